//
// Generated by NVIDIA NVVM Compiler
//
// Compiler Build ID: CL-36424714
// Cuda compilation tools, release 13.0, V13.0.88
// Based on NVVM 20.0.0
//

.version 9.0
.target sm_100
.address_size 64

.global .align 8 .f64 d_froNorm;

.entry _Z10kern16to32PfPK6__halfl(
	.param .u64 .ptr .align 1 _Z10kern16to32PfPK6__halfl_param_0,
	.param .u64 .ptr .align 1 _Z10kern16to32PfPK6__halfl_param_1,
	.param .u64 _Z10kern16to32PfPK6__halfl_param_2
)
{
	.reg .pred 	%p<10>;
	.reg .b16 	%rs<30>;
	.reg .b32 	%f<30>;
	.reg .b64 	%rd<51>;

	ld.param.u64 	%rd29, [_Z10kern16to32PfPK6__halfl_param_0];
	ld.param.u64 	%rd30, [_Z10kern16to32PfPK6__halfl_param_1];
	ld.param.u64 	%rd28, [_Z10kern16to32PfPK6__halfl_param_2];
	cvta.to.global.u64 	%rd1, %rd29;
	cvta.to.global.u64 	%rd2, %rd30;
	setp.lt.s64 	%p1, %rd28, 1;
	@%p1 bra 	$L__BB0_13;
	and.b64  	%rd3, %rd28, 15;
	setp.lt.u64 	%p2, %rd28, 16;
	mov.b64 	%rd46, 0;
	@%p2 bra 	$L__BB0_4;
	and.b64  	%rd46, %rd28, 9223372036854775792;
	add.s64 	%rd43, %rd2, 16;
	add.s64 	%rd42, %rd1, 32;
	mov.u64 	%rd44, %rd46;
$L__BB0_3:
	.pragma "nounroll";
	ld.global.u16 	%rs1, [%rd43+-16];
	// begin inline asm
	{  cvt.f32.f16 %f1, %rs1;}

	// end inline asm
	st.global.f32 	[%rd42+-32], %f1;
	ld.global.u16 	%rs2, [%rd43+-14];
	// begin inline asm
	{  cvt.f32.f16 %f2, %rs2;}

	// end inline asm
	st.global.f32 	[%rd42+-28], %f2;
	ld.global.u16 	%rs3, [%rd43+-12];
	// begin inline asm
	{  cvt.f32.f16 %f3, %rs3;}

	// end inline asm
	st.global.f32 	[%rd42+-24], %f3;
	ld.global.u16 	%rs4, [%rd43+-10];
	// begin inline asm
	{  cvt.f32.f16 %f4, %rs4;}

	// end inline asm
	st.global.f32 	[%rd42+-20], %f4;
	ld.global.u16 	%rs5, [%rd43+-8];
	// begin inline asm
	{  cvt.f32.f16 %f5, %rs5;}

	// end inline asm
	st.global.f32 	[%rd42+-16], %f5;
	ld.global.u16 	%rs6, [%rd43+-6];
	// begin inline asm
	{  cvt.f32.f16 %f6, %rs6;}

	// end inline asm
	st.global.f32 	[%rd42+-12], %f6;
	ld.global.u16 	%rs7, [%rd43+-4];
	// begin inline asm
	{  cvt.f32.f16 %f7, %rs7;}

	// end inline asm
	st.global.f32 	[%rd42+-8], %f7;
	ld.global.u16 	%rs8, [%rd43+-2];
	// begin inline asm
	{  cvt.f32.f16 %f8, %rs8;}

	// end inline asm
	st.global.f32 	[%rd42+-4], %f8;
	ld.global.u16 	%rs9, [%rd43];
	// begin inline asm
	{  cvt.f32.f16 %f9, %rs9;}

	// end inline asm
	st.global.f32 	[%rd42], %f9;
	ld.global.u16 	%rs10, [%rd43+2];
	// begin inline asm
	{  cvt.f32.f16 %f10, %rs10;}

	// end inline asm
	st.global.f32 	[%rd42+4], %f10;
	ld.global.u16 	%rs11, [%rd43+4];
	// begin inline asm
	{  cvt.f32.f16 %f11, %rs11;}

	// end inline asm
	st.global.f32 	[%rd42+8], %f11;
	ld.global.u16 	%rs12, [%rd43+6];
	// begin inline asm
	{  cvt.f32.f16 %f12, %rs12;}

	// end inline asm
	st.global.f32 	[%rd42+12], %f12;
	ld.global.u16 	%rs13, [%rd43+8];
	// begin inline asm
	{  cvt.f32.f16 %f13, %rs13;}

	// end inline asm
	st.global.f32 	[%rd42+16], %f13;
	ld.global.u16 	%rs14, [%rd43+10];
	// begin inline asm
	{  cvt.f32.f16 %f14, %rs14;}

	// end inline asm
	st.global.f32 	[%rd42+20], %f14;
	ld.global.u16 	%rs15, [%rd43+12];
	// begin inline asm
	{  cvt.f32.f16 %f15, %rs15;}

	// end inline asm
	st.global.f32 	[%rd42+24], %f15;
	ld.global.u16 	%rs16, [%rd43+14];
	// begin inline asm
	{  cvt.f32.f16 %f16, %rs16;}

	// end inline asm
	st.global.f32 	[%rd42+28], %f16;
	add.s64 	%rd44, %rd44, -16;
	add.s64 	%rd43, %rd43, 32;
	add.s64 	%rd42, %rd42, 64;
	setp.ne.s64 	%p3, %rd44, 0;
	@%p3 bra 	$L__BB0_3;
$L__BB0_4:
	setp.eq.s64 	%p4, %rd3, 0;
	@%p4 bra 	$L__BB0_13;
	and.b64  	%rd14, %rd28, 7;
	setp.lt.u64 	%p5, %rd3, 8;
	@%p5 bra 	$L__BB0_7;
	shl.b64 	%rd32, %rd46, 1;
	add.s64 	%rd33, %rd2, %rd32;
	ld.global.u16 	%rs17, [%rd33];
	// begin inline asm
	{  cvt.f32.f16 %f17, %rs17;}

	// end inline asm
	shl.b64 	%rd34, %rd46, 2;
	add.s64 	%rd35, %rd1, %rd34;
	st.global.f32 	[%rd35], %f17;
	ld.global.u16 	%rs18, [%rd33+2];
	// begin inline asm
	{  cvt.f32.f16 %f18, %rs18;}

	// end inline asm
	st.global.f32 	[%rd35+4], %f18;
	ld.global.u16 	%rs19, [%rd33+4];
	// begin inline asm
	{  cvt.f32.f16 %f19, %rs19;}

	// end inline asm
	st.global.f32 	[%rd35+8], %f19;
	ld.global.u16 	%rs20, [%rd33+6];
	// begin inline asm
	{  cvt.f32.f16 %f20, %rs20;}

	// end inline asm
	st.global.f32 	[%rd35+12], %f20;
	ld.global.u16 	%rs21, [%rd33+8];
	// begin inline asm
	{  cvt.f32.f16 %f21, %rs21;}

	// end inline asm
	st.global.f32 	[%rd35+16], %f21;
	ld.global.u16 	%rs22, [%rd33+10];
	// begin inline asm
	{  cvt.f32.f16 %f22, %rs22;}

	// end inline asm
	st.global.f32 	[%rd35+20], %f22;
	ld.global.u16 	%rs23, [%rd33+12];
	// begin inline asm
	{  cvt.f32.f16 %f23, %rs23;}

	// end inline asm
	st.global.f32 	[%rd35+24], %f23;
	ld.global.u16 	%rs24, [%rd33+14];
	// begin inline asm
	{  cvt.f32.f16 %f24, %rs24;}

	// end inline asm
	st.global.f32 	[%rd35+28], %f24;
	add.s64 	%rd46, %rd46, 8;
$L__BB0_7:
	setp.eq.s64 	%p6, %rd14, 0;
	@%p6 bra 	$L__BB0_13;
	and.b64  	%rd48, %rd28, 3;
	setp.lt.u64 	%p7, %rd14, 4;
	@%p7 bra 	$L__BB0_10;
	shl.b64 	%rd36, %rd46, 1;
	add.s64 	%rd37, %rd2, %rd36;
	ld.global.u16 	%rs25, [%rd37];
	// begin inline asm
	{  cvt.f32.f16 %f25, %rs25;}

	// end inline asm
	shl.b64 	%rd38, %rd46, 2;
	add.s64 	%rd39, %rd1, %rd38;
	st.global.f32 	[%rd39], %f25;
	ld.global.u16 	%rs26, [%rd37+2];
	// begin inline asm
	{  cvt.f32.f16 %f26, %rs26;}

	// end inline asm
	st.global.f32 	[%rd39+4], %f26;
	ld.global.u16 	%rs27, [%rd37+4];
	// begin inline asm
	{  cvt.f32.f16 %f27, %rs27;}

	// end inline asm
	st.global.f32 	[%rd39+8], %f27;
	ld.global.u16 	%rs28, [%rd37+6];
	// begin inline asm
	{  cvt.f32.f16 %f28, %rs28;}

	// end inline asm
	st.global.f32 	[%rd39+12], %f28;
	add.s64 	%rd46, %rd46, 4;
$L__BB0_10:
	setp.eq.s64 	%p8, %rd48, 0;
	@%p8 bra 	$L__BB0_13;
	shl.b64 	%rd40, %rd46, 2;
	add.s64 	%rd50, %rd1, %rd40;
	shl.b64 	%rd41, %rd46, 1;
	add.s64 	%rd49, %rd2, %rd41;
$L__BB0_12:
	.pragma "nounroll";
	ld.global.u16 	%rs29, [%rd49];
	// begin inline asm
	{  cvt.f32.f16 %f29, %rs29;}

	// end inline asm
	st.global.f32 	[%rd50], %f29;
	add.s64 	%rd50, %rd50, 4;
	add.s64 	%rd49, %rd49, 2;
	add.s64 	%rd48, %rd48, -1;
	setp.ne.s64 	%p9, %rd48, 0;
	@%p9 bra 	$L__BB0_12;
$L__BB0_13:
	ret;

}
.entry _Z10kern32to64PdPKfl(
	.param .u64 .ptr .align 1 _Z10kern32to64PdPKfl_param_0,
	.param .u64 .ptr .align 1 _Z10kern32to64PdPKfl_param_1,
	.param .u64 _Z10kern32to64PdPKfl_param_2
)
{
	.reg .pred 	%p<10>;
	.reg .b32 	%f<30>;
	.reg .b64 	%rd<51>;
	.reg .b64 	%fd<30>;

	ld.param.u64 	%rd29, [_Z10kern32to64PdPKfl_param_0];
	ld.param.u64 	%rd30, [_Z10kern32to64PdPKfl_param_1];
	ld.param.u64 	%rd28, [_Z10kern32to64PdPKfl_param_2];
	cvta.to.global.u64 	%rd1, %rd29;
	cvta.to.global.u64 	%rd2, %rd30;
	setp.lt.s64 	%p1, %rd28, 1;
	@%p1 bra 	$L__BB1_13;
	and.b64  	%rd3, %rd28, 15;
	setp.lt.u64 	%p2, %rd28, 16;
	mov.b64 	%rd46, 0;
	@%p2 bra 	$L__BB1_4;
	and.b64  	%rd46, %rd28, 9223372036854775792;
	add.s64 	%rd43, %rd2, 32;
	add.s64 	%rd42, %rd1, 64;
	mov.u64 	%rd44, %rd46;
$L__BB1_3:
	.pragma "nounroll";
	ld.global.f32 	%f1, [%rd43+-32];
	cvt.f64.f32 	%fd1, %f1;
	st.global.f64 	[%rd42+-64], %fd1;
	ld.global.f32 	%f2, [%rd43+-28];
	cvt.f64.f32 	%fd2, %f2;
	st.global.f64 	[%rd42+-56], %fd2;
	ld.global.f32 	%f3, [%rd43+-24];
	cvt.f64.f32 	%fd3, %f3;
	st.global.f64 	[%rd42+-48], %fd3;
	ld.global.f32 	%f4, [%rd43+-20];
	cvt.f64.f32 	%fd4, %f4;
	st.global.f64 	[%rd42+-40], %fd4;
	ld.global.f32 	%f5, [%rd43+-16];
	cvt.f64.f32 	%fd5, %f5;
	st.global.f64 	[%rd42+-32], %fd5;
	ld.global.f32 	%f6, [%rd43+-12];
	cvt.f64.f32 	%fd6, %f6;
	st.global.f64 	[%rd42+-24], %fd6;
	ld.global.f32 	%f7, [%rd43+-8];
	cvt.f64.f32 	%fd7, %f7;
	st.global.f64 	[%rd42+-16], %fd7;
	ld.global.f32 	%f8, [%rd43+-4];
	cvt.f64.f32 	%fd8, %f8;
	st.global.f64 	[%rd42+-8], %fd8;
	ld.global.f32 	%f9, [%rd43];
	cvt.f64.f32 	%fd9, %f9;
	st.global.f64 	[%rd42], %fd9;
	ld.global.f32 	%f10, [%rd43+4];
	cvt.f64.f32 	%fd10, %f10;
	st.global.f64 	[%rd42+8], %fd10;
	ld.global.f32 	%f11, [%rd43+8];
	cvt.f64.f32 	%fd11, %f11;
	st.global.f64 	[%rd42+16], %fd11;
	ld.global.f32 	%f12, [%rd43+12];
	cvt.f64.f32 	%fd12, %f12;
	st.global.f64 	[%rd42+24], %fd12;
	ld.global.f32 	%f13, [%rd43+16];
	cvt.f64.f32 	%fd13, %f13;
	st.global.f64 	[%rd42+32], %fd13;
	ld.global.f32 	%f14, [%rd43+20];
	cvt.f64.f32 	%fd14, %f14;
	st.global.f64 	[%rd42+40], %fd14;
	ld.global.f32 	%f15, [%rd43+24];
	cvt.f64.f32 	%fd15, %f15;
	st.global.f64 	[%rd42+48], %fd15;
	ld.global.f32 	%f16, [%rd43+28];
	cvt.f64.f32 	%fd16, %f16;
	st.global.f64 	[%rd42+56], %fd16;
	add.s64 	%rd44, %rd44, -16;
	add.s64 	%rd43, %rd43, 64;
	add.s64 	%rd42, %rd42, 128;
	setp.ne.s64 	%p3, %rd44, 0;
	@%p3 bra 	$L__BB1_3;
$L__BB1_4:
	setp.eq.s64 	%p4, %rd3, 0;
	@%p4 bra 	$L__BB1_13;
	and.b64  	%rd14, %rd28, 7;
	setp.lt.u64 	%p5, %rd3, 8;
	@%p5 bra 	$L__BB1_7;
	shl.b64 	%rd32, %rd46, 2;
	add.s64 	%rd33, %rd2, %rd32;
	ld.global.f32 	%f17, [%rd33];
	cvt.f64.f32 	%fd17, %f17;
	shl.b64 	%rd34, %rd46, 3;
	add.s64 	%rd35, %rd1, %rd34;
	st.global.f64 	[%rd35], %fd17;
	ld.global.f32 	%f18, [%rd33+4];
	cvt.f64.f32 	%fd18, %f18;
	st.global.f64 	[%rd35+8], %fd18;
	ld.global.f32 	%f19, [%rd33+8];
	cvt.f64.f32 	%fd19, %f19;
	st.global.f64 	[%rd35+16], %fd19;
	ld.global.f32 	%f20, [%rd33+12];
	cvt.f64.f32 	%fd20, %f20;
	st.global.f64 	[%rd35+24], %fd20;
	ld.global.f32 	%f21, [%rd33+16];
	cvt.f64.f32 	%fd21, %f21;
	st.global.f64 	[%rd35+32], %fd21;
	ld.global.f32 	%f22, [%rd33+20];
	cvt.f64.f32 	%fd22, %f22;
	st.global.f64 	[%rd35+40], %fd22;
	ld.global.f32 	%f23, [%rd33+24];
	cvt.f64.f32 	%fd23, %f23;
	st.global.f64 	[%rd35+48], %fd23;
	ld.global.f32 	%f24, [%rd33+28];
	cvt.f64.f32 	%fd24, %f24;
	st.global.f64 	[%rd35+56], %fd24;
	add.s64 	%rd46, %rd46, 8;
$L__BB1_7:
	setp.eq.s64 	%p6, %rd14, 0;
	@%p6 bra 	$L__BB1_13;
	and.b64  	%rd48, %rd28, 3;
	setp.lt.u64 	%p7, %rd14, 4;
	@%p7 bra 	$L__BB1_10;
	shl.b64 	%rd36, %rd46, 2;
	add.s64 	%rd37, %rd2, %rd36;
	ld.global.f32 	%f25, [%rd37];
	cvt.f64.f32 	%fd25, %f25;
	shl.b64 	%rd38, %rd46, 3;
	add.s64 	%rd39, %rd1, %rd38;
	st.global.f64 	[%rd39], %fd25;
	ld.global.f32 	%f26, [%rd37+4];
	cvt.f64.f32 	%fd26, %f26;
	st.global.f64 	[%rd39+8], %fd26;
	ld.global.f32 	%f27, [%rd37+8];
	cvt.f64.f32 	%fd27, %f27;
	st.global.f64 	[%rd39+16], %fd27;
	ld.global.f32 	%f28, [%rd37+12];
	cvt.f64.f32 	%fd28, %f28;
	st.global.f64 	[%rd39+24], %fd28;
	add.s64 	%rd46, %rd46, 4;
$L__BB1_10:
	setp.eq.s64 	%p8, %rd48, 0;
	@%p8 bra 	$L__BB1_13;
	shl.b64 	%rd40, %rd46, 3;
	add.s64 	%rd50, %rd1, %rd40;
	shl.b64 	%rd41, %rd46, 2;
	add.s64 	%rd49, %rd2, %rd41;
$L__BB1_12:
	.pragma "nounroll";
	ld.global.f32 	%f29, [%rd49];
	cvt.f64.f32 	%fd29, %f29;
	st.global.f64 	[%rd50], %fd29;
	add.s64 	%rd50, %rd50, 8;
	add.s64 	%rd49, %rd49, 4;
	add.s64 	%rd48, %rd48, -1;
	setp.ne.s64 	%p9, %rd48, 0;
	@%p9 bra 	$L__BB1_12;
$L__BB1_13:
	ret;

}
.entry _Z13kern16SetDiagP6__halffi(
	.param .u64 .ptr .align 1 _Z13kern16SetDiagP6__halffi_param_0,
	.param .f32 _Z13kern16SetDiagP6__halffi_param_1,
	.param .u32 _Z13kern16SetDiagP6__halffi_param_2
)
{
	.reg .pred 	%p<10>;
	.reg .b16 	%rs<3>;
	.reg .b32 	%r<61>;
	.reg .b32 	%f<2>;
	.reg .b64 	%rd<66>;

	ld.param.u64 	%rd9, [_Z13kern16SetDiagP6__halffi_param_0];
	ld.param.f32 	%f1, [_Z13kern16SetDiagP6__halffi_param_1];
	ld.param.u32 	%r36, [_Z13kern16SetDiagP6__halffi_param_2];
	cvta.to.global.u64 	%rd1, %rd9;
	// begin inline asm
	{  cvt.rn.f16.f32 %rs2, %f1;}

	// end inline asm
	setp.lt.s32 	%p1, %r36, 1;
	@%p1 bra 	$L__BB2_12;
	and.b32  	%r1, %r36, 7;
	setp.lt.u32 	%p2, %r36, 8;
	mov.b32 	%r59, 0;
	@%p2 bra 	$L__BB2_4;
	and.b32  	%r59, %r36, 2147483640;
	neg.s32 	%r57, %r59;
	mul.lo.s32 	%r56, %r36, 7;
	shl.b32 	%r5, %r36, 3;
	add.s64 	%rd2, %rd1, 12;
	mul.lo.s32 	%r55, %r36, 6;
	add.s64 	%rd3, %rd1, 10;
	mul.lo.s32 	%r54, %r36, 5;
	shl.b32 	%r53, %r36, 2;
	add.s64 	%rd4, %rd1, 6;
	mul.lo.s32 	%r52, %r36, 3;
	add.s64 	%rd5, %rd1, 4;
	shl.b32 	%r51, %r36, 1;
	add.s64 	%rd6, %rd1, 2;
	add.s32 	%r11, %r5, 8;
	mov.b64 	%rd65, 0;
	mov.b32 	%r49, 0;
	mov.u32 	%r50, %r36;
$L__BB2_3:
	.pragma "nounroll";
	cvt.u64.u32 	%rd11, %r56;
	add.s64 	%rd12, %rd65, %rd11;
	shl.b64 	%rd13, %rd12, 1;
	add.s64 	%rd14, %rd1, %rd13;
	cvt.u64.u32 	%rd15, %r55;
	add.s64 	%rd16, %rd65, %rd15;
	shl.b64 	%rd17, %rd16, 1;
	add.s64 	%rd18, %rd2, %rd17;
	cvt.u64.u32 	%rd19, %r54;
	add.s64 	%rd20, %rd65, %rd19;
	shl.b64 	%rd21, %rd20, 1;
	add.s64 	%rd22, %rd3, %rd21;
	cvt.u64.u32 	%rd23, %r53;
	add.s64 	%rd24, %rd65, %rd23;
	shl.b64 	%rd25, %rd24, 1;
	add.s64 	%rd26, %rd1, %rd25;
	cvt.u64.u32 	%rd27, %r52;
	add.s64 	%rd28, %rd65, %rd27;
	shl.b64 	%rd29, %rd28, 1;
	add.s64 	%rd30, %rd4, %rd29;
	cvt.u64.u32 	%rd31, %r51;
	add.s64 	%rd32, %rd65, %rd31;
	shl.b64 	%rd33, %rd32, 1;
	add.s64 	%rd34, %rd5, %rd33;
	cvt.u64.u32 	%rd35, %r50;
	add.s64 	%rd36, %rd65, %rd35;
	shl.b64 	%rd37, %rd36, 1;
	add.s64 	%rd38, %rd6, %rd37;
	mul.wide.u32 	%rd39, %r49, 2;
	add.s64 	%rd40, %rd1, %rd39;
	st.global.u16 	[%rd40], %rs2;
	st.global.u16 	[%rd38], %rs2;
	st.global.u16 	[%rd34], %rs2;
	st.global.u16 	[%rd30], %rs2;
	st.global.u16 	[%rd26+8], %rs2;
	st.global.u16 	[%rd22], %rs2;
	st.global.u16 	[%rd18], %rs2;
	st.global.u16 	[%rd14+14], %rs2;
	add.s32 	%r57, %r57, 8;
	add.s64 	%rd65, %rd65, 8;
	add.s32 	%r56, %r56, %r5;
	add.s32 	%r55, %r55, %r5;
	add.s32 	%r54, %r54, %r5;
	add.s32 	%r53, %r53, %r5;
	add.s32 	%r52, %r52, %r5;
	add.s32 	%r51, %r51, %r5;
	add.s32 	%r50, %r50, %r5;
	add.s32 	%r49, %r49, %r11;
	setp.ne.s32 	%p3, %r57, 0;
	@%p3 bra 	$L__BB2_3;
$L__BB2_4:
	setp.eq.s32 	%p4, %r1, 0;
	@%p4 bra 	$L__BB2_12;
	and.b32  	%r31, %r36, 3;
	setp.lt.u32 	%p5, %r1, 4;
	@%p5 bra 	$L__BB2_7;
	mul.lo.s32 	%r39, %r59, %r36;
	add.s32 	%r40, %r39, %r59;
	mul.wide.u32 	%rd41, %r40, 2;
	add.s64 	%rd42, %rd1, %rd41;
	st.global.u16 	[%rd42], %rs2;
	add.s32 	%r41, %r39, %r36;
	cvt.u64.u32 	%rd43, %r41;
	cvt.u64.u32 	%rd44, %r59;
	add.s64 	%rd45, %rd43, %rd44;
	shl.b64 	%rd46, %rd45, 1;
	add.s64 	%rd47, %rd1, %rd46;
	st.global.u16 	[%rd47+2], %rs2;
	add.s32 	%r42, %r41, %r36;
	cvt.u64.u32 	%rd48, %r42;
	add.s64 	%rd49, %rd48, %rd44;
	shl.b64 	%rd50, %rd49, 1;
	add.s64 	%rd51, %rd1, %rd50;
	st.global.u16 	[%rd51+4], %rs2;
	add.s32 	%r43, %r42, %r36;
	cvt.u64.u32 	%rd52, %r43;
	add.s64 	%rd53, %rd52, %rd44;
	shl.b64 	%rd54, %rd53, 1;
	add.s64 	%rd55, %rd1, %rd54;
	st.global.u16 	[%rd55+6], %rs2;
	add.s32 	%r59, %r59, 4;
$L__BB2_7:
	setp.eq.s32 	%p6, %r31, 0;
	@%p6 bra 	$L__BB2_12;
	setp.eq.s32 	%p7, %r31, 1;
	@%p7 bra 	$L__BB2_10;
	mul.lo.s32 	%r44, %r59, %r36;
	add.s32 	%r45, %r44, %r59;
	mul.wide.u32 	%rd56, %r45, 2;
	add.s64 	%rd57, %rd1, %rd56;
	st.global.u16 	[%rd57], %rs2;
	add.s32 	%r46, %r44, %r36;
	cvt.u64.u32 	%rd58, %r46;
	cvt.u64.u32 	%rd59, %r59;
	add.s64 	%rd60, %rd58, %rd59;
	shl.b64 	%rd61, %rd60, 1;
	add.s64 	%rd62, %rd1, %rd61;
	st.global.u16 	[%rd62+2], %rs2;
	add.s32 	%r59, %r59, 2;
$L__BB2_10:
	and.b32  	%r47, %r36, 1;
	setp.eq.b32 	%p8, %r47, 1;
	not.pred 	%p9, %p8;
	@%p9 bra 	$L__BB2_12;
	mad.lo.s32 	%r48, %r59, %r36, %r59;
	mul.wide.u32 	%rd63, %r48, 2;
	add.s64 	%rd64, %rd1, %rd63;
	st.global.u16 	[%rd64], %rs2;
$L__BB2_12:
	ret;

}
.entry _Z13kern32SetDiagPffi(
	.param .u64 .ptr .align 1 _Z13kern32SetDiagPffi_param_0,
	.param .f32 _Z13kern32SetDiagPffi_param_1,
	.param .u32 _Z13kern32SetDiagPffi_param_2
)
{
	.reg .pred 	%p<10>;
	.reg .b32 	%r<61>;
	.reg .b32 	%f<2>;
	.reg .b64 	%rd<66>;

	ld.param.u64 	%rd9, [_Z13kern32SetDiagPffi_param_0];
	ld.param.f32 	%f1, [_Z13kern32SetDiagPffi_param_1];
	ld.param.u32 	%r36, [_Z13kern32SetDiagPffi_param_2];
	cvta.to.global.u64 	%rd1, %rd9;
	setp.lt.s32 	%p1, %r36, 1;
	@%p1 bra 	$L__BB3_12;
	and.b32  	%r1, %r36, 7;
	setp.lt.u32 	%p2, %r36, 8;
	mov.b32 	%r59, 0;
	@%p2 bra 	$L__BB3_4;
	and.b32  	%r59, %r36, 2147483640;
	neg.s32 	%r57, %r59;
	mul.lo.s32 	%r56, %r36, 7;
	shl.b32 	%r5, %r36, 3;
	add.s64 	%rd2, %rd1, 24;
	mul.lo.s32 	%r55, %r36, 6;
	mul.lo.s32 	%r54, %r36, 5;
	add.s64 	%rd3, %rd1, 16;
	shl.b32 	%r53, %r36, 2;
	add.s64 	%rd4, %rd1, 12;
	mul.lo.s32 	%r52, %r36, 3;
	add.s64 	%rd5, %rd1, 8;
	shl.b32 	%r51, %r36, 1;
	add.s64 	%rd6, %rd1, 4;
	add.s32 	%r11, %r5, 8;
	mov.b64 	%rd65, 0;
	mov.b32 	%r49, 0;
	mov.u32 	%r50, %r36;
$L__BB3_3:
	.pragma "nounroll";
	cvt.u64.u32 	%rd11, %r56;
	add.s64 	%rd12, %rd65, %rd11;
	shl.b64 	%rd13, %rd12, 2;
	add.s64 	%rd14, %rd1, %rd13;
	cvt.u64.u32 	%rd15, %r55;
	add.s64 	%rd16, %rd65, %rd15;
	shl.b64 	%rd17, %rd16, 2;
	add.s64 	%rd18, %rd2, %rd17;
	cvt.u64.u32 	%rd19, %r54;
	add.s64 	%rd20, %rd65, %rd19;
	shl.b64 	%rd21, %rd20, 2;
	add.s64 	%rd22, %rd1, %rd21;
	cvt.u64.u32 	%rd23, %r53;
	add.s64 	%rd24, %rd65, %rd23;
	shl.b64 	%rd25, %rd24, 2;
	add.s64 	%rd26, %rd3, %rd25;
	cvt.u64.u32 	%rd27, %r52;
	add.s64 	%rd28, %rd65, %rd27;
	shl.b64 	%rd29, %rd28, 2;
	add.s64 	%rd30, %rd4, %rd29;
	cvt.u64.u32 	%rd31, %r51;
	add.s64 	%rd32, %rd65, %rd31;
	shl.b64 	%rd33, %rd32, 2;
	add.s64 	%rd34, %rd5, %rd33;
	cvt.u64.u32 	%rd35, %r50;
	add.s64 	%rd36, %rd65, %rd35;
	shl.b64 	%rd37, %rd36, 2;
	add.s64 	%rd38, %rd6, %rd37;
	mul.wide.u32 	%rd39, %r49, 4;
	add.s64 	%rd40, %rd1, %rd39;
	st.global.f32 	[%rd40], %f1;
	st.global.f32 	[%rd38], %f1;
	st.global.f32 	[%rd34], %f1;
	st.global.f32 	[%rd30], %f1;
	st.global.f32 	[%rd26], %f1;
	st.global.f32 	[%rd22+20], %f1;
	st.global.f32 	[%rd18], %f1;
	st.global.f32 	[%rd14+28], %f1;
	add.s32 	%r57, %r57, 8;
	add.s64 	%rd65, %rd65, 8;
	add.s32 	%r56, %r56, %r5;
	add.s32 	%r55, %r55, %r5;
	add.s32 	%r54, %r54, %r5;
	add.s32 	%r53, %r53, %r5;
	add.s32 	%r52, %r52, %r5;
	add.s32 	%r51, %r51, %r5;
	add.s32 	%r50, %r50, %r5;
	add.s32 	%r49, %r49, %r11;
	setp.ne.s32 	%p3, %r57, 0;
	@%p3 bra 	$L__BB3_3;
$L__BB3_4:
	setp.eq.s32 	%p4, %r1, 0;
	@%p4 bra 	$L__BB3_12;
	and.b32  	%r31, %r36, 3;
	setp.lt.u32 	%p5, %r1, 4;
	@%p5 bra 	$L__BB3_7;
	mul.lo.s32 	%r39, %r59, %r36;
	add.s32 	%r40, %r39, %r59;
	mul.wide.u32 	%rd41, %r40, 4;
	add.s64 	%rd42, %rd1, %rd41;
	st.global.f32 	[%rd42], %f1;
	add.s32 	%r41, %r39, %r36;
	cvt.u64.u32 	%rd43, %r41;
	cvt.u64.u32 	%rd44, %r59;
	add.s64 	%rd45, %rd43, %rd44;
	shl.b64 	%rd46, %rd45, 2;
	add.s64 	%rd47, %rd1, %rd46;
	st.global.f32 	[%rd47+4], %f1;
	add.s32 	%r42, %r41, %r36;
	cvt.u64.u32 	%rd48, %r42;
	add.s64 	%rd49, %rd48, %rd44;
	shl.b64 	%rd50, %rd49, 2;
	add.s64 	%rd51, %rd1, %rd50;
	st.global.f32 	[%rd51+8], %f1;
	add.s32 	%r43, %r42, %r36;
	cvt.u64.u32 	%rd52, %r43;
	add.s64 	%rd53, %rd52, %rd44;
	shl.b64 	%rd54, %rd53, 2;
	add.s64 	%rd55, %rd1, %rd54;
	st.global.f32 	[%rd55+12], %f1;
	add.s32 	%r59, %r59, 4;
$L__BB3_7:
	setp.eq.s32 	%p6, %r31, 0;
	@%p6 bra 	$L__BB3_12;
	setp.eq.s32 	%p7, %r31, 1;
	@%p7 bra 	$L__BB3_10;
	mul.lo.s32 	%r44, %r59, %r36;
	add.s32 	%r45, %r44, %r59;
	mul.wide.u32 	%rd56, %r45, 4;
	add.s64 	%rd57, %rd1, %rd56;
	st.global.f32 	[%rd57], %f1;
	add.s32 	%r46, %r44, %r36;
	cvt.u64.u32 	%rd58, %r46;
	cvt.u64.u32 	%rd59, %r59;
	add.s64 	%rd60, %rd58, %rd59;
	shl.b64 	%rd61, %rd60, 2;
	add.s64 	%rd62, %rd1, %rd61;
	st.global.f32 	[%rd62+4], %f1;
	add.s32 	%r59, %r59, 2;
$L__BB3_10:
	and.b32  	%r47, %r36, 1;
	setp.eq.b32 	%p8, %r47, 1;
	not.pred 	%p9, %p8;
	@%p9 bra 	$L__BB3_12;
	mad.lo.s32 	%r48, %r59, %r36, %r59;
	mul.wide.u32 	%rd63, %r48, 4;
	add.s64 	%rd64, %rd1, %rd63;
	st.global.f32 	[%rd64], %f1;
$L__BB3_12:
	ret;

}
.entry _Z13kern64SetDiagPddi(
	.param .u64 .ptr .align 1 _Z13kern64SetDiagPddi_param_0,
	.param .f64 _Z13kern64SetDiagPddi_param_1,
	.param .u32 _Z13kern64SetDiagPddi_param_2
)
{
	.reg .pred 	%p<10>;
	.reg .b32 	%r<61>;
	.reg .b64 	%rd<66>;
	.reg .b64 	%fd<2>;

	ld.param.u64 	%rd9, [_Z13kern64SetDiagPddi_param_0];
	ld.param.f64 	%fd1, [_Z13kern64SetDiagPddi_param_1];
	ld.param.u32 	%r36, [_Z13kern64SetDiagPddi_param_2];
	cvta.to.global.u64 	%rd1, %rd9;
	setp.lt.s32 	%p1, %r36, 1;
	@%p1 bra 	$L__BB4_12;
	and.b32  	%r1, %r36, 7;
	setp.lt.u32 	%p2, %r36, 8;
	mov.b32 	%r59, 0;
	@%p2 bra 	$L__BB4_4;
	and.b32  	%r59, %r36, 2147483640;
	neg.s32 	%r57, %r59;
	mul.lo.s32 	%r56, %r36, 7;
	shl.b32 	%r5, %r36, 3;
	add.s64 	%rd2, %rd1, 48;
	mul.lo.s32 	%r55, %r36, 6;
	mul.lo.s32 	%r54, %r36, 5;
	add.s64 	%rd3, %rd1, 32;
	shl.b32 	%r53, %r36, 2;
	add.s64 	%rd4, %rd1, 24;
	mul.lo.s32 	%r52, %r36, 3;
	add.s64 	%rd5, %rd1, 16;
	shl.b32 	%r51, %r36, 1;
	add.s64 	%rd6, %rd1, 8;
	add.s32 	%r11, %r5, 8;
	mov.b64 	%rd65, 0;
	mov.b32 	%r49, 0;
	mov.u32 	%r50, %r36;
$L__BB4_3:
	.pragma "nounroll";
	cvt.u64.u32 	%rd11, %r56;
	add.s64 	%rd12, %rd65, %rd11;
	shl.b64 	%rd13, %rd12, 3;
	add.s64 	%rd14, %rd1, %rd13;
	cvt.u64.u32 	%rd15, %r55;
	add.s64 	%rd16, %rd65, %rd15;
	shl.b64 	%rd17, %rd16, 3;
	add.s64 	%rd18, %rd2, %rd17;
	cvt.u64.u32 	%rd19, %r54;
	add.s64 	%rd20, %rd65, %rd19;
	shl.b64 	%rd21, %rd20, 3;
	add.s64 	%rd22, %rd1, %rd21;
	cvt.u64.u32 	%rd23, %r53;
	add.s64 	%rd24, %rd65, %rd23;
	shl.b64 	%rd25, %rd24, 3;
	add.s64 	%rd26, %rd3, %rd25;
	cvt.u64.u32 	%rd27, %r52;
	add.s64 	%rd28, %rd65, %rd27;
	shl.b64 	%rd29, %rd28, 3;
	add.s64 	%rd30, %rd4, %rd29;
	cvt.u64.u32 	%rd31, %r51;
	add.s64 	%rd32, %rd65, %rd31;
	shl.b64 	%rd33, %rd32, 3;
	add.s64 	%rd34, %rd5, %rd33;
	cvt.u64.u32 	%rd35, %r50;
	add.s64 	%rd36, %rd65, %rd35;
	shl.b64 	%rd37, %rd36, 3;
	add.s64 	%rd38, %rd6, %rd37;
	mul.wide.u32 	%rd39, %r49, 8;
	add.s64 	%rd40, %rd1, %rd39;
	st.global.f64 	[%rd40], %fd1;
	st.global.f64 	[%rd38], %fd1;
	st.global.f64 	[%rd34], %fd1;
	st.global.f64 	[%rd30], %fd1;
	st.global.f64 	[%rd26], %fd1;
	st.global.f64 	[%rd22+40], %fd1;
	st.global.f64 	[%rd18], %fd1;
	st.global.f64 	[%rd14+56], %fd1;
	add.s32 	%r57, %r57, 8;
	add.s64 	%rd65, %rd65, 8;
	add.s32 	%r56, %r56, %r5;
	add.s32 	%r55, %r55, %r5;
	add.s32 	%r54, %r54, %r5;
	add.s32 	%r53, %r53, %r5;
	add.s32 	%r52, %r52, %r5;
	add.s32 	%r51, %r51, %r5;
	add.s32 	%r50, %r50, %r5;
	add.s32 	%r49, %r49, %r11;
	setp.ne.s32 	%p3, %r57, 0;
	@%p3 bra 	$L__BB4_3;
$L__BB4_4:
	setp.eq.s32 	%p4, %r1, 0;
	@%p4 bra 	$L__BB4_12;
	and.b32  	%r31, %r36, 3;
	setp.lt.u32 	%p5, %r1, 4;
	@%p5 bra 	$L__BB4_7;
	mul.lo.s32 	%r39, %r59, %r36;
	add.s32 	%r40, %r39, %r59;
	mul.wide.u32 	%rd41, %r40, 8;
	add.s64 	%rd42, %rd1, %rd41;
	st.global.f64 	[%rd42], %fd1;
	add.s32 	%r41, %r39, %r36;
	cvt.u64.u32 	%rd43, %r41;
	cvt.u64.u32 	%rd44, %r59;
	add.s64 	%rd45, %rd43, %rd44;
	shl.b64 	%rd46, %rd45, 3;
	add.s64 	%rd47, %rd1, %rd46;
	st.global.f64 	[%rd47+8], %fd1;
	add.s32 	%r42, %r41, %r36;
	cvt.u64.u32 	%rd48, %r42;
	add.s64 	%rd49, %rd48, %rd44;
	shl.b64 	%rd50, %rd49, 3;
	add.s64 	%rd51, %rd1, %rd50;
	st.global.f64 	[%rd51+16], %fd1;
	add.s32 	%r43, %r42, %r36;
	cvt.u64.u32 	%rd52, %r43;
	add.s64 	%rd53, %rd52, %rd44;
	shl.b64 	%rd54, %rd53, 3;
	add.s64 	%rd55, %rd1, %rd54;
	st.global.f64 	[%rd55+24], %fd1;
	add.s32 	%r59, %r59, 4;
$L__BB4_7:
	setp.eq.s32 	%p6, %r31, 0;
	@%p6 bra 	$L__BB4_12;
	setp.eq.s32 	%p7, %r31, 1;
	@%p7 bra 	$L__BB4_10;
	mul.lo.s32 	%r44, %r59, %r36;
	add.s32 	%r45, %r44, %r59;
	mul.wide.u32 	%rd56, %r45, 8;
	add.s64 	%rd57, %rd1, %rd56;
	st.global.f64 	[%rd57], %fd1;
	add.s32 	%r46, %r44, %r36;
	cvt.u64.u32 	%rd58, %r46;
	cvt.u64.u32 	%rd59, %r59;
	add.s64 	%rd60, %rd58, %rd59;
	shl.b64 	%rd61, %rd60, 3;
	add.s64 	%rd62, %rd1, %rd61;
	st.global.f64 	[%rd62+8], %fd1;
	add.s32 	%r59, %r59, 2;
$L__BB4_10:
	and.b32  	%r47, %r36, 1;
	setp.eq.b32 	%p8, %r47, 1;
	not.pred 	%p9, %p8;
	@%p9 bra 	$L__BB4_12;
	mad.lo.s32 	%r48, %r59, %r36, %r59;
	mul.wide.u32 	%rd63, %r48, 8;
	add.s64 	%rd64, %rd1, %rd63;
	st.global.f64 	[%rd64], %fd1;
$L__BB4_12:
	ret;

}
.entry _Z13kern16AddDiagP6__halffi(
	.param .u64 .ptr .align 1 _Z13kern16AddDiagP6__halffi_param_0,
	.param .f32 _Z13kern16AddDiagP6__halffi_param_1,
	.param .u32 _Z13kern16AddDiagP6__halffi_param_2
)
{
	.reg .pred 	%p<10>;
	.reg .b16 	%rs<59>;
	.reg .b32 	%r<118>;
	.reg .b32 	%f<64>;
	.reg .b64 	%rd<91>;

	ld.param.u64 	%rd6, [_Z13kern16AddDiagP6__halffi_param_0];
	ld.param.u32 	%r66, [_Z13kern16AddDiagP6__halffi_param_2];
	cvta.to.global.u64 	%rd1, %rd6;
	setp.lt.s32 	%p1, %r66, 1;
	@%p1 bra 	$L__BB5_13;
	ld.param.u32 	%r87, [_Z13kern16AddDiagP6__halffi_param_2];
	add.s32 	%r68, %r87, -1;
	setp.lt.u32 	%p2, %r68, 15;
	mov.b32 	%r114, 0;
	@%p2 bra 	$L__BB5_4;
	ld.param.u32 	%r97, [_Z13kern16AddDiagP6__halffi_param_2];
	and.b32  	%r70, %r97, 2147483632;
	neg.s32 	%r112, %r70;
	add.s64 	%rd90, %rd1, 30;
	mul.lo.s32 	%r111, %r97, 15;
	mul.lo.s32 	%r110, %r97, 14;
	mul.lo.s32 	%r109, %r97, 13;
	mul.lo.s32 	%r108, %r97, 12;
	mul.lo.s32 	%r107, %r97, 11;
	mul.lo.s32 	%r106, %r97, 10;
	mul.lo.s32 	%r105, %r97, 9;
	shl.b32 	%r104, %r97, 3;
	mul.lo.s32 	%r103, %r97, 7;
	mul.lo.s32 	%r102, %r97, 6;
	mul.lo.s32 	%r101, %r97, 5;
	shl.b32 	%r100, %r97, 2;
	mul.lo.s32 	%r99, %r97, 3;
	shl.b32 	%r98, %r97, 1;
	mov.b32 	%r96, 0;
$L__BB5_3:
	.pragma "nounroll";
	ld.param.u32 	%r89, [_Z13kern16AddDiagP6__halffi_param_2];
	ld.param.f32 	%f60, [_Z13kern16AddDiagP6__halffi_param_1];
	ld.param.u64 	%rd88, [_Z13kern16AddDiagP6__halffi_param_0];
	and.b32  	%r114, %r89, 2147483632;
	mul.wide.u32 	%rd7, %r111, 2;
	mul.wide.u32 	%rd8, %r110, 2;
	mul.wide.u32 	%rd9, %r109, 2;
	mul.wide.u32 	%rd10, %r108, 2;
	mul.wide.u32 	%rd11, %r107, 2;
	mul.wide.u32 	%rd12, %r106, 2;
	mul.wide.u32 	%rd13, %r105, 2;
	mul.wide.u32 	%rd14, %r104, 2;
	mul.wide.u32 	%rd15, %r103, 2;
	mul.wide.u32 	%rd16, %r102, 2;
	mul.wide.u32 	%rd17, %r101, 2;
	mul.wide.u32 	%rd18, %r100, 2;
	mul.wide.u32 	%rd19, %r99, 2;
	mul.wide.u32 	%rd20, %r98, 2;
	mul.wide.u32 	%rd21, %r97, 2;
	cvta.to.global.u64 	%rd22, %rd88;
	mul.wide.u32 	%rd23, %r96, 2;
	add.s64 	%rd24, %rd22, %rd23;
	ld.global.u16 	%rs1, [%rd24];
	// begin inline asm
	{  cvt.f32.f16 %f2, %rs1;}

	// end inline asm
	add.f32 	%f3, %f60, %f2;
	// begin inline asm
	{  cvt.rn.f16.f32 %rs2, %f3;}

	// end inline asm
	st.global.u16 	[%rd24], %rs2;
	add.s64 	%rd25, %rd90, %rd21;
	ld.global.u16 	%rs3, [%rd25+-28];
	// begin inline asm
	{  cvt.f32.f16 %f4, %rs3;}

	// end inline asm
	add.f32 	%f5, %f60, %f4;
	// begin inline asm
	{  cvt.rn.f16.f32 %rs4, %f5;}

	// end inline asm
	st.global.u16 	[%rd25+-28], %rs4;
	add.s64 	%rd26, %rd90, %rd20;
	ld.global.u16 	%rs5, [%rd26+-26];
	// begin inline asm
	{  cvt.f32.f16 %f6, %rs5;}

	// end inline asm
	add.f32 	%f7, %f60, %f6;
	// begin inline asm
	{  cvt.rn.f16.f32 %rs6, %f7;}

	// end inline asm
	st.global.u16 	[%rd26+-26], %rs6;
	add.s64 	%rd27, %rd90, %rd19;
	ld.global.u16 	%rs7, [%rd27+-24];
	// begin inline asm
	{  cvt.f32.f16 %f8, %rs7;}

	// end inline asm
	add.f32 	%f9, %f60, %f8;
	// begin inline asm
	{  cvt.rn.f16.f32 %rs8, %f9;}

	// end inline asm
	st.global.u16 	[%rd27+-24], %rs8;
	add.s64 	%rd28, %rd90, %rd18;
	ld.global.u16 	%rs9, [%rd28+-22];
	// begin inline asm
	{  cvt.f32.f16 %f10, %rs9;}

	// end inline asm
	add.f32 	%f11, %f60, %f10;
	// begin inline asm
	{  cvt.rn.f16.f32 %rs10, %f11;}

	// end inline asm
	st.global.u16 	[%rd28+-22], %rs10;
	add.s64 	%rd29, %rd90, %rd17;
	ld.global.u16 	%rs11, [%rd29+-20];
	// begin inline asm
	{  cvt.f32.f16 %f12, %rs11;}

	// end inline asm
	add.f32 	%f13, %f60, %f12;
	// begin inline asm
	{  cvt.rn.f16.f32 %rs12, %f13;}

	// end inline asm
	st.global.u16 	[%rd29+-20], %rs12;
	add.s64 	%rd30, %rd90, %rd16;
	ld.global.u16 	%rs13, [%rd30+-18];
	// begin inline asm
	{  cvt.f32.f16 %f14, %rs13;}

	// end inline asm
	add.f32 	%f15, %f60, %f14;
	// begin inline asm
	{  cvt.rn.f16.f32 %rs14, %f15;}

	// end inline asm
	st.global.u16 	[%rd30+-18], %rs14;
	add.s64 	%rd31, %rd90, %rd15;
	ld.global.u16 	%rs15, [%rd31+-16];
	// begin inline asm
	{  cvt.f32.f16 %f16, %rs15;}

	// end inline asm
	add.f32 	%f17, %f60, %f16;
	// begin inline asm
	{  cvt.rn.f16.f32 %rs16, %f17;}

	// end inline asm
	st.global.u16 	[%rd31+-16], %rs16;
	add.s64 	%rd32, %rd90, %rd14;
	ld.global.u16 	%rs17, [%rd32+-14];
	// begin inline asm
	{  cvt.f32.f16 %f18, %rs17;}

	// end inline asm
	add.f32 	%f19, %f60, %f18;
	// begin inline asm
	{  cvt.rn.f16.f32 %rs18, %f19;}

	// end inline asm
	st.global.u16 	[%rd32+-14], %rs18;
	add.s64 	%rd33, %rd90, %rd13;
	ld.global.u16 	%rs19, [%rd33+-12];
	// begin inline asm
	{  cvt.f32.f16 %f20, %rs19;}

	// end inline asm
	add.f32 	%f21, %f60, %f20;
	// begin inline asm
	{  cvt.rn.f16.f32 %rs20, %f21;}

	// end inline asm
	st.global.u16 	[%rd33+-12], %rs20;
	add.s64 	%rd34, %rd90, %rd12;
	ld.global.u16 	%rs21, [%rd34+-10];
	// begin inline asm
	{  cvt.f32.f16 %f22, %rs21;}

	// end inline asm
	add.f32 	%f23, %f60, %f22;
	// begin inline asm
	{  cvt.rn.f16.f32 %rs22, %f23;}

	// end inline asm
	st.global.u16 	[%rd34+-10], %rs22;
	add.s64 	%rd35, %rd90, %rd11;
	ld.global.u16 	%rs23, [%rd35+-8];
	// begin inline asm
	{  cvt.f32.f16 %f24, %rs23;}

	// end inline asm
	add.f32 	%f25, %f60, %f24;
	// begin inline asm
	{  cvt.rn.f16.f32 %rs24, %f25;}

	// end inline asm
	st.global.u16 	[%rd35+-8], %rs24;
	add.s64 	%rd36, %rd90, %rd10;
	ld.global.u16 	%rs25, [%rd36+-6];
	// begin inline asm
	{  cvt.f32.f16 %f26, %rs25;}

	// end inline asm
	add.f32 	%f27, %f60, %f26;
	// begin inline asm
	{  cvt.rn.f16.f32 %rs26, %f27;}

	// end inline asm
	st.global.u16 	[%rd36+-6], %rs26;
	add.s64 	%rd37, %rd90, %rd9;
	ld.global.u16 	%rs27, [%rd37+-4];
	// begin inline asm
	{  cvt.f32.f16 %f28, %rs27;}

	// end inline asm
	add.f32 	%f29, %f60, %f28;
	// begin inline asm
	{  cvt.rn.f16.f32 %rs28, %f29;}

	// end inline asm
	st.global.u16 	[%rd37+-4], %rs28;
	add.s64 	%rd38, %rd90, %rd8;
	ld.global.u16 	%rs29, [%rd38+-2];
	// begin inline asm
	{  cvt.f32.f16 %f30, %rs29;}

	// end inline asm
	add.f32 	%f31, %f60, %f30;
	// begin inline asm
	{  cvt.rn.f16.f32 %rs30, %f31;}

	// end inline asm
	st.global.u16 	[%rd38+-2], %rs30;
	add.s64 	%rd39, %rd90, %rd7;
	ld.global.u16 	%rs31, [%rd39];
	// begin inline asm
	{  cvt.f32.f16 %f32, %rs31;}

	// end inline asm
	add.f32 	%f33, %f60, %f32;
	// begin inline asm
	{  cvt.rn.f16.f32 %rs32, %f33;}

	// end inline asm
	st.global.u16 	[%rd39], %rs32;
	add.s32 	%r112, %r112, 16;
	add.s64 	%rd90, %rd90, 32;
	shl.b32 	%r71, %r89, 4;
	add.s32 	%r111, %r111, %r71;
	add.s32 	%r110, %r110, %r71;
	add.s32 	%r109, %r109, %r71;
	add.s32 	%r108, %r108, %r71;
	add.s32 	%r107, %r107, %r71;
	add.s32 	%r106, %r106, %r71;
	add.s32 	%r105, %r105, %r71;
	add.s32 	%r104, %r104, %r71;
	add.s32 	%r103, %r103, %r71;
	add.s32 	%r102, %r102, %r71;
	add.s32 	%r101, %r101, %r71;
	add.s32 	%r100, %r100, %r71;
	add.s32 	%r99, %r99, %r71;
	add.s32 	%r98, %r98, %r71;
	add.s32 	%r97, %r97, %r71;
	add.s32 	%r72, %r71, %r96;
	add.s32 	%r96, %r72, 16;
	setp.ne.s32 	%p3, %r112, 0;
	@%p3 bra 	$L__BB5_3;
$L__BB5_4:
	ld.param.u32 	%r90, [_Z13kern16AddDiagP6__halffi_param_2];
	and.b32  	%r52, %r90, 15;
	setp.eq.s32 	%p4, %r52, 0;
	@%p4 bra 	$L__BB5_13;
	ld.param.u32 	%r91, [_Z13kern16AddDiagP6__halffi_param_2];
	ld.param.u64 	%rd89, [_Z13kern16AddDiagP6__halffi_param_0];
	cvta.to.global.u64 	%rd5, %rd89;
	and.b32  	%r53, %r91, 7;
	setp.lt.u32 	%p5, %r52, 8;
	@%p5 bra 	$L__BB5_7;
	ld.param.u32 	%r92, [_Z13kern16AddDiagP6__halffi_param_2];
	ld.param.f32 	%f61, [_Z13kern16AddDiagP6__halffi_param_1];
	mul.lo.s32 	%r73, %r114, %r92;
	add.s32 	%r74, %r73, %r114;
	mul.wide.u32 	%rd40, %r74, 2;
	add.s64 	%rd41, %rd5, %rd40;
	ld.global.u16 	%rs33, [%rd41];
	// begin inline asm
	{  cvt.f32.f16 %f34, %rs33;}

	// end inline asm
	add.f32 	%f35, %f61, %f34;
	// begin inline asm
	{  cvt.rn.f16.f32 %rs34, %f35;}

	// end inline asm
	st.global.u16 	[%rd41], %rs34;
	add.s32 	%r75, %r73, %r92;
	cvt.u64.u32 	%rd42, %r75;
	cvt.u64.u32 	%rd43, %r114;
	add.s64 	%rd44, %rd42, %rd43;
	shl.b64 	%rd45, %rd44, 1;
	add.s64 	%rd46, %rd5, %rd45;
	ld.global.u16 	%rs35, [%rd46+2];
	// begin inline asm
	{  cvt.f32.f16 %f36, %rs35;}

	// end inline asm
	add.f32 	%f37, %f61, %f36;
	// begin inline asm
	{  cvt.rn.f16.f32 %rs36, %f37;}

	// end inline asm
	st.global.u16 	[%rd46+2], %rs36;
	add.s32 	%r76, %r75, %r92;
	cvt.u64.u32 	%rd47, %r76;
	add.s64 	%rd48, %rd47, %rd43;
	shl.b64 	%rd49, %rd48, 1;
	add.s64 	%rd50, %rd5, %rd49;
	ld.global.u16 	%rs37, [%rd50+4];
	// begin inline asm
	{  cvt.f32.f16 %f38, %rs37;}

	// end inline asm
	add.f32 	%f39, %f61, %f38;
	// begin inline asm
	{  cvt.rn.f16.f32 %rs38, %f39;}

	// end inline asm
	st.global.u16 	[%rd50+4], %rs38;
	add.s32 	%r77, %r76, %r92;
	cvt.u64.u32 	%rd51, %r77;
	add.s64 	%rd52, %rd51, %rd43;
	shl.b64 	%rd53, %rd52, 1;
	add.s64 	%rd54, %rd5, %rd53;
	ld.global.u16 	%rs39, [%rd54+6];
	// begin inline asm
	{  cvt.f32.f16 %f40, %rs39;}

	// end inline asm
	add.f32 	%f41, %f61, %f40;
	// begin inline asm
	{  cvt.rn.f16.f32 %rs40, %f41;}

	// end inline asm
	st.global.u16 	[%rd54+6], %rs40;
	add.s32 	%r78, %r77, %r92;
	cvt.u64.u32 	%rd55, %r78;
	add.s64 	%rd56, %rd55, %rd43;
	shl.b64 	%rd57, %rd56, 1;
	add.s64 	%rd58, %rd5, %rd57;
	ld.global.u16 	%rs41, [%rd58+8];
	// begin inline asm
	{  cvt.f32.f16 %f42, %rs41;}

	// end inline asm
	add.f32 	%f43, %f61, %f42;
	// begin inline asm
	{  cvt.rn.f16.f32 %rs42, %f43;}

	// end inline asm
	st.global.u16 	[%rd58+8], %rs42;
	add.s32 	%r79, %r78, %r92;
	cvt.u64.u32 	%rd59, %r79;
	add.s64 	%rd60, %rd59, %rd43;
	shl.b64 	%rd61, %rd60, 1;
	add.s64 	%rd62, %rd5, %rd61;
	ld.global.u16 	%rs43, [%rd62+10];
	// begin inline asm
	{  cvt.f32.f16 %f44, %rs43;}

	// end inline asm
	add.f32 	%f45, %f61, %f44;
	// begin inline asm
	{  cvt.rn.f16.f32 %rs44, %f45;}

	// end inline asm
	st.global.u16 	[%rd62+10], %rs44;
	add.s32 	%r80, %r79, %r92;
	cvt.u64.u32 	%rd63, %r80;
	add.s64 	%rd64, %rd63, %rd43;
	shl.b64 	%rd65, %rd64, 1;
	add.s64 	%rd66, %rd5, %rd65;
	ld.global.u16 	%rs45, [%rd66+12];
	// begin inline asm
	{  cvt.f32.f16 %f46, %rs45;}

	// end inline asm
	add.f32 	%f47, %f61, %f46;
	// begin inline asm
	{  cvt.rn.f16.f32 %rs46, %f47;}

	// end inline asm
	st.global.u16 	[%rd66+12], %rs46;
	add.s32 	%r81, %r80, %r92;
	cvt.u64.u32 	%rd67, %r81;
	add.s64 	%rd68, %rd67, %rd43;
	shl.b64 	%rd69, %rd68, 1;
	add.s64 	%rd70, %rd5, %rd69;
	ld.global.u16 	%rs47, [%rd70+14];
	// begin inline asm
	{  cvt.f32.f16 %f48, %rs47;}

	// end inline asm
	add.f32 	%f49, %f61, %f48;
	// begin inline asm
	{  cvt.rn.f16.f32 %rs48, %f49;}

	// end inline asm
	st.global.u16 	[%rd70+14], %rs48;
	add.s32 	%r114, %r114, 8;
$L__BB5_7:
	setp.eq.s32 	%p6, %r53, 0;
	@%p6 bra 	$L__BB5_13;
	ld.param.u32 	%r93, [_Z13kern16AddDiagP6__halffi_param_2];
	and.b32  	%r56, %r93, 3;
	setp.lt.u32 	%p7, %r53, 4;
	@%p7 bra 	$L__BB5_10;
	ld.param.u32 	%r94, [_Z13kern16AddDiagP6__halffi_param_2];
	ld.param.f32 	%f62, [_Z13kern16AddDiagP6__halffi_param_1];
	mul.lo.s32 	%r82, %r114, %r94;
	add.s32 	%r83, %r82, %r114;
	mul.wide.u32 	%rd71, %r83, 2;
	add.s64 	%rd72, %rd5, %rd71;
	ld.global.u16 	%rs49, [%rd72];
	// begin inline asm
	{  cvt.f32.f16 %f50, %rs49;}

	// end inline asm
	add.f32 	%f51, %f62, %f50;
	// begin inline asm
	{  cvt.rn.f16.f32 %rs50, %f51;}

	// end inline asm
	st.global.u16 	[%rd72], %rs50;
	add.s32 	%r84, %r82, %r94;
	cvt.u64.u32 	%rd73, %r84;
	cvt.u64.u32 	%rd74, %r114;
	add.s64 	%rd75, %rd73, %rd74;
	shl.b64 	%rd76, %rd75, 1;
	add.s64 	%rd77, %rd5, %rd76;
	ld.global.u16 	%rs51, [%rd77+2];
	// begin inline asm
	{  cvt.f32.f16 %f52, %rs51;}

	// end inline asm
	add.f32 	%f53, %f62, %f52;
	// begin inline asm
	{  cvt.rn.f16.f32 %rs52, %f53;}

	// end inline asm
	st.global.u16 	[%rd77+2], %rs52;
	add.s32 	%r85, %r84, %r94;
	cvt.u64.u32 	%rd78, %r85;
	add.s64 	%rd79, %rd78, %rd74;
	shl.b64 	%rd80, %rd79, 1;
	add.s64 	%rd81, %rd5, %rd80;
	ld.global.u16 	%rs53, [%rd81+4];
	// begin inline asm
	{  cvt.f32.f16 %f54, %rs53;}

	// end inline asm
	add.f32 	%f55, %f62, %f54;
	// begin inline asm
	{  cvt.rn.f16.f32 %rs54, %f55;}

	// end inline asm
	st.global.u16 	[%rd81+4], %rs54;
	add.s32 	%r86, %r85, %r94;
	cvt.u64.u32 	%rd82, %r86;
	add.s64 	%rd83, %rd82, %rd74;
	shl.b64 	%rd84, %rd83, 1;
	add.s64 	%rd85, %rd5, %rd84;
	ld.global.u16 	%rs55, [%rd85+6];
	// begin inline asm
	{  cvt.f32.f16 %f56, %rs55;}

	// end inline asm
	add.f32 	%f57, %f62, %f56;
	// begin inline asm
	{  cvt.rn.f16.f32 %rs56, %f57;}

	// end inline asm
	st.global.u16 	[%rd85+6], %rs56;
	add.s32 	%r114, %r114, 4;
$L__BB5_10:
	setp.eq.s32 	%p8, %r56, 0;
	@%p8 bra 	$L__BB5_13;
	ld.param.u32 	%r95, [_Z13kern16AddDiagP6__halffi_param_2];
	add.s32 	%r59, %r95, 1;
	mad.lo.s32 	%r117, %r114, %r95, %r114;
	neg.s32 	%r116, %r56;
$L__BB5_12:
	.pragma "nounroll";
	ld.param.f32 	%f63, [_Z13kern16AddDiagP6__halffi_param_1];
	mul.wide.u32 	%rd86, %r117, 2;
	add.s64 	%rd87, %rd5, %rd86;
	ld.global.u16 	%rs57, [%rd87];
	// begin inline asm
	{  cvt.f32.f16 %f58, %rs57;}

	// end inline asm
	add.f32 	%f59, %f63, %f58;
	// begin inline asm
	{  cvt.rn.f16.f32 %rs58, %f59;}

	// end inline asm
	st.global.u16 	[%rd87], %rs58;
	add.s32 	%r117, %r117, %r59;
	add.s32 	%r116, %r116, 1;
	setp.ne.s32 	%p9, %r116, 0;
	@%p9 bra 	$L__BB5_12;
$L__BB5_13:
	ret;

}
.entry _Z13kern32AddDiagPffi(
	.param .u64 .ptr .align 1 _Z13kern32AddDiagPffi_param_0,
	.param .f32 _Z13kern32AddDiagPffi_param_1,
	.param .u32 _Z13kern32AddDiagPffi_param_2
)
{
	.reg .pred 	%p<10>;
	.reg .b32 	%r<118>;
	.reg .b32 	%f<64>;
	.reg .b64 	%rd<91>;

	ld.param.u64 	%rd6, [_Z13kern32AddDiagPffi_param_0];
	ld.param.u32 	%r66, [_Z13kern32AddDiagPffi_param_2];
	cvta.to.global.u64 	%rd1, %rd6;
	setp.lt.s32 	%p1, %r66, 1;
	@%p1 bra 	$L__BB6_13;
	ld.param.u32 	%r87, [_Z13kern32AddDiagPffi_param_2];
	add.s32 	%r68, %r87, -1;
	setp.lt.u32 	%p2, %r68, 15;
	mov.b32 	%r114, 0;
	@%p2 bra 	$L__BB6_4;
	ld.param.u32 	%r97, [_Z13kern32AddDiagPffi_param_2];
	and.b32  	%r70, %r97, 2147483632;
	neg.s32 	%r112, %r70;
	add.s64 	%rd90, %rd1, 60;
	mul.lo.s32 	%r111, %r97, 15;
	mul.lo.s32 	%r110, %r97, 14;
	mul.lo.s32 	%r109, %r97, 13;
	mul.lo.s32 	%r108, %r97, 12;
	mul.lo.s32 	%r107, %r97, 11;
	mul.lo.s32 	%r106, %r97, 10;
	mul.lo.s32 	%r105, %r97, 9;
	shl.b32 	%r104, %r97, 3;
	mul.lo.s32 	%r103, %r97, 7;
	mul.lo.s32 	%r102, %r97, 6;
	mul.lo.s32 	%r101, %r97, 5;
	shl.b32 	%r100, %r97, 2;
	mul.lo.s32 	%r99, %r97, 3;
	shl.b32 	%r98, %r97, 1;
	mov.b32 	%r96, 0;
$L__BB6_3:
	.pragma "nounroll";
	ld.param.u32 	%r89, [_Z13kern32AddDiagPffi_param_2];
	ld.param.f32 	%f60, [_Z13kern32AddDiagPffi_param_1];
	ld.param.u64 	%rd88, [_Z13kern32AddDiagPffi_param_0];
	and.b32  	%r114, %r89, 2147483632;
	mul.wide.u32 	%rd7, %r111, 4;
	mul.wide.u32 	%rd8, %r110, 4;
	mul.wide.u32 	%rd9, %r109, 4;
	mul.wide.u32 	%rd10, %r108, 4;
	mul.wide.u32 	%rd11, %r107, 4;
	mul.wide.u32 	%rd12, %r106, 4;
	mul.wide.u32 	%rd13, %r105, 4;
	mul.wide.u32 	%rd14, %r104, 4;
	mul.wide.u32 	%rd15, %r103, 4;
	mul.wide.u32 	%rd16, %r102, 4;
	mul.wide.u32 	%rd17, %r101, 4;
	mul.wide.u32 	%rd18, %r100, 4;
	mul.wide.u32 	%rd19, %r99, 4;
	mul.wide.u32 	%rd20, %r98, 4;
	mul.wide.u32 	%rd21, %r97, 4;
	cvta.to.global.u64 	%rd22, %rd88;
	mul.wide.u32 	%rd23, %r96, 4;
	add.s64 	%rd24, %rd22, %rd23;
	ld.global.f32 	%f2, [%rd24];
	add.f32 	%f3, %f60, %f2;
	st.global.f32 	[%rd24], %f3;
	add.s64 	%rd25, %rd90, %rd21;
	ld.global.f32 	%f4, [%rd25+-56];
	add.f32 	%f5, %f60, %f4;
	st.global.f32 	[%rd25+-56], %f5;
	add.s64 	%rd26, %rd90, %rd20;
	ld.global.f32 	%f6, [%rd26+-52];
	add.f32 	%f7, %f60, %f6;
	st.global.f32 	[%rd26+-52], %f7;
	add.s64 	%rd27, %rd90, %rd19;
	ld.global.f32 	%f8, [%rd27+-48];
	add.f32 	%f9, %f60, %f8;
	st.global.f32 	[%rd27+-48], %f9;
	add.s64 	%rd28, %rd90, %rd18;
	ld.global.f32 	%f10, [%rd28+-44];
	add.f32 	%f11, %f60, %f10;
	st.global.f32 	[%rd28+-44], %f11;
	add.s64 	%rd29, %rd90, %rd17;
	ld.global.f32 	%f12, [%rd29+-40];
	add.f32 	%f13, %f60, %f12;
	st.global.f32 	[%rd29+-40], %f13;
	add.s64 	%rd30, %rd90, %rd16;
	ld.global.f32 	%f14, [%rd30+-36];
	add.f32 	%f15, %f60, %f14;
	st.global.f32 	[%rd30+-36], %f15;
	add.s64 	%rd31, %rd90, %rd15;
	ld.global.f32 	%f16, [%rd31+-32];
	add.f32 	%f17, %f60, %f16;
	st.global.f32 	[%rd31+-32], %f17;
	add.s64 	%rd32, %rd90, %rd14;
	ld.global.f32 	%f18, [%rd32+-28];
	add.f32 	%f19, %f60, %f18;
	st.global.f32 	[%rd32+-28], %f19;
	add.s64 	%rd33, %rd90, %rd13;
	ld.global.f32 	%f20, [%rd33+-24];
	add.f32 	%f21, %f60, %f20;
	st.global.f32 	[%rd33+-24], %f21;
	add.s64 	%rd34, %rd90, %rd12;
	ld.global.f32 	%f22, [%rd34+-20];
	add.f32 	%f23, %f60, %f22;
	st.global.f32 	[%rd34+-20], %f23;
	add.s64 	%rd35, %rd90, %rd11;
	ld.global.f32 	%f24, [%rd35+-16];
	add.f32 	%f25, %f60, %f24;
	st.global.f32 	[%rd35+-16], %f25;
	add.s64 	%rd36, %rd90, %rd10;
	ld.global.f32 	%f26, [%rd36+-12];
	add.f32 	%f27, %f60, %f26;
	st.global.f32 	[%rd36+-12], %f27;
	add.s64 	%rd37, %rd90, %rd9;
	ld.global.f32 	%f28, [%rd37+-8];
	add.f32 	%f29, %f60, %f28;
	st.global.f32 	[%rd37+-8], %f29;
	add.s64 	%rd38, %rd90, %rd8;
	ld.global.f32 	%f30, [%rd38+-4];
	add.f32 	%f31, %f60, %f30;
	st.global.f32 	[%rd38+-4], %f31;
	add.s64 	%rd39, %rd90, %rd7;
	ld.global.f32 	%f32, [%rd39];
	add.f32 	%f33, %f60, %f32;
	st.global.f32 	[%rd39], %f33;
	add.s32 	%r112, %r112, 16;
	add.s64 	%rd90, %rd90, 64;
	shl.b32 	%r71, %r89, 4;
	add.s32 	%r111, %r111, %r71;
	add.s32 	%r110, %r110, %r71;
	add.s32 	%r109, %r109, %r71;
	add.s32 	%r108, %r108, %r71;
	add.s32 	%r107, %r107, %r71;
	add.s32 	%r106, %r106, %r71;
	add.s32 	%r105, %r105, %r71;
	add.s32 	%r104, %r104, %r71;
	add.s32 	%r103, %r103, %r71;
	add.s32 	%r102, %r102, %r71;
	add.s32 	%r101, %r101, %r71;
	add.s32 	%r100, %r100, %r71;
	add.s32 	%r99, %r99, %r71;
	add.s32 	%r98, %r98, %r71;
	add.s32 	%r97, %r97, %r71;
	add.s32 	%r72, %r71, %r96;
	add.s32 	%r96, %r72, 16;
	setp.ne.s32 	%p3, %r112, 0;
	@%p3 bra 	$L__BB6_3;
$L__BB6_4:
	ld.param.u32 	%r90, [_Z13kern32AddDiagPffi_param_2];
	and.b32  	%r52, %r90, 15;
	setp.eq.s32 	%p4, %r52, 0;
	@%p4 bra 	$L__BB6_13;
	ld.param.u32 	%r91, [_Z13kern32AddDiagPffi_param_2];
	ld.param.u64 	%rd89, [_Z13kern32AddDiagPffi_param_0];
	cvta.to.global.u64 	%rd5, %rd89;
	and.b32  	%r53, %r91, 7;
	setp.lt.u32 	%p5, %r52, 8;
	@%p5 bra 	$L__BB6_7;
	ld.param.u32 	%r92, [_Z13kern32AddDiagPffi_param_2];
	ld.param.f32 	%f61, [_Z13kern32AddDiagPffi_param_1];
	mul.lo.s32 	%r73, %r114, %r92;
	add.s32 	%r74, %r73, %r114;
	mul.wide.u32 	%rd40, %r74, 4;
	add.s64 	%rd41, %rd5, %rd40;
	ld.global.f32 	%f34, [%rd41];
	add.f32 	%f35, %f61, %f34;
	st.global.f32 	[%rd41], %f35;
	add.s32 	%r75, %r73, %r92;
	cvt.u64.u32 	%rd42, %r75;
	cvt.u64.u32 	%rd43, %r114;
	add.s64 	%rd44, %rd42, %rd43;
	shl.b64 	%rd45, %rd44, 2;
	add.s64 	%rd46, %rd5, %rd45;
	ld.global.f32 	%f36, [%rd46+4];
	add.f32 	%f37, %f61, %f36;
	st.global.f32 	[%rd46+4], %f37;
	add.s32 	%r76, %r75, %r92;
	cvt.u64.u32 	%rd47, %r76;
	add.s64 	%rd48, %rd47, %rd43;
	shl.b64 	%rd49, %rd48, 2;
	add.s64 	%rd50, %rd5, %rd49;
	ld.global.f32 	%f38, [%rd50+8];
	add.f32 	%f39, %f61, %f38;
	st.global.f32 	[%rd50+8], %f39;
	add.s32 	%r77, %r76, %r92;
	cvt.u64.u32 	%rd51, %r77;
	add.s64 	%rd52, %rd51, %rd43;
	shl.b64 	%rd53, %rd52, 2;
	add.s64 	%rd54, %rd5, %rd53;
	ld.global.f32 	%f40, [%rd54+12];
	add.f32 	%f41, %f61, %f40;
	st.global.f32 	[%rd54+12], %f41;
	add.s32 	%r78, %r77, %r92;
	cvt.u64.u32 	%rd55, %r78;
	add.s64 	%rd56, %rd55, %rd43;
	shl.b64 	%rd57, %rd56, 2;
	add.s64 	%rd58, %rd5, %rd57;
	ld.global.f32 	%f42, [%rd58+16];
	add.f32 	%f43, %f61, %f42;
	st.global.f32 	[%rd58+16], %f43;
	add.s32 	%r79, %r78, %r92;
	cvt.u64.u32 	%rd59, %r79;
	add.s64 	%rd60, %rd59, %rd43;
	shl.b64 	%rd61, %rd60, 2;
	add.s64 	%rd62, %rd5, %rd61;
	ld.global.f32 	%f44, [%rd62+20];
	add.f32 	%f45, %f61, %f44;
	st.global.f32 	[%rd62+20], %f45;
	add.s32 	%r80, %r79, %r92;
	cvt.u64.u32 	%rd63, %r80;
	add.s64 	%rd64, %rd63, %rd43;
	shl.b64 	%rd65, %rd64, 2;
	add.s64 	%rd66, %rd5, %rd65;
	ld.global.f32 	%f46, [%rd66+24];
	add.f32 	%f47, %f61, %f46;
	st.global.f32 	[%rd66+24], %f47;
	add.s32 	%r81, %r80, %r92;
	cvt.u64.u32 	%rd67, %r81;
	add.s64 	%rd68, %rd67, %rd43;
	shl.b64 	%rd69, %rd68, 2;
	add.s64 	%rd70, %rd5, %rd69;
	ld.global.f32 	%f48, [%rd70+28];
	add.f32 	%f49, %f61, %f48;
	st.global.f32 	[%rd70+28], %f49;
	add.s32 	%r114, %r114, 8;
$L__BB6_7:
	setp.eq.s32 	%p6, %r53, 0;
	@%p6 bra 	$L__BB6_13;
	ld.param.u32 	%r93, [_Z13kern32AddDiagPffi_param_2];
	and.b32  	%r56, %r93, 3;
	setp.lt.u32 	%p7, %r53, 4;
	@%p7 bra 	$L__BB6_10;
	ld.param.u32 	%r94, [_Z13kern32AddDiagPffi_param_2];
	ld.param.f32 	%f62, [_Z13kern32AddDiagPffi_param_1];
	mul.lo.s32 	%r82, %r114, %r94;
	add.s32 	%r83, %r82, %r114;
	mul.wide.u32 	%rd71, %r83, 4;
	add.s64 	%rd72, %rd5, %rd71;
	ld.global.f32 	%f50, [%rd72];
	add.f32 	%f51, %f62, %f50;
	st.global.f32 	[%rd72], %f51;
	add.s32 	%r84, %r82, %r94;
	cvt.u64.u32 	%rd73, %r84;
	cvt.u64.u32 	%rd74, %r114;
	add.s64 	%rd75, %rd73, %rd74;
	shl.b64 	%rd76, %rd75, 2;
	add.s64 	%rd77, %rd5, %rd76;
	ld.global.f32 	%f52, [%rd77+4];
	add.f32 	%f53, %f62, %f52;
	st.global.f32 	[%rd77+4], %f53;
	add.s32 	%r85, %r84, %r94;
	cvt.u64.u32 	%rd78, %r85;
	add.s64 	%rd79, %rd78, %rd74;
	shl.b64 	%rd80, %rd79, 2;
	add.s64 	%rd81, %rd5, %rd80;
	ld.global.f32 	%f54, [%rd81+8];
	add.f32 	%f55, %f62, %f54;
	st.global.f32 	[%rd81+8], %f55;
	add.s32 	%r86, %r85, %r94;
	cvt.u64.u32 	%rd82, %r86;
	add.s64 	%rd83, %rd82, %rd74;
	shl.b64 	%rd84, %rd83, 2;
	add.s64 	%rd85, %rd5, %rd84;
	ld.global.f32 	%f56, [%rd85+12];
	add.f32 	%f57, %f62, %f56;
	st.global.f32 	[%rd85+12], %f57;
	add.s32 	%r114, %r114, 4;
$L__BB6_10:
	setp.eq.s32 	%p8, %r56, 0;
	@%p8 bra 	$L__BB6_13;
	ld.param.u32 	%r95, [_Z13kern32AddDiagPffi_param_2];
	add.s32 	%r59, %r95, 1;
	mad.lo.s32 	%r117, %r114, %r95, %r114;
	neg.s32 	%r116, %r56;
$L__BB6_12:
	.pragma "nounroll";
	ld.param.f32 	%f63, [_Z13kern32AddDiagPffi_param_1];
	mul.wide.u32 	%rd86, %r117, 4;
	add.s64 	%rd87, %rd5, %rd86;
	ld.global.f32 	%f58, [%rd87];
	add.f32 	%f59, %f63, %f58;
	st.global.f32 	[%rd87], %f59;
	add.s32 	%r117, %r117, %r59;
	add.s32 	%r116, %r116, 1;
	setp.ne.s32 	%p9, %r116, 0;
	@%p9 bra 	$L__BB6_12;
$L__BB6_13:
	ret;

}
.entry _Z13kern64AddDiagPddi(
	.param .u64 .ptr .align 1 _Z13kern64AddDiagPddi_param_0,
	.param .f64 _Z13kern64AddDiagPddi_param_1,
	.param .u32 _Z13kern64AddDiagPddi_param_2
)
{
	.reg .pred 	%p<10>;
	.reg .b32 	%r<118>;
	.reg .b64 	%rd<91>;
	.reg .b64 	%fd<64>;

	ld.param.u64 	%rd6, [_Z13kern64AddDiagPddi_param_0];
	ld.param.u32 	%r66, [_Z13kern64AddDiagPddi_param_2];
	cvta.to.global.u64 	%rd1, %rd6;
	setp.lt.s32 	%p1, %r66, 1;
	@%p1 bra 	$L__BB7_13;
	ld.param.u32 	%r87, [_Z13kern64AddDiagPddi_param_2];
	add.s32 	%r68, %r87, -1;
	setp.lt.u32 	%p2, %r68, 15;
	mov.b32 	%r114, 0;
	@%p2 bra 	$L__BB7_4;
	ld.param.u32 	%r97, [_Z13kern64AddDiagPddi_param_2];
	and.b32  	%r70, %r97, 2147483632;
	neg.s32 	%r112, %r70;
	add.s64 	%rd90, %rd1, 120;
	mul.lo.s32 	%r111, %r97, 15;
	mul.lo.s32 	%r110, %r97, 14;
	mul.lo.s32 	%r109, %r97, 13;
	mul.lo.s32 	%r108, %r97, 12;
	mul.lo.s32 	%r107, %r97, 11;
	mul.lo.s32 	%r106, %r97, 10;
	mul.lo.s32 	%r105, %r97, 9;
	shl.b32 	%r104, %r97, 3;
	mul.lo.s32 	%r103, %r97, 7;
	mul.lo.s32 	%r102, %r97, 6;
	mul.lo.s32 	%r101, %r97, 5;
	shl.b32 	%r100, %r97, 2;
	mul.lo.s32 	%r99, %r97, 3;
	shl.b32 	%r98, %r97, 1;
	mov.b32 	%r96, 0;
$L__BB7_3:
	.pragma "nounroll";
	ld.param.u32 	%r89, [_Z13kern64AddDiagPddi_param_2];
	ld.param.f64 	%fd60, [_Z13kern64AddDiagPddi_param_1];
	ld.param.u64 	%rd88, [_Z13kern64AddDiagPddi_param_0];
	and.b32  	%r114, %r89, 2147483632;
	mul.wide.u32 	%rd7, %r111, 8;
	mul.wide.u32 	%rd8, %r110, 8;
	mul.wide.u32 	%rd9, %r109, 8;
	mul.wide.u32 	%rd10, %r108, 8;
	mul.wide.u32 	%rd11, %r107, 8;
	mul.wide.u32 	%rd12, %r106, 8;
	mul.wide.u32 	%rd13, %r105, 8;
	mul.wide.u32 	%rd14, %r104, 8;
	mul.wide.u32 	%rd15, %r103, 8;
	mul.wide.u32 	%rd16, %r102, 8;
	mul.wide.u32 	%rd17, %r101, 8;
	mul.wide.u32 	%rd18, %r100, 8;
	mul.wide.u32 	%rd19, %r99, 8;
	mul.wide.u32 	%rd20, %r98, 8;
	mul.wide.u32 	%rd21, %r97, 8;
	cvta.to.global.u64 	%rd22, %rd88;
	mul.wide.u32 	%rd23, %r96, 8;
	add.s64 	%rd24, %rd22, %rd23;
	ld.global.f64 	%fd2, [%rd24];
	add.f64 	%fd3, %fd60, %fd2;
	st.global.f64 	[%rd24], %fd3;
	add.s64 	%rd25, %rd90, %rd21;
	ld.global.f64 	%fd4, [%rd25+-112];
	add.f64 	%fd5, %fd60, %fd4;
	st.global.f64 	[%rd25+-112], %fd5;
	add.s64 	%rd26, %rd90, %rd20;
	ld.global.f64 	%fd6, [%rd26+-104];
	add.f64 	%fd7, %fd60, %fd6;
	st.global.f64 	[%rd26+-104], %fd7;
	add.s64 	%rd27, %rd90, %rd19;
	ld.global.f64 	%fd8, [%rd27+-96];
	add.f64 	%fd9, %fd60, %fd8;
	st.global.f64 	[%rd27+-96], %fd9;
	add.s64 	%rd28, %rd90, %rd18;
	ld.global.f64 	%fd10, [%rd28+-88];
	add.f64 	%fd11, %fd60, %fd10;
	st.global.f64 	[%rd28+-88], %fd11;
	add.s64 	%rd29, %rd90, %rd17;
	ld.global.f64 	%fd12, [%rd29+-80];
	add.f64 	%fd13, %fd60, %fd12;
	st.global.f64 	[%rd29+-80], %fd13;
	add.s64 	%rd30, %rd90, %rd16;
	ld.global.f64 	%fd14, [%rd30+-72];
	add.f64 	%fd15, %fd60, %fd14;
	st.global.f64 	[%rd30+-72], %fd15;
	add.s64 	%rd31, %rd90, %rd15;
	ld.global.f64 	%fd16, [%rd31+-64];
	add.f64 	%fd17, %fd60, %fd16;
	st.global.f64 	[%rd31+-64], %fd17;
	add.s64 	%rd32, %rd90, %rd14;
	ld.global.f64 	%fd18, [%rd32+-56];
	add.f64 	%fd19, %fd60, %fd18;
	st.global.f64 	[%rd32+-56], %fd19;
	add.s64 	%rd33, %rd90, %rd13;
	ld.global.f64 	%fd20, [%rd33+-48];
	add.f64 	%fd21, %fd60, %fd20;
	st.global.f64 	[%rd33+-48], %fd21;
	add.s64 	%rd34, %rd90, %rd12;
	ld.global.f64 	%fd22, [%rd34+-40];
	add.f64 	%fd23, %fd60, %fd22;
	st.global.f64 	[%rd34+-40], %fd23;
	add.s64 	%rd35, %rd90, %rd11;
	ld.global.f64 	%fd24, [%rd35+-32];
	add.f64 	%fd25, %fd60, %fd24;
	st.global.f64 	[%rd35+-32], %fd25;
	add.s64 	%rd36, %rd90, %rd10;
	ld.global.f64 	%fd26, [%rd36+-24];
	add.f64 	%fd27, %fd60, %fd26;
	st.global.f64 	[%rd36+-24], %fd27;
	add.s64 	%rd37, %rd90, %rd9;
	ld.global.f64 	%fd28, [%rd37+-16];
	add.f64 	%fd29, %fd60, %fd28;
	st.global.f64 	[%rd37+-16], %fd29;
	add.s64 	%rd38, %rd90, %rd8;
	ld.global.f64 	%fd30, [%rd38+-8];
	add.f64 	%fd31, %fd60, %fd30;
	st.global.f64 	[%rd38+-8], %fd31;
	add.s64 	%rd39, %rd90, %rd7;
	ld.global.f64 	%fd32, [%rd39];
	add.f64 	%fd33, %fd60, %fd32;
	st.global.f64 	[%rd39], %fd33;
	add.s32 	%r112, %r112, 16;
	add.s64 	%rd90, %rd90, 128;
	shl.b32 	%r71, %r89, 4;
	add.s32 	%r111, %r111, %r71;
	add.s32 	%r110, %r110, %r71;
	add.s32 	%r109, %r109, %r71;
	add.s32 	%r108, %r108, %r71;
	add.s32 	%r107, %r107, %r71;
	add.s32 	%r106, %r106, %r71;
	add.s32 	%r105, %r105, %r71;
	add.s32 	%r104, %r104, %r71;
	add.s32 	%r103, %r103, %r71;
	add.s32 	%r102, %r102, %r71;
	add.s32 	%r101, %r101, %r71;
	add.s32 	%r100, %r100, %r71;
	add.s32 	%r99, %r99, %r71;
	add.s32 	%r98, %r98, %r71;
	add.s32 	%r97, %r97, %r71;
	add.s32 	%r72, %r71, %r96;
	add.s32 	%r96, %r72, 16;
	setp.ne.s32 	%p3, %r112, 0;
	@%p3 bra 	$L__BB7_3;
$L__BB7_4:
	ld.param.u32 	%r90, [_Z13kern64AddDiagPddi_param_2];
	and.b32  	%r52, %r90, 15;
	setp.eq.s32 	%p4, %r52, 0;
	@%p4 bra 	$L__BB7_13;
	ld.param.u32 	%r91, [_Z13kern64AddDiagPddi_param_2];
	ld.param.u64 	%rd89, [_Z13kern64AddDiagPddi_param_0];
	cvta.to.global.u64 	%rd5, %rd89;
	and.b32  	%r53, %r91, 7;
	setp.lt.u32 	%p5, %r52, 8;
	@%p5 bra 	$L__BB7_7;
	ld.param.u32 	%r92, [_Z13kern64AddDiagPddi_param_2];
	ld.param.f64 	%fd61, [_Z13kern64AddDiagPddi_param_1];
	mul.lo.s32 	%r73, %r114, %r92;
	add.s32 	%r74, %r73, %r114;
	mul.wide.u32 	%rd40, %r74, 8;
	add.s64 	%rd41, %rd5, %rd40;
	ld.global.f64 	%fd34, [%rd41];
	add.f64 	%fd35, %fd61, %fd34;
	st.global.f64 	[%rd41], %fd35;
	add.s32 	%r75, %r73, %r92;
	cvt.u64.u32 	%rd42, %r75;
	cvt.u64.u32 	%rd43, %r114;
	add.s64 	%rd44, %rd42, %rd43;
	shl.b64 	%rd45, %rd44, 3;
	add.s64 	%rd46, %rd5, %rd45;
	ld.global.f64 	%fd36, [%rd46+8];
	add.f64 	%fd37, %fd61, %fd36;
	st.global.f64 	[%rd46+8], %fd37;
	add.s32 	%r76, %r75, %r92;
	cvt.u64.u32 	%rd47, %r76;
	add.s64 	%rd48, %rd47, %rd43;
	shl.b64 	%rd49, %rd48, 3;
	add.s64 	%rd50, %rd5, %rd49;
	ld.global.f64 	%fd38, [%rd50+16];
	add.f64 	%fd39, %fd61, %fd38;
	st.global.f64 	[%rd50+16], %fd39;
	add.s32 	%r77, %r76, %r92;
	cvt.u64.u32 	%rd51, %r77;
	add.s64 	%rd52, %rd51, %rd43;
	shl.b64 	%rd53, %rd52, 3;
	add.s64 	%rd54, %rd5, %rd53;
	ld.global.f64 	%fd40, [%rd54+24];
	add.f64 	%fd41, %fd61, %fd40;
	st.global.f64 	[%rd54+24], %fd41;
	add.s32 	%r78, %r77, %r92;
	cvt.u64.u32 	%rd55, %r78;
	add.s64 	%rd56, %rd55, %rd43;
	shl.b64 	%rd57, %rd56, 3;
	add.s64 	%rd58, %rd5, %rd57;
	ld.global.f64 	%fd42, [%rd58+32];
	add.f64 	%fd43, %fd61, %fd42;
	st.global.f64 	[%rd58+32], %fd43;
	add.s32 	%r79, %r78, %r92;
	cvt.u64.u32 	%rd59, %r79;
	add.s64 	%rd60, %rd59, %rd43;
	shl.b64 	%rd61, %rd60, 3;
	add.s64 	%rd62, %rd5, %rd61;
	ld.global.f64 	%fd44, [%rd62+40];
	add.f64 	%fd45, %fd61, %fd44;
	st.global.f64 	[%rd62+40], %fd45;
	add.s32 	%r80, %r79, %r92;
	cvt.u64.u32 	%rd63, %r80;
	add.s64 	%rd64, %rd63, %rd43;
	shl.b64 	%rd65, %rd64, 3;
	add.s64 	%rd66, %rd5, %rd65;
	ld.global.f64 	%fd46, [%rd66+48];
	add.f64 	%fd47, %fd61, %fd46;
	st.global.f64 	[%rd66+48], %fd47;
	add.s32 	%r81, %r80, %r92;
	cvt.u64.u32 	%rd67, %r81;
	add.s64 	%rd68, %rd67, %rd43;
	shl.b64 	%rd69, %rd68, 3;
	add.s64 	%rd70, %rd5, %rd69;
	ld.global.f64 	%fd48, [%rd70+56];
	add.f64 	%fd49, %fd61, %fd48;
	st.global.f64 	[%rd70+56], %fd49;
	add.s32 	%r114, %r114, 8;
$L__BB7_7:
	setp.eq.s32 	%p6, %r53, 0;
	@%p6 bra 	$L__BB7_13;
	ld.param.u32 	%r93, [_Z13kern64AddDiagPddi_param_2];
	and.b32  	%r56, %r93, 3;
	setp.lt.u32 	%p7, %r53, 4;
	@%p7 bra 	$L__BB7_10;
	ld.param.u32 	%r94, [_Z13kern64AddDiagPddi_param_2];
	ld.param.f64 	%fd62, [_Z13kern64AddDiagPddi_param_1];
	mul.lo.s32 	%r82, %r114, %r94;
	add.s32 	%r83, %r82, %r114;
	mul.wide.u32 	%rd71, %r83, 8;
	add.s64 	%rd72, %rd5, %rd71;
	ld.global.f64 	%fd50, [%rd72];
	add.f64 	%fd51, %fd62, %fd50;
	st.global.f64 	[%rd72], %fd51;
	add.s32 	%r84, %r82, %r94;
	cvt.u64.u32 	%rd73, %r84;
	cvt.u64.u32 	%rd74, %r114;
	add.s64 	%rd75, %rd73, %rd74;
	shl.b64 	%rd76, %rd75, 3;
	add.s64 	%rd77, %rd5, %rd76;
	ld.global.f64 	%fd52, [%rd77+8];
	add.f64 	%fd53, %fd62, %fd52;
	st.global.f64 	[%rd77+8], %fd53;
	add.s32 	%r85, %r84, %r94;
	cvt.u64.u32 	%rd78, %r85;
	add.s64 	%rd79, %rd78, %rd74;
	shl.b64 	%rd80, %rd79, 3;
	add.s64 	%rd81, %rd5, %rd80;
	ld.global.f64 	%fd54, [%rd81+16];
	add.f64 	%fd55, %fd62, %fd54;
	st.global.f64 	[%rd81+16], %fd55;
	add.s32 	%r86, %r85, %r94;
	cvt.u64.u32 	%rd82, %r86;
	add.s64 	%rd83, %rd82, %rd74;
	shl.b64 	%rd84, %rd83, 3;
	add.s64 	%rd85, %rd5, %rd84;
	ld.global.f64 	%fd56, [%rd85+24];
	add.f64 	%fd57, %fd62, %fd56;
	st.global.f64 	[%rd85+24], %fd57;
	add.s32 	%r114, %r114, 4;
$L__BB7_10:
	setp.eq.s32 	%p8, %r56, 0;
	@%p8 bra 	$L__BB7_13;
	ld.param.u32 	%r95, [_Z13kern64AddDiagPddi_param_2];
	add.s32 	%r59, %r95, 1;
	mad.lo.s32 	%r117, %r114, %r95, %r114;
	neg.s32 	%r116, %r56;
$L__BB7_12:
	.pragma "nounroll";
	ld.param.f64 	%fd63, [_Z13kern64AddDiagPddi_param_1];
	mul.wide.u32 	%rd86, %r117, 8;
	add.s64 	%rd87, %rd5, %rd86;
	ld.global.f64 	%fd58, [%rd87];
	add.f64 	%fd59, %fd63, %fd58;
	st.global.f64 	[%rd87], %fd59;
	add.s32 	%r117, %r117, %r59;
	add.s32 	%r116, %r116, 1;
	setp.ne.s32 	%p9, %r116, 0;
	@%p9 bra 	$L__BB7_12;
$L__BB7_13:
	ret;

}
.entry _Z10kern16NormPK6__halfl(
	.param .u64 .ptr .align 1 _Z10kern16NormPK6__halfl_param_0,
	.param .u64 _Z10kern16NormPK6__halfl_param_1
)
{
	.reg .pred 	%p<10>;
	.reg .b16 	%rs<30>;
	.reg .b32 	%f<30>;
	.reg .b64 	%rd<36>;
	.reg .b64 	%fd<84>;

	ld.param.u64 	%rd22, [_Z10kern16NormPK6__halfl_param_0];
	ld.param.u64 	%rd21, [_Z10kern16NormPK6__halfl_param_1];
	cvta.to.global.u64 	%rd1, %rd22;
	setp.lt.s64 	%p1, %rd21, 1;
	mov.f64 	%fd83, 0d0000000000000000;
	@%p1 bra 	$L__BB8_13;
	and.b64  	%rd2, %rd21, 15;
	setp.lt.u64 	%p2, %rd21, 16;
	mov.f64 	%fd83, 0d0000000000000000;
	mov.b64 	%rd32, 0;
	@%p2 bra 	$L__BB8_4;
	and.b64  	%rd32, %rd21, 9223372036854775792;
	add.s64 	%rd29, %rd1, 16;
	mov.f64 	%fd83, 0d0000000000000000;
	mov.u64 	%rd30, %rd32;
$L__BB8_3:
	.pragma "nounroll";
	ld.global.u16 	%rs1, [%rd29+-16];
	// begin inline asm
	{  cvt.f32.f16 %f1, %rs1;}

	// end inline asm
	cvt.f64.f32 	%fd18, %f1;
	fma.rn.f64 	%fd19, %fd18, %fd18, %fd83;
	ld.global.u16 	%rs2, [%rd29+-14];
	// begin inline asm
	{  cvt.f32.f16 %f2, %rs2;}

	// end inline asm
	cvt.f64.f32 	%fd20, %f2;
	fma.rn.f64 	%fd21, %fd20, %fd20, %fd19;
	ld.global.u16 	%rs3, [%rd29+-12];
	// begin inline asm
	{  cvt.f32.f16 %f3, %rs3;}

	// end inline asm
	cvt.f64.f32 	%fd22, %f3;
	fma.rn.f64 	%fd23, %fd22, %fd22, %fd21;
	ld.global.u16 	%rs4, [%rd29+-10];
	// begin inline asm
	{  cvt.f32.f16 %f4, %rs4;}

	// end inline asm
	cvt.f64.f32 	%fd24, %f4;
	fma.rn.f64 	%fd25, %fd24, %fd24, %fd23;
	ld.global.u16 	%rs5, [%rd29+-8];
	// begin inline asm
	{  cvt.f32.f16 %f5, %rs5;}

	// end inline asm
	cvt.f64.f32 	%fd26, %f5;
	fma.rn.f64 	%fd27, %fd26, %fd26, %fd25;
	ld.global.u16 	%rs6, [%rd29+-6];
	// begin inline asm
	{  cvt.f32.f16 %f6, %rs6;}

	// end inline asm
	cvt.f64.f32 	%fd28, %f6;
	fma.rn.f64 	%fd29, %fd28, %fd28, %fd27;
	ld.global.u16 	%rs7, [%rd29+-4];
	// begin inline asm
	{  cvt.f32.f16 %f7, %rs7;}

	// end inline asm
	cvt.f64.f32 	%fd30, %f7;
	fma.rn.f64 	%fd31, %fd30, %fd30, %fd29;
	ld.global.u16 	%rs8, [%rd29+-2];
	// begin inline asm
	{  cvt.f32.f16 %f8, %rs8;}

	// end inline asm
	cvt.f64.f32 	%fd32, %f8;
	fma.rn.f64 	%fd33, %fd32, %fd32, %fd31;
	ld.global.u16 	%rs9, [%rd29];
	// begin inline asm
	{  cvt.f32.f16 %f9, %rs9;}

	// end inline asm
	cvt.f64.f32 	%fd34, %f9;
	fma.rn.f64 	%fd35, %fd34, %fd34, %fd33;
	ld.global.u16 	%rs10, [%rd29+2];
	// begin inline asm
	{  cvt.f32.f16 %f10, %rs10;}

	// end inline asm
	cvt.f64.f32 	%fd36, %f10;
	fma.rn.f64 	%fd37, %fd36, %fd36, %fd35;
	ld.global.u16 	%rs11, [%rd29+4];
	// begin inline asm
	{  cvt.f32.f16 %f11, %rs11;}

	// end inline asm
	cvt.f64.f32 	%fd38, %f11;
	fma.rn.f64 	%fd39, %fd38, %fd38, %fd37;
	ld.global.u16 	%rs12, [%rd29+6];
	// begin inline asm
	{  cvt.f32.f16 %f12, %rs12;}

	// end inline asm
	cvt.f64.f32 	%fd40, %f12;
	fma.rn.f64 	%fd41, %fd40, %fd40, %fd39;
	ld.global.u16 	%rs13, [%rd29+8];
	// begin inline asm
	{  cvt.f32.f16 %f13, %rs13;}

	// end inline asm
	cvt.f64.f32 	%fd42, %f13;
	fma.rn.f64 	%fd43, %fd42, %fd42, %fd41;
	ld.global.u16 	%rs14, [%rd29+10];
	// begin inline asm
	{  cvt.f32.f16 %f14, %rs14;}

	// end inline asm
	cvt.f64.f32 	%fd44, %f14;
	fma.rn.f64 	%fd45, %fd44, %fd44, %fd43;
	ld.global.u16 	%rs15, [%rd29+12];
	// begin inline asm
	{  cvt.f32.f16 %f15, %rs15;}

	// end inline asm
	cvt.f64.f32 	%fd46, %f15;
	fma.rn.f64 	%fd47, %fd46, %fd46, %fd45;
	ld.global.u16 	%rs16, [%rd29+14];
	// begin inline asm
	{  cvt.f32.f16 %f16, %rs16;}

	// end inline asm
	cvt.f64.f32 	%fd48, %f16;
	fma.rn.f64 	%fd83, %fd48, %fd48, %fd47;
	add.s64 	%rd30, %rd30, -16;
	add.s64 	%rd29, %rd29, 32;
	setp.ne.s64 	%p3, %rd30, 0;
	@%p3 bra 	$L__BB8_3;
$L__BB8_4:
	setp.eq.s64 	%p4, %rd2, 0;
	@%p4 bra 	$L__BB8_13;
	and.b64  	%rd10, %rd21, 7;
	setp.lt.u64 	%p5, %rd2, 8;
	@%p5 bra 	$L__BB8_7;
	shl.b64 	%rd24, %rd32, 1;
	add.s64 	%rd25, %rd1, %rd24;
	ld.global.u16 	%rs17, [%rd25];
	// begin inline asm
	{  cvt.f32.f16 %f17, %rs17;}

	// end inline asm
	cvt.f64.f32 	%fd50, %f17;
	fma.rn.f64 	%fd51, %fd50, %fd50, %fd83;
	ld.global.u16 	%rs18, [%rd25+2];
	// begin inline asm
	{  cvt.f32.f16 %f18, %rs18;}

	// end inline asm
	cvt.f64.f32 	%fd52, %f18;
	fma.rn.f64 	%fd53, %fd52, %fd52, %fd51;
	ld.global.u16 	%rs19, [%rd25+4];
	// begin inline asm
	{  cvt.f32.f16 %f19, %rs19;}

	// end inline asm
	cvt.f64.f32 	%fd54, %f19;
	fma.rn.f64 	%fd55, %fd54, %fd54, %fd53;
	ld.global.u16 	%rs20, [%rd25+6];
	// begin inline asm
	{  cvt.f32.f16 %f20, %rs20;}

	// end inline asm
	cvt.f64.f32 	%fd56, %f20;
	fma.rn.f64 	%fd57, %fd56, %fd56, %fd55;
	ld.global.u16 	%rs21, [%rd25+8];
	// begin inline asm
	{  cvt.f32.f16 %f21, %rs21;}

	// end inline asm
	cvt.f64.f32 	%fd58, %f21;
	fma.rn.f64 	%fd59, %fd58, %fd58, %fd57;
	ld.global.u16 	%rs22, [%rd25+10];
	// begin inline asm
	{  cvt.f32.f16 %f22, %rs22;}

	// end inline asm
	cvt.f64.f32 	%fd60, %f22;
	fma.rn.f64 	%fd61, %fd60, %fd60, %fd59;
	ld.global.u16 	%rs23, [%rd25+12];
	// begin inline asm
	{  cvt.f32.f16 %f23, %rs23;}

	// end inline asm
	cvt.f64.f32 	%fd62, %f23;
	fma.rn.f64 	%fd63, %fd62, %fd62, %fd61;
	ld.global.u16 	%rs24, [%rd25+14];
	// begin inline asm
	{  cvt.f32.f16 %f24, %rs24;}

	// end inline asm
	cvt.f64.f32 	%fd64, %f24;
	fma.rn.f64 	%fd83, %fd64, %fd64, %fd63;
	add.s64 	%rd32, %rd32, 8;
$L__BB8_7:
	setp.eq.s64 	%p6, %rd10, 0;
	@%p6 bra 	$L__BB8_13;
	and.b64  	%rd34, %rd21, 3;
	setp.lt.u64 	%p7, %rd10, 4;
	@%p7 bra 	$L__BB8_10;
	shl.b64 	%rd26, %rd32, 1;
	add.s64 	%rd27, %rd1, %rd26;
	ld.global.u16 	%rs25, [%rd27];
	// begin inline asm
	{  cvt.f32.f16 %f25, %rs25;}

	// end inline asm
	cvt.f64.f32 	%fd66, %f25;
	fma.rn.f64 	%fd67, %fd66, %fd66, %fd83;
	ld.global.u16 	%rs26, [%rd27+2];
	// begin inline asm
	{  cvt.f32.f16 %f26, %rs26;}

	// end inline asm
	cvt.f64.f32 	%fd68, %f26;
	fma.rn.f64 	%fd69, %fd68, %fd68, %fd67;
	ld.global.u16 	%rs27, [%rd27+4];
	// begin inline asm
	{  cvt.f32.f16 %f27, %rs27;}

	// end inline asm
	cvt.f64.f32 	%fd70, %f27;
	fma.rn.f64 	%fd71, %fd70, %fd70, %fd69;
	ld.global.u16 	%rs28, [%rd27+6];
	// begin inline asm
	{  cvt.f32.f16 %f28, %rs28;}

	// end inline asm
	cvt.f64.f32 	%fd72, %f28;
	fma.rn.f64 	%fd83, %fd72, %fd72, %fd71;
	add.s64 	%rd32, %rd32, 4;
$L__BB8_10:
	setp.eq.s64 	%p8, %rd34, 0;
	@%p8 bra 	$L__BB8_13;
	shl.b64 	%rd28, %rd32, 1;
	add.s64 	%rd35, %rd1, %rd28;
$L__BB8_12:
	.pragma "nounroll";
	ld.global.u16 	%rs29, [%rd35];
	// begin inline asm
	{  cvt.f32.f16 %f29, %rs29;}

	// end inline asm
	cvt.f64.f32 	%fd73, %f29;
	fma.rn.f64 	%fd83, %fd73, %fd73, %fd83;
	add.s64 	%rd35, %rd35, 2;
	add.s64 	%rd34, %rd34, -1;
	setp.ne.s64 	%p9, %rd34, 0;
	@%p9 bra 	$L__BB8_12;
$L__BB8_13:
	sqrt.rn.f64 	%fd74, %fd83;
	st.global.f64 	[d_froNorm], %fd74;
	ret;

}
.entry _Z10kern32NormPKfl(
	.param .u64 .ptr .align 1 _Z10kern32NormPKfl_param_0,
	.param .u64 _Z10kern32NormPKfl_param_1
)
{
	.reg .pred 	%p<10>;
	.reg .b32 	%f<30>;
	.reg .b64 	%rd<36>;
	.reg .b64 	%fd<84>;

	ld.param.u64 	%rd22, [_Z10kern32NormPKfl_param_0];
	ld.param.u64 	%rd21, [_Z10kern32NormPKfl_param_1];
	cvta.to.global.u64 	%rd1, %rd22;
	setp.lt.s64 	%p1, %rd21, 1;
	mov.f64 	%fd83, 0d0000000000000000;
	@%p1 bra 	$L__BB9_13;
	and.b64  	%rd2, %rd21, 15;
	setp.lt.u64 	%p2, %rd21, 16;
	mov.f64 	%fd83, 0d0000000000000000;
	mov.b64 	%rd32, 0;
	@%p2 bra 	$L__BB9_4;
	and.b64  	%rd32, %rd21, 9223372036854775792;
	add.s64 	%rd29, %rd1, 32;
	mov.f64 	%fd83, 0d0000000000000000;
	mov.u64 	%rd30, %rd32;
$L__BB9_3:
	.pragma "nounroll";
	ld.global.f32 	%f1, [%rd29+-32];
	cvt.f64.f32 	%fd18, %f1;
	fma.rn.f64 	%fd19, %fd18, %fd18, %fd83;
	ld.global.f32 	%f2, [%rd29+-28];
	cvt.f64.f32 	%fd20, %f2;
	fma.rn.f64 	%fd21, %fd20, %fd20, %fd19;
	ld.global.f32 	%f3, [%rd29+-24];
	cvt.f64.f32 	%fd22, %f3;
	fma.rn.f64 	%fd23, %fd22, %fd22, %fd21;
	ld.global.f32 	%f4, [%rd29+-20];
	cvt.f64.f32 	%fd24, %f4;
	fma.rn.f64 	%fd25, %fd24, %fd24, %fd23;
	ld.global.f32 	%f5, [%rd29+-16];
	cvt.f64.f32 	%fd26, %f5;
	fma.rn.f64 	%fd27, %fd26, %fd26, %fd25;
	ld.global.f32 	%f6, [%rd29+-12];
	cvt.f64.f32 	%fd28, %f6;
	fma.rn.f64 	%fd29, %fd28, %fd28, %fd27;
	ld.global.f32 	%f7, [%rd29+-8];
	cvt.f64.f32 	%fd30, %f7;
	fma.rn.f64 	%fd31, %fd30, %fd30, %fd29;
	ld.global.f32 	%f8, [%rd29+-4];
	cvt.f64.f32 	%fd32, %f8;
	fma.rn.f64 	%fd33, %fd32, %fd32, %fd31;
	ld.global.f32 	%f9, [%rd29];
	cvt.f64.f32 	%fd34, %f9;
	fma.rn.f64 	%fd35, %fd34, %fd34, %fd33;
	ld.global.f32 	%f10, [%rd29+4];
	cvt.f64.f32 	%fd36, %f10;
	fma.rn.f64 	%fd37, %fd36, %fd36, %fd35;
	ld.global.f32 	%f11, [%rd29+8];
	cvt.f64.f32 	%fd38, %f11;
	fma.rn.f64 	%fd39, %fd38, %fd38, %fd37;
	ld.global.f32 	%f12, [%rd29+12];
	cvt.f64.f32 	%fd40, %f12;
	fma.rn.f64 	%fd41, %fd40, %fd40, %fd39;
	ld.global.f32 	%f13, [%rd29+16];
	cvt.f64.f32 	%fd42, %f13;
	fma.rn.f64 	%fd43, %fd42, %fd42, %fd41;
	ld.global.f32 	%f14, [%rd29+20];
	cvt.f64.f32 	%fd44, %f14;
	fma.rn.f64 	%fd45, %fd44, %fd44, %fd43;
	ld.global.f32 	%f15, [%rd29+24];
	cvt.f64.f32 	%fd46, %f15;
	fma.rn.f64 	%fd47, %fd46, %fd46, %fd45;
	ld.global.f32 	%f16, [%rd29+28];
	cvt.f64.f32 	%fd48, %f16;
	fma.rn.f64 	%fd83, %fd48, %fd48, %fd47;
	add.s64 	%rd30, %rd30, -16;
	add.s64 	%rd29, %rd29, 64;
	setp.ne.s64 	%p3, %rd30, 0;
	@%p3 bra 	$L__BB9_3;
$L__BB9_4:
	setp.eq.s64 	%p4, %rd2, 0;
	@%p4 bra 	$L__BB9_13;
	and.b64  	%rd10, %rd21, 7;
	setp.lt.u64 	%p5, %rd2, 8;
	@%p5 bra 	$L__BB9_7;
	shl.b64 	%rd24, %rd32, 2;
	add.s64 	%rd25, %rd1, %rd24;
	ld.global.f32 	%f17, [%rd25];
	cvt.f64.f32 	%fd50, %f17;
	fma.rn.f64 	%fd51, %fd50, %fd50, %fd83;
	ld.global.f32 	%f18, [%rd25+4];
	cvt.f64.f32 	%fd52, %f18;
	fma.rn.f64 	%fd53, %fd52, %fd52, %fd51;
	ld.global.f32 	%f19, [%rd25+8];
	cvt.f64.f32 	%fd54, %f19;
	fma.rn.f64 	%fd55, %fd54, %fd54, %fd53;
	ld.global.f32 	%f20, [%rd25+12];
	cvt.f64.f32 	%fd56, %f20;
	fma.rn.f64 	%fd57, %fd56, %fd56, %fd55;
	ld.global.f32 	%f21, [%rd25+16];
	cvt.f64.f32 	%fd58, %f21;
	fma.rn.f64 	%fd59, %fd58, %fd58, %fd57;
	ld.global.f32 	%f22, [%rd25+20];
	cvt.f64.f32 	%fd60, %f22;
	fma.rn.f64 	%fd61, %fd60, %fd60, %fd59;
	ld.global.f32 	%f23, [%rd25+24];
	cvt.f64.f32 	%fd62, %f23;
	fma.rn.f64 	%fd63, %fd62, %fd62, %fd61;
	ld.global.f32 	%f24, [%rd25+28];
	cvt.f64.f32 	%fd64, %f24;
	fma.rn.f64 	%fd83, %fd64, %fd64, %fd63;
	add.s64 	%rd32, %rd32, 8;
$L__BB9_7:
	setp.eq.s64 	%p6, %rd10, 0;
	@%p6 bra 	$L__BB9_13;
	and.b64  	%rd34, %rd21, 3;
	setp.lt.u64 	%p7, %rd10, 4;
	@%p7 bra 	$L__BB9_10;
	shl.b64 	%rd26, %rd32, 2;
	add.s64 	%rd27, %rd1, %rd26;
	ld.global.f32 	%f25, [%rd27];
	cvt.f64.f32 	%fd66, %f25;
	fma.rn.f64 	%fd67, %fd66, %fd66, %fd83;
	ld.global.f32 	%f26, [%rd27+4];
	cvt.f64.f32 	%fd68, %f26;
	fma.rn.f64 	%fd69, %fd68, %fd68, %fd67;
	ld.global.f32 	%f27, [%rd27+8];
	cvt.f64.f32 	%fd70, %f27;
	fma.rn.f64 	%fd71, %fd70, %fd70, %fd69;
	ld.global.f32 	%f28, [%rd27+12];
	cvt.f64.f32 	%fd72, %f28;
	fma.rn.f64 	%fd83, %fd72, %fd72, %fd71;
	add.s64 	%rd32, %rd32, 4;
$L__BB9_10:
	setp.eq.s64 	%p8, %rd34, 0;
	@%p8 bra 	$L__BB9_13;
	shl.b64 	%rd28, %rd32, 2;
	add.s64 	%rd35, %rd1, %rd28;
$L__BB9_12:
	.pragma "nounroll";
	ld.global.f32 	%f29, [%rd35];
	cvt.f64.f32 	%fd73, %f29;
	fma.rn.f64 	%fd83, %fd73, %fd73, %fd83;
	add.s64 	%rd35, %rd35, 4;
	add.s64 	%rd34, %rd34, -1;
	setp.ne.s64 	%p9, %rd34, 0;
	@%p9 bra 	$L__BB9_12;
$L__BB9_13:
	sqrt.rn.f64 	%fd74, %fd83;
	st.global.f64 	[d_froNorm], %fd74;
	ret;

}
.entry _Z10kern64NormPKdl(
	.param .u64 .ptr .align 1 _Z10kern64NormPKdl_param_0,
	.param .u64 _Z10kern64NormPKdl_param_1
)
{
	.reg .pred 	%p<10>;
	.reg .b64 	%rd<36>;
	.reg .b64 	%fd<84>;

	ld.param.u64 	%rd22, [_Z10kern64NormPKdl_param_0];
	ld.param.u64 	%rd21, [_Z10kern64NormPKdl_param_1];
	cvta.to.global.u64 	%rd1, %rd22;
	setp.lt.s64 	%p1, %rd21, 1;
	mov.f64 	%fd83, 0d0000000000000000;
	@%p1 bra 	$L__BB10_13;
	and.b64  	%rd2, %rd21, 15;
	setp.lt.u64 	%p2, %rd21, 16;
	mov.f64 	%fd83, 0d0000000000000000;
	mov.b64 	%rd32, 0;
	@%p2 bra 	$L__BB10_4;
	and.b64  	%rd32, %rd21, 9223372036854775792;
	add.s64 	%rd29, %rd1, 64;
	mov.f64 	%fd83, 0d0000000000000000;
	mov.u64 	%rd30, %rd32;
$L__BB10_3:
	.pragma "nounroll";
	ld.global.f64 	%fd18, [%rd29+-64];
	fma.rn.f64 	%fd19, %fd18, %fd18, %fd83;
	ld.global.f64 	%fd20, [%rd29+-56];
	fma.rn.f64 	%fd21, %fd20, %fd20, %fd19;
	ld.global.f64 	%fd22, [%rd29+-48];
	fma.rn.f64 	%fd23, %fd22, %fd22, %fd21;
	ld.global.f64 	%fd24, [%rd29+-40];
	fma.rn.f64 	%fd25, %fd24, %fd24, %fd23;
	ld.global.f64 	%fd26, [%rd29+-32];
	fma.rn.f64 	%fd27, %fd26, %fd26, %fd25;
	ld.global.f64 	%fd28, [%rd29+-24];
	fma.rn.f64 	%fd29, %fd28, %fd28, %fd27;
	ld.global.f64 	%fd30, [%rd29+-16];
	fma.rn.f64 	%fd31, %fd30, %fd30, %fd29;
	ld.global.f64 	%fd32, [%rd29+-8];
	fma.rn.f64 	%fd33, %fd32, %fd32, %fd31;
	ld.global.f64 	%fd34, [%rd29];
	fma.rn.f64 	%fd35, %fd34, %fd34, %fd33;
	ld.global.f64 	%fd36, [%rd29+8];
	fma.rn.f64 	%fd37, %fd36, %fd36, %fd35;
	ld.global.f64 	%fd38, [%rd29+16];
	fma.rn.f64 	%fd39, %fd38, %fd38, %fd37;
	ld.global.f64 	%fd40, [%rd29+24];
	fma.rn.f64 	%fd41, %fd40, %fd40, %fd39;
	ld.global.f64 	%fd42, [%rd29+32];
	fma.rn.f64 	%fd43, %fd42, %fd42, %fd41;
	ld.global.f64 	%fd44, [%rd29+40];
	fma.rn.f64 	%fd45, %fd44, %fd44, %fd43;
	ld.global.f64 	%fd46, [%rd29+48];
	fma.rn.f64 	%fd47, %fd46, %fd46, %fd45;
	ld.global.f64 	%fd48, [%rd29+56];
	fma.rn.f64 	%fd83, %fd48, %fd48, %fd47;
	add.s64 	%rd30, %rd30, -16;
	add.s64 	%rd29, %rd29, 128;
	setp.ne.s64 	%p3, %rd30, 0;
	@%p3 bra 	$L__BB10_3;
$L__BB10_4:
	setp.eq.s64 	%p4, %rd2, 0;
	@%p4 bra 	$L__BB10_13;
	and.b64  	%rd10, %rd21, 7;
	setp.lt.u64 	%p5, %rd2, 8;
	@%p5 bra 	$L__BB10_7;
	shl.b64 	%rd24, %rd32, 3;
	add.s64 	%rd25, %rd1, %rd24;
	ld.global.f64 	%fd50, [%rd25];
	fma.rn.f64 	%fd51, %fd50, %fd50, %fd83;
	ld.global.f64 	%fd52, [%rd25+8];
	fma.rn.f64 	%fd53, %fd52, %fd52, %fd51;
	ld.global.f64 	%fd54, [%rd25+16];
	fma.rn.f64 	%fd55, %fd54, %fd54, %fd53;
	ld.global.f64 	%fd56, [%rd25+24];
	fma.rn.f64 	%fd57, %fd56, %fd56, %fd55;
	ld.global.f64 	%fd58, [%rd25+32];
	fma.rn.f64 	%fd59, %fd58, %fd58, %fd57;
	ld.global.f64 	%fd60, [%rd25+40];
	fma.rn.f64 	%fd61, %fd60, %fd60, %fd59;
	ld.global.f64 	%fd62, [%rd25+48];
	fma.rn.f64 	%fd63, %fd62, %fd62, %fd61;
	ld.global.f64 	%fd64, [%rd25+56];
	fma.rn.f64 	%fd83, %fd64, %fd64, %fd63;
	add.s64 	%rd32, %rd32, 8;
$L__BB10_7:
	setp.eq.s64 	%p6, %rd10, 0;
	@%p6 bra 	$L__BB10_13;
	and.b64  	%rd34, %rd21, 3;
	setp.lt.u64 	%p7, %rd10, 4;
	@%p7 bra 	$L__BB10_10;
	shl.b64 	%rd26, %rd32, 3;
	add.s64 	%rd27, %rd1, %rd26;
	ld.global.f64 	%fd66, [%rd27];
	fma.rn.f64 	%fd67, %fd66, %fd66, %fd83;
	ld.global.f64 	%fd68, [%rd27+8];
	fma.rn.f64 	%fd69, %fd68, %fd68, %fd67;
	ld.global.f64 	%fd70, [%rd27+16];
	fma.rn.f64 	%fd71, %fd70, %fd70, %fd69;
	ld.global.f64 	%fd72, [%rd27+24];
	fma.rn.f64 	%fd83, %fd72, %fd72, %fd71;
	add.s64 	%rd32, %rd32, 4;
$L__BB10_10:
	setp.eq.s64 	%p8, %rd34, 0;
	@%p8 bra 	$L__BB10_13;
	shl.b64 	%rd28, %rd32, 3;
	add.s64 	%rd35, %rd1, %rd28;
$L__BB10_12:
	.pragma "nounroll";
	ld.global.f64 	%fd73, [%rd35];
	fma.rn.f64 	%fd83, %fd73, %fd73, %fd83;
	add.s64 	%rd35, %rd35, 8;
	add.s64 	%rd34, %rd34, -1;
	setp.ne.s64 	%p9, %rd34, 0;
	@%p9 bra 	$L__BB10_12;
$L__BB10_13:
	sqrt.rn.f64 	%fd74, %fd83;
	st.global.f64 	[d_froNorm], %fd74;
	ret;

}
.entry _Z18kern16NormSubFromIP6__halfi(
	.param .u64 .ptr .align 1 _Z18kern16NormSubFromIP6__halfi_param_0,
	.param .u32 _Z18kern16NormSubFromIP6__halfi_param_1
)
{
	.reg .pred 	%p<43>;
	.reg .b16 	%rs<32>;
	.reg .b32 	%r<60>;
	.reg .b32 	%f<94>;
	.reg .b64 	%rd<30>;
	.reg .b64 	%fd<89>;

	ld.param.u64 	%rd7, [_Z18kern16NormSubFromIP6__halfi_param_0];
	ld.param.u32 	%r20, [_Z18kern16NormSubFromIP6__halfi_param_1];
	cvta.to.global.u64 	%rd1, %rd7;
	setp.lt.s32 	%p1, %r20, 1;
	mov.f64 	%fd87, 0d0000000000000000;
	@%p1 bra 	$L__BB11_16;
	and.b32  	%r1, %r20, 15;
	add.s32 	%r2, %r1, -1;
	and.b32  	%r3, %r20, 7;
	add.s32 	%r4, %r3, -1;
	and.b32  	%r5, %r20, 2147483632;
	and.b32  	%r6, %r20, 3;
	add.s64 	%rd2, %rd1, 16;
	mov.f64 	%fd87, 0d0000000000000000;
	mov.b32 	%r54, 0;
$L__BB11_2:
	setp.lt.u32 	%p2, %r20, 16;
	mul.lo.s32 	%r8, %r54, %r20;
	mov.b32 	%r58, 0;
	@%p2 bra 	$L__BB11_5;
	neg.s32 	%r55, %r54;
	mul.wide.u32 	%rd8, %r8, 2;
	add.s64 	%rd29, %rd2, %rd8;
	mov.b32 	%r56, 0;
$L__BB11_4:
	.pragma "nounroll";
	setp.eq.s32 	%p3, %r55, 0;
	selp.f32 	%f17, 0f3F800000, 0f00000000, %p3;
	ld.global.u16 	%rs1, [%rd29+-16];
	// begin inline asm
	{  cvt.f32.f16 %f1, %rs1;}

	// end inline asm
	sub.f32 	%f18, %f17, %f1;
	cvt.f64.f32 	%fd20, %f18;
	fma.rn.f64 	%fd21, %fd20, %fd20, %fd87;
	add.s32 	%r24, %r56, 1;
	setp.eq.s32 	%p4, %r54, %r24;
	selp.f32 	%f19, 0f3F800000, 0f00000000, %p4;
	ld.global.u16 	%rs2, [%rd29+-14];
	// begin inline asm
	{  cvt.f32.f16 %f2, %rs2;}

	// end inline asm
	sub.f32 	%f20, %f19, %f2;
	cvt.f64.f32 	%fd22, %f20;
	fma.rn.f64 	%fd23, %fd22, %fd22, %fd21;
	add.s32 	%r25, %r56, 2;
	setp.eq.s32 	%p5, %r54, %r25;
	selp.f32 	%f21, 0f3F800000, 0f00000000, %p5;
	ld.global.u16 	%rs3, [%rd29+-12];
	// begin inline asm
	{  cvt.f32.f16 %f3, %rs3;}

	// end inline asm
	sub.f32 	%f22, %f21, %f3;
	cvt.f64.f32 	%fd24, %f22;
	fma.rn.f64 	%fd25, %fd24, %fd24, %fd23;
	add.s32 	%r26, %r56, 3;
	setp.eq.s32 	%p6, %r54, %r26;
	selp.f32 	%f23, 0f3F800000, 0f00000000, %p6;
	ld.global.u16 	%rs4, [%rd29+-10];
	// begin inline asm
	{  cvt.f32.f16 %f4, %rs4;}

	// end inline asm
	sub.f32 	%f24, %f23, %f4;
	cvt.f64.f32 	%fd26, %f24;
	fma.rn.f64 	%fd27, %fd26, %fd26, %fd25;
	add.s32 	%r27, %r56, 4;
	setp.eq.s32 	%p7, %r54, %r27;
	selp.f32 	%f25, 0f3F800000, 0f00000000, %p7;
	ld.global.u16 	%rs5, [%rd29+-8];
	// begin inline asm
	{  cvt.f32.f16 %f5, %rs5;}

	// end inline asm
	sub.f32 	%f26, %f25, %f5;
	cvt.f64.f32 	%fd28, %f26;
	fma.rn.f64 	%fd29, %fd28, %fd28, %fd27;
	add.s32 	%r28, %r56, 5;
	setp.eq.s32 	%p8, %r54, %r28;
	selp.f32 	%f27, 0f3F800000, 0f00000000, %p8;
	ld.global.u16 	%rs6, [%rd29+-6];
	// begin inline asm
	{  cvt.f32.f16 %f6, %rs6;}

	// end inline asm
	sub.f32 	%f28, %f27, %f6;
	cvt.f64.f32 	%fd30, %f28;
	fma.rn.f64 	%fd31, %fd30, %fd30, %fd29;
	add.s32 	%r29, %r56, 6;
	setp.eq.s32 	%p9, %r54, %r29;
	selp.f32 	%f29, 0f3F800000, 0f00000000, %p9;
	ld.global.u16 	%rs7, [%rd29+-4];
	// begin inline asm
	{  cvt.f32.f16 %f7, %rs7;}

	// end inline asm
	sub.f32 	%f30, %f29, %f7;
	cvt.f64.f32 	%fd32, %f30;
	fma.rn.f64 	%fd33, %fd32, %fd32, %fd31;
	add.s32 	%r30, %r56, 7;
	setp.eq.s32 	%p10, %r54, %r30;
	selp.f32 	%f31, 0f3F800000, 0f00000000, %p10;
	ld.global.u16 	%rs8, [%rd29+-2];
	// begin inline asm
	{  cvt.f32.f16 %f8, %rs8;}

	// end inline asm
	sub.f32 	%f32, %f31, %f8;
	cvt.f64.f32 	%fd34, %f32;
	fma.rn.f64 	%fd35, %fd34, %fd34, %fd33;
	add.s32 	%r31, %r56, 8;
	setp.eq.s32 	%p11, %r54, %r31;
	selp.f32 	%f33, 0f3F800000, 0f00000000, %p11;
	ld.global.u16 	%rs9, [%rd29];
	// begin inline asm
	{  cvt.f32.f16 %f9, %rs9;}

	// end inline asm
	sub.f32 	%f34, %f33, %f9;
	cvt.f64.f32 	%fd36, %f34;
	fma.rn.f64 	%fd37, %fd36, %fd36, %fd35;
	add.s32 	%r32, %r56, 9;
	setp.eq.s32 	%p12, %r54, %r32;
	selp.f32 	%f35, 0f3F800000, 0f00000000, %p12;
	ld.global.u16 	%rs10, [%rd29+2];
	// begin inline asm
	{  cvt.f32.f16 %f10, %rs10;}

	// end inline asm
	sub.f32 	%f36, %f35, %f10;
	cvt.f64.f32 	%fd38, %f36;
	fma.rn.f64 	%fd39, %fd38, %fd38, %fd37;
	add.s32 	%r33, %r56, 10;
	setp.eq.s32 	%p13, %r54, %r33;
	selp.f32 	%f37, 0f3F800000, 0f00000000, %p13;
	ld.global.u16 	%rs11, [%rd29+4];
	// begin inline asm
	{  cvt.f32.f16 %f11, %rs11;}

	// end inline asm
	sub.f32 	%f38, %f37, %f11;
	cvt.f64.f32 	%fd40, %f38;
	fma.rn.f64 	%fd41, %fd40, %fd40, %fd39;
	add.s32 	%r34, %r56, 11;
	setp.eq.s32 	%p14, %r54, %r34;
	selp.f32 	%f39, 0f3F800000, 0f00000000, %p14;
	ld.global.u16 	%rs12, [%rd29+6];
	// begin inline asm
	{  cvt.f32.f16 %f12, %rs12;}

	// end inline asm
	sub.f32 	%f40, %f39, %f12;
	cvt.f64.f32 	%fd42, %f40;
	fma.rn.f64 	%fd43, %fd42, %fd42, %fd41;
	add.s32 	%r35, %r56, 12;
	setp.eq.s32 	%p15, %r54, %r35;
	selp.f32 	%f41, 0f3F800000, 0f00000000, %p15;
	ld.global.u16 	%rs13, [%rd29+8];
	// begin inline asm
	{  cvt.f32.f16 %f13, %rs13;}

	// end inline asm
	sub.f32 	%f42, %f41, %f13;
	cvt.f64.f32 	%fd44, %f42;
	fma.rn.f64 	%fd45, %fd44, %fd44, %fd43;
	add.s32 	%r36, %r56, 13;
	setp.eq.s32 	%p16, %r54, %r36;
	selp.f32 	%f43, 0f3F800000, 0f00000000, %p16;
	ld.global.u16 	%rs14, [%rd29+10];
	// begin inline asm
	{  cvt.f32.f16 %f14, %rs14;}

	// end inline asm
	sub.f32 	%f44, %f43, %f14;
	cvt.f64.f32 	%fd46, %f44;
	fma.rn.f64 	%fd47, %fd46, %fd46, %fd45;
	add.s32 	%r37, %r56, 14;
	setp.eq.s32 	%p17, %r54, %r37;
	selp.f32 	%f45, 0f3F800000, 0f00000000, %p17;
	ld.global.u16 	%rs15, [%rd29+12];
	// begin inline asm
	{  cvt.f32.f16 %f15, %rs15;}

	// end inline asm
	sub.f32 	%f46, %f45, %f15;
	cvt.f64.f32 	%fd48, %f46;
	fma.rn.f64 	%fd49, %fd48, %fd48, %fd47;
	add.s32 	%r38, %r56, 15;
	setp.eq.s32 	%p18, %r54, %r38;
	selp.f32 	%f47, 0f3F800000, 0f00000000, %p18;
	ld.global.u16 	%rs16, [%rd29+14];
	// begin inline asm
	{  cvt.f32.f16 %f16, %rs16;}

	// end inline asm
	sub.f32 	%f48, %f47, %f16;
	cvt.f64.f32 	%fd50, %f48;
	fma.rn.f64 	%fd87, %fd50, %fd50, %fd49;
	add.s32 	%r56, %r56, 16;
	add.s32 	%r55, %r55, 16;
	add.s64 	%rd29, %rd29, 32;
	setp.ne.s32 	%p19, %r56, %r5;
	mov.u32 	%r58, %r5;
	@%p19 bra 	$L__BB11_4;
$L__BB11_5:
	setp.eq.s32 	%p20, %r1, 0;
	@%p20 bra 	$L__BB11_15;
	setp.lt.u32 	%p21, %r2, 7;
	@%p21 bra 	$L__BB11_8;
	add.s32 	%r39, %r58, %r8;
	setp.eq.s32 	%p22, %r54, %r58;
	selp.f32 	%f57, 0f3F800000, 0f00000000, %p22;
	mul.wide.u32 	%rd9, %r39, 2;
	add.s64 	%rd10, %rd1, %rd9;
	ld.global.u16 	%rs17, [%rd10];
	// begin inline asm
	{  cvt.f32.f16 %f49, %rs17;}

	// end inline asm
	sub.f32 	%f58, %f57, %f49;
	cvt.f64.f32 	%fd52, %f58;
	fma.rn.f64 	%fd53, %fd52, %fd52, %fd87;
	add.s32 	%r40, %r58, 1;
	setp.eq.s32 	%p23, %r54, %r40;
	selp.f32 	%f59, 0f3F800000, 0f00000000, %p23;
	cvt.u64.u32 	%rd11, %r8;
	cvt.u64.u32 	%rd12, %r58;
	add.s64 	%rd13, %rd12, %rd11;
	shl.b64 	%rd14, %rd13, 1;
	add.s64 	%rd15, %rd1, %rd14;
	ld.global.u16 	%rs18, [%rd15+2];
	// begin inline asm
	{  cvt.f32.f16 %f50, %rs18;}

	// end inline asm
	sub.f32 	%f60, %f59, %f50;
	cvt.f64.f32 	%fd54, %f60;
	fma.rn.f64 	%fd55, %fd54, %fd54, %fd53;
	add.s32 	%r41, %r58, 2;
	setp.eq.s32 	%p24, %r54, %r41;
	selp.f32 	%f61, 0f3F800000, 0f00000000, %p24;
	ld.global.u16 	%rs19, [%rd15+4];
	// begin inline asm
	{  cvt.f32.f16 %f51, %rs19;}

	// end inline asm
	sub.f32 	%f62, %f61, %f51;
	cvt.f64.f32 	%fd56, %f62;
	fma.rn.f64 	%fd57, %fd56, %fd56, %fd55;
	add.s32 	%r42, %r58, 3;
	setp.eq.s32 	%p25, %r54, %r42;
	selp.f32 	%f63, 0f3F800000, 0f00000000, %p25;
	ld.global.u16 	%rs20, [%rd15+6];
	// begin inline asm
	{  cvt.f32.f16 %f52, %rs20;}

	// end inline asm
	sub.f32 	%f64, %f63, %f52;
	cvt.f64.f32 	%fd58, %f64;
	fma.rn.f64 	%fd59, %fd58, %fd58, %fd57;
	add.s32 	%r43, %r58, 4;
	setp.eq.s32 	%p26, %r54, %r43;
	selp.f32 	%f65, 0f3F800000, 0f00000000, %p26;
	ld.global.u16 	%rs21, [%rd15+8];
	// begin inline asm
	{  cvt.f32.f16 %f53, %rs21;}

	// end inline asm
	sub.f32 	%f66, %f65, %f53;
	cvt.f64.f32 	%fd60, %f66;
	fma.rn.f64 	%fd61, %fd60, %fd60, %fd59;
	add.s32 	%r44, %r58, 5;
	setp.eq.s32 	%p27, %r54, %r44;
	selp.f32 	%f67, 0f3F800000, 0f00000000, %p27;
	ld.global.u16 	%rs22, [%rd15+10];
	// begin inline asm
	{  cvt.f32.f16 %f54, %rs22;}

	// end inline asm
	sub.f32 	%f68, %f67, %f54;
	cvt.f64.f32 	%fd62, %f68;
	fma.rn.f64 	%fd63, %fd62, %fd62, %fd61;
	add.s32 	%r45, %r58, 6;
	setp.eq.s32 	%p28, %r54, %r45;
	selp.f32 	%f69, 0f3F800000, 0f00000000, %p28;
	ld.global.u16 	%rs23, [%rd15+12];
	// begin inline asm
	{  cvt.f32.f16 %f55, %rs23;}

	// end inline asm
	sub.f32 	%f70, %f69, %f55;
	cvt.f64.f32 	%fd64, %f70;
	fma.rn.f64 	%fd65, %fd64, %fd64, %fd63;
	add.s32 	%r46, %r58, 7;
	setp.eq.s32 	%p29, %r54, %r46;
	selp.f32 	%f71, 0f3F800000, 0f00000000, %p29;
	ld.global.u16 	%rs24, [%rd15+14];
	// begin inline asm
	{  cvt.f32.f16 %f56, %rs24;}

	// end inline asm
	sub.f32 	%f72, %f71, %f56;
	cvt.f64.f32 	%fd66, %f72;
	fma.rn.f64 	%fd87, %fd66, %fd66, %fd65;
	add.s32 	%r58, %r58, 8;
$L__BB11_8:
	setp.eq.s32 	%p30, %r3, 0;
	@%p30 bra 	$L__BB11_15;
	setp.lt.u32 	%p31, %r4, 3;
	@%p31 bra 	$L__BB11_11;
	add.s32 	%r47, %r58, %r8;
	setp.eq.s32 	%p32, %r54, %r58;
	selp.f32 	%f77, 0f3F800000, 0f00000000, %p32;
	mul.wide.u32 	%rd16, %r47, 2;
	add.s64 	%rd17, %rd1, %rd16;
	ld.global.u16 	%rs25, [%rd17];
	// begin inline asm
	{  cvt.f32.f16 %f73, %rs25;}

	// end inline asm
	sub.f32 	%f78, %f77, %f73;
	cvt.f64.f32 	%fd68, %f78;
	fma.rn.f64 	%fd69, %fd68, %fd68, %fd87;
	add.s32 	%r48, %r58, 1;
	setp.eq.s32 	%p33, %r54, %r48;
	selp.f32 	%f79, 0f3F800000, 0f00000000, %p33;
	cvt.u64.u32 	%rd18, %r8;
	cvt.u64.u32 	%rd19, %r58;
	add.s64 	%rd20, %rd19, %rd18;
	shl.b64 	%rd21, %rd20, 1;
	add.s64 	%rd22, %rd1, %rd21;
	ld.global.u16 	%rs26, [%rd22+2];
	// begin inline asm
	{  cvt.f32.f16 %f74, %rs26;}

	// end inline asm
	sub.f32 	%f80, %f79, %f74;
	cvt.f64.f32 	%fd70, %f80;
	fma.rn.f64 	%fd71, %fd70, %fd70, %fd69;
	add.s32 	%r49, %r58, 2;
	setp.eq.s32 	%p34, %r54, %r49;
	selp.f32 	%f81, 0f3F800000, 0f00000000, %p34;
	ld.global.u16 	%rs27, [%rd22+4];
	// begin inline asm
	{  cvt.f32.f16 %f75, %rs27;}

	// end inline asm
	sub.f32 	%f82, %f81, %f75;
	cvt.f64.f32 	%fd72, %f82;
	fma.rn.f64 	%fd73, %fd72, %fd72, %fd71;
	add.s32 	%r50, %r58, 3;
	setp.eq.s32 	%p35, %r54, %r50;
	selp.f32 	%f83, 0f3F800000, 0f00000000, %p35;
	ld.global.u16 	%rs28, [%rd22+6];
	// begin inline asm
	{  cvt.f32.f16 %f76, %rs28;}

	// end inline asm
	sub.f32 	%f84, %f83, %f76;
	cvt.f64.f32 	%fd74, %f84;
	fma.rn.f64 	%fd87, %fd74, %fd74, %fd73;
	add.s32 	%r58, %r58, 4;
$L__BB11_11:
	setp.eq.s32 	%p36, %r6, 0;
	@%p36 bra 	$L__BB11_15;
	setp.eq.s32 	%p37, %r6, 1;
	add.s32 	%r51, %r58, %r8;
	setp.eq.s32 	%p38, %r54, %r58;
	selp.f32 	%f86, 0f3F800000, 0f00000000, %p38;
	mul.wide.u32 	%rd23, %r51, 2;
	add.s64 	%rd24, %rd1, %rd23;
	ld.global.u16 	%rs29, [%rd24];
	// begin inline asm
	{  cvt.f32.f16 %f85, %rs29;}

	// end inline asm
	sub.f32 	%f87, %f86, %f85;
	cvt.f64.f32 	%fd75, %f87;
	fma.rn.f64 	%fd87, %fd75, %fd75, %fd87;
	@%p37 bra 	$L__BB11_15;
	setp.eq.s32 	%p39, %r6, 2;
	add.s32 	%r52, %r58, 1;
	setp.eq.s32 	%p40, %r54, %r52;
	selp.f32 	%f89, 0f3F800000, 0f00000000, %p40;
	cvt.u64.u32 	%rd25, %r8;
	cvt.u64.u32 	%rd26, %r58;
	add.s64 	%rd27, %rd26, %rd25;
	shl.b64 	%rd28, %rd27, 1;
	add.s64 	%rd6, %rd1, %rd28;
	ld.global.u16 	%rs30, [%rd6+2];
	// begin inline asm
	{  cvt.f32.f16 %f88, %rs30;}

	// end inline asm
	sub.f32 	%f90, %f89, %f88;
	cvt.f64.f32 	%fd76, %f90;
	fma.rn.f64 	%fd87, %fd76, %fd76, %fd87;
	@%p39 bra 	$L__BB11_15;
	add.s32 	%r53, %r58, 2;
	setp.eq.s32 	%p41, %r54, %r53;
	selp.f32 	%f92, 0f3F800000, 0f00000000, %p41;
	ld.global.u16 	%rs31, [%rd6+4];
	// begin inline asm
	{  cvt.f32.f16 %f91, %rs31;}

	// end inline asm
	sub.f32 	%f93, %f92, %f91;
	cvt.f64.f32 	%fd77, %f93;
	fma.rn.f64 	%fd87, %fd77, %fd77, %fd87;
$L__BB11_15:
	add.s32 	%r54, %r54, 1;
	setp.ne.s32 	%p42, %r54, %r20;
	@%p42 bra 	$L__BB11_2;
$L__BB11_16:
	sqrt.rn.f64 	%fd78, %fd87;
	st.global.f64 	[d_froNorm], %fd78;
	ret;

}
.entry _Z18kern32NormSubFromIPfi(
	.param .u64 .ptr .align 1 _Z18kern32NormSubFromIPfi_param_0,
	.param .u32 _Z18kern32NormSubFromIPfi_param_1
)
{
	.reg .pred 	%p<43>;
	.reg .b32 	%r<60>;
	.reg .b32 	%f<94>;
	.reg .b64 	%rd<30>;
	.reg .b64 	%fd<89>;

	ld.param.u64 	%rd7, [_Z18kern32NormSubFromIPfi_param_0];
	ld.param.u32 	%r20, [_Z18kern32NormSubFromIPfi_param_1];
	cvta.to.global.u64 	%rd1, %rd7;
	setp.lt.s32 	%p1, %r20, 1;
	mov.f64 	%fd87, 0d0000000000000000;
	@%p1 bra 	$L__BB12_16;
	and.b32  	%r1, %r20, 15;
	add.s32 	%r2, %r1, -1;
	and.b32  	%r3, %r20, 7;
	add.s32 	%r4, %r3, -1;
	and.b32  	%r5, %r20, 2147483632;
	and.b32  	%r6, %r20, 3;
	add.s64 	%rd2, %rd1, 32;
	mov.f64 	%fd87, 0d0000000000000000;
	mov.b32 	%r54, 0;
$L__BB12_2:
	setp.lt.u32 	%p2, %r20, 16;
	mul.lo.s32 	%r8, %r54, %r20;
	mov.b32 	%r58, 0;
	@%p2 bra 	$L__BB12_5;
	neg.s32 	%r55, %r54;
	mul.wide.u32 	%rd8, %r8, 4;
	add.s64 	%rd29, %rd2, %rd8;
	mov.b32 	%r56, 0;
$L__BB12_4:
	.pragma "nounroll";
	setp.eq.s32 	%p3, %r55, 0;
	selp.f32 	%f1, 0f3F800000, 0f00000000, %p3;
	ld.global.f32 	%f2, [%rd29+-32];
	sub.f32 	%f3, %f1, %f2;
	cvt.f64.f32 	%fd20, %f3;
	fma.rn.f64 	%fd21, %fd20, %fd20, %fd87;
	add.s32 	%r24, %r56, 1;
	setp.eq.s32 	%p4, %r54, %r24;
	selp.f32 	%f4, 0f3F800000, 0f00000000, %p4;
	ld.global.f32 	%f5, [%rd29+-28];
	sub.f32 	%f6, %f4, %f5;
	cvt.f64.f32 	%fd22, %f6;
	fma.rn.f64 	%fd23, %fd22, %fd22, %fd21;
	add.s32 	%r25, %r56, 2;
	setp.eq.s32 	%p5, %r54, %r25;
	selp.f32 	%f7, 0f3F800000, 0f00000000, %p5;
	ld.global.f32 	%f8, [%rd29+-24];
	sub.f32 	%f9, %f7, %f8;
	cvt.f64.f32 	%fd24, %f9;
	fma.rn.f64 	%fd25, %fd24, %fd24, %fd23;
	add.s32 	%r26, %r56, 3;
	setp.eq.s32 	%p6, %r54, %r26;
	selp.f32 	%f10, 0f3F800000, 0f00000000, %p6;
	ld.global.f32 	%f11, [%rd29+-20];
	sub.f32 	%f12, %f10, %f11;
	cvt.f64.f32 	%fd26, %f12;
	fma.rn.f64 	%fd27, %fd26, %fd26, %fd25;
	add.s32 	%r27, %r56, 4;
	setp.eq.s32 	%p7, %r54, %r27;
	selp.f32 	%f13, 0f3F800000, 0f00000000, %p7;
	ld.global.f32 	%f14, [%rd29+-16];
	sub.f32 	%f15, %f13, %f14;
	cvt.f64.f32 	%fd28, %f15;
	fma.rn.f64 	%fd29, %fd28, %fd28, %fd27;
	add.s32 	%r28, %r56, 5;
	setp.eq.s32 	%p8, %r54, %r28;
	selp.f32 	%f16, 0f3F800000, 0f00000000, %p8;
	ld.global.f32 	%f17, [%rd29+-12];
	sub.f32 	%f18, %f16, %f17;
	cvt.f64.f32 	%fd30, %f18;
	fma.rn.f64 	%fd31, %fd30, %fd30, %fd29;
	add.s32 	%r29, %r56, 6;
	setp.eq.s32 	%p9, %r54, %r29;
	selp.f32 	%f19, 0f3F800000, 0f00000000, %p9;
	ld.global.f32 	%f20, [%rd29+-8];
	sub.f32 	%f21, %f19, %f20;
	cvt.f64.f32 	%fd32, %f21;
	fma.rn.f64 	%fd33, %fd32, %fd32, %fd31;
	add.s32 	%r30, %r56, 7;
	setp.eq.s32 	%p10, %r54, %r30;
	selp.f32 	%f22, 0f3F800000, 0f00000000, %p10;
	ld.global.f32 	%f23, [%rd29+-4];
	sub.f32 	%f24, %f22, %f23;
	cvt.f64.f32 	%fd34, %f24;
	fma.rn.f64 	%fd35, %fd34, %fd34, %fd33;
	add.s32 	%r31, %r56, 8;
	setp.eq.s32 	%p11, %r54, %r31;
	selp.f32 	%f25, 0f3F800000, 0f00000000, %p11;
	ld.global.f32 	%f26, [%rd29];
	sub.f32 	%f27, %f25, %f26;
	cvt.f64.f32 	%fd36, %f27;
	fma.rn.f64 	%fd37, %fd36, %fd36, %fd35;
	add.s32 	%r32, %r56, 9;
	setp.eq.s32 	%p12, %r54, %r32;
	selp.f32 	%f28, 0f3F800000, 0f00000000, %p12;
	ld.global.f32 	%f29, [%rd29+4];
	sub.f32 	%f30, %f28, %f29;
	cvt.f64.f32 	%fd38, %f30;
	fma.rn.f64 	%fd39, %fd38, %fd38, %fd37;
	add.s32 	%r33, %r56, 10;
	setp.eq.s32 	%p13, %r54, %r33;
	selp.f32 	%f31, 0f3F800000, 0f00000000, %p13;
	ld.global.f32 	%f32, [%rd29+8];
	sub.f32 	%f33, %f31, %f32;
	cvt.f64.f32 	%fd40, %f33;
	fma.rn.f64 	%fd41, %fd40, %fd40, %fd39;
	add.s32 	%r34, %r56, 11;
	setp.eq.s32 	%p14, %r54, %r34;
	selp.f32 	%f34, 0f3F800000, 0f00000000, %p14;
	ld.global.f32 	%f35, [%rd29+12];
	sub.f32 	%f36, %f34, %f35;
	cvt.f64.f32 	%fd42, %f36;
	fma.rn.f64 	%fd43, %fd42, %fd42, %fd41;
	add.s32 	%r35, %r56, 12;
	setp.eq.s32 	%p15, %r54, %r35;
	selp.f32 	%f37, 0f3F800000, 0f00000000, %p15;
	ld.global.f32 	%f38, [%rd29+16];
	sub.f32 	%f39, %f37, %f38;
	cvt.f64.f32 	%fd44, %f39;
	fma.rn.f64 	%fd45, %fd44, %fd44, %fd43;
	add.s32 	%r36, %r56, 13;
	setp.eq.s32 	%p16, %r54, %r36;
	selp.f32 	%f40, 0f3F800000, 0f00000000, %p16;
	ld.global.f32 	%f41, [%rd29+20];
	sub.f32 	%f42, %f40, %f41;
	cvt.f64.f32 	%fd46, %f42;
	fma.rn.f64 	%fd47, %fd46, %fd46, %fd45;
	add.s32 	%r37, %r56, 14;
	setp.eq.s32 	%p17, %r54, %r37;
	selp.f32 	%f43, 0f3F800000, 0f00000000, %p17;
	ld.global.f32 	%f44, [%rd29+24];
	sub.f32 	%f45, %f43, %f44;
	cvt.f64.f32 	%fd48, %f45;
	fma.rn.f64 	%fd49, %fd48, %fd48, %fd47;
	add.s32 	%r38, %r56, 15;
	setp.eq.s32 	%p18, %r54, %r38;
	selp.f32 	%f46, 0f3F800000, 0f00000000, %p18;
	ld.global.f32 	%f47, [%rd29+28];
	sub.f32 	%f48, %f46, %f47;
	cvt.f64.f32 	%fd50, %f48;
	fma.rn.f64 	%fd87, %fd50, %fd50, %fd49;
	add.s32 	%r56, %r56, 16;
	add.s32 	%r55, %r55, 16;
	add.s64 	%rd29, %rd29, 64;
	setp.ne.s32 	%p19, %r56, %r5;
	mov.u32 	%r58, %r5;
	@%p19 bra 	$L__BB12_4;
$L__BB12_5:
	setp.eq.s32 	%p20, %r1, 0;
	@%p20 bra 	$L__BB12_15;
	setp.lt.u32 	%p21, %r2, 7;
	@%p21 bra 	$L__BB12_8;
	add.s32 	%r39, %r58, %r8;
	setp.eq.s32 	%p22, %r54, %r58;
	selp.f32 	%f49, 0f3F800000, 0f00000000, %p22;
	mul.wide.u32 	%rd9, %r39, 4;
	add.s64 	%rd10, %rd1, %rd9;
	ld.global.f32 	%f50, [%rd10];
	sub.f32 	%f51, %f49, %f50;
	cvt.f64.f32 	%fd52, %f51;
	fma.rn.f64 	%fd53, %fd52, %fd52, %fd87;
	add.s32 	%r40, %r58, 1;
	setp.eq.s32 	%p23, %r54, %r40;
	selp.f32 	%f52, 0f3F800000, 0f00000000, %p23;
	cvt.u64.u32 	%rd11, %r8;
	cvt.u64.u32 	%rd12, %r58;
	add.s64 	%rd13, %rd12, %rd11;
	shl.b64 	%rd14, %rd13, 2;
	add.s64 	%rd15, %rd1, %rd14;
	ld.global.f32 	%f53, [%rd15+4];
	sub.f32 	%f54, %f52, %f53;
	cvt.f64.f32 	%fd54, %f54;
	fma.rn.f64 	%fd55, %fd54, %fd54, %fd53;
	add.s32 	%r41, %r58, 2;
	setp.eq.s32 	%p24, %r54, %r41;
	selp.f32 	%f55, 0f3F800000, 0f00000000, %p24;
	ld.global.f32 	%f56, [%rd15+8];
	sub.f32 	%f57, %f55, %f56;
	cvt.f64.f32 	%fd56, %f57;
	fma.rn.f64 	%fd57, %fd56, %fd56, %fd55;
	add.s32 	%r42, %r58, 3;
	setp.eq.s32 	%p25, %r54, %r42;
	selp.f32 	%f58, 0f3F800000, 0f00000000, %p25;
	ld.global.f32 	%f59, [%rd15+12];
	sub.f32 	%f60, %f58, %f59;
	cvt.f64.f32 	%fd58, %f60;
	fma.rn.f64 	%fd59, %fd58, %fd58, %fd57;
	add.s32 	%r43, %r58, 4;
	setp.eq.s32 	%p26, %r54, %r43;
	selp.f32 	%f61, 0f3F800000, 0f00000000, %p26;
	ld.global.f32 	%f62, [%rd15+16];
	sub.f32 	%f63, %f61, %f62;
	cvt.f64.f32 	%fd60, %f63;
	fma.rn.f64 	%fd61, %fd60, %fd60, %fd59;
	add.s32 	%r44, %r58, 5;
	setp.eq.s32 	%p27, %r54, %r44;
	selp.f32 	%f64, 0f3F800000, 0f00000000, %p27;
	ld.global.f32 	%f65, [%rd15+20];
	sub.f32 	%f66, %f64, %f65;
	cvt.f64.f32 	%fd62, %f66;
	fma.rn.f64 	%fd63, %fd62, %fd62, %fd61;
	add.s32 	%r45, %r58, 6;
	setp.eq.s32 	%p28, %r54, %r45;
	selp.f32 	%f67, 0f3F800000, 0f00000000, %p28;
	ld.global.f32 	%f68, [%rd15+24];
	sub.f32 	%f69, %f67, %f68;
	cvt.f64.f32 	%fd64, %f69;
	fma.rn.f64 	%fd65, %fd64, %fd64, %fd63;
	add.s32 	%r46, %r58, 7;
	setp.eq.s32 	%p29, %r54, %r46;
	selp.f32 	%f70, 0f3F800000, 0f00000000, %p29;
	ld.global.f32 	%f71, [%rd15+28];
	sub.f32 	%f72, %f70, %f71;
	cvt.f64.f32 	%fd66, %f72;
	fma.rn.f64 	%fd87, %fd66, %fd66, %fd65;
	add.s32 	%r58, %r58, 8;
$L__BB12_8:
	setp.eq.s32 	%p30, %r3, 0;
	@%p30 bra 	$L__BB12_15;
	setp.lt.u32 	%p31, %r4, 3;
	@%p31 bra 	$L__BB12_11;
	add.s32 	%r47, %r58, %r8;
	setp.eq.s32 	%p32, %r54, %r58;
	selp.f32 	%f73, 0f3F800000, 0f00000000, %p32;
	mul.wide.u32 	%rd16, %r47, 4;
	add.s64 	%rd17, %rd1, %rd16;
	ld.global.f32 	%f74, [%rd17];
	sub.f32 	%f75, %f73, %f74;
	cvt.f64.f32 	%fd68, %f75;
	fma.rn.f64 	%fd69, %fd68, %fd68, %fd87;
	add.s32 	%r48, %r58, 1;
	setp.eq.s32 	%p33, %r54, %r48;
	selp.f32 	%f76, 0f3F800000, 0f00000000, %p33;
	cvt.u64.u32 	%rd18, %r8;
	cvt.u64.u32 	%rd19, %r58;
	add.s64 	%rd20, %rd19, %rd18;
	shl.b64 	%rd21, %rd20, 2;
	add.s64 	%rd22, %rd1, %rd21;
	ld.global.f32 	%f77, [%rd22+4];
	sub.f32 	%f78, %f76, %f77;
	cvt.f64.f32 	%fd70, %f78;
	fma.rn.f64 	%fd71, %fd70, %fd70, %fd69;
	add.s32 	%r49, %r58, 2;
	setp.eq.s32 	%p34, %r54, %r49;
	selp.f32 	%f79, 0f3F800000, 0f00000000, %p34;
	ld.global.f32 	%f80, [%rd22+8];
	sub.f32 	%f81, %f79, %f80;
	cvt.f64.f32 	%fd72, %f81;
	fma.rn.f64 	%fd73, %fd72, %fd72, %fd71;
	add.s32 	%r50, %r58, 3;
	setp.eq.s32 	%p35, %r54, %r50;
	selp.f32 	%f82, 0f3F800000, 0f00000000, %p35;
	ld.global.f32 	%f83, [%rd22+12];
	sub.f32 	%f84, %f82, %f83;
	cvt.f64.f32 	%fd74, %f84;
	fma.rn.f64 	%fd87, %fd74, %fd74, %fd73;
	add.s32 	%r58, %r58, 4;
$L__BB12_11:
	setp.eq.s32 	%p36, %r6, 0;
	@%p36 bra 	$L__BB12_15;
	setp.eq.s32 	%p37, %r6, 1;
	add.s32 	%r51, %r58, %r8;
	setp.eq.s32 	%p38, %r54, %r58;
	selp.f32 	%f85, 0f3F800000, 0f00000000, %p38;
	mul.wide.u32 	%rd23, %r51, 4;
	add.s64 	%rd24, %rd1, %rd23;
	ld.global.f32 	%f86, [%rd24];
	sub.f32 	%f87, %f85, %f86;
	cvt.f64.f32 	%fd75, %f87;
	fma.rn.f64 	%fd87, %fd75, %fd75, %fd87;
	@%p37 bra 	$L__BB12_15;
	setp.eq.s32 	%p39, %r6, 2;
	add.s32 	%r52, %r58, 1;
	setp.eq.s32 	%p40, %r54, %r52;
	selp.f32 	%f88, 0f3F800000, 0f00000000, %p40;
	cvt.u64.u32 	%rd25, %r8;
	cvt.u64.u32 	%rd26, %r58;
	add.s64 	%rd27, %rd26, %rd25;
	shl.b64 	%rd28, %rd27, 2;
	add.s64 	%rd6, %rd1, %rd28;
	ld.global.f32 	%f89, [%rd6+4];
	sub.f32 	%f90, %f88, %f89;
	cvt.f64.f32 	%fd76, %f90;
	fma.rn.f64 	%fd87, %fd76, %fd76, %fd87;
	@%p39 bra 	$L__BB12_15;
	add.s32 	%r53, %r58, 2;
	setp.eq.s32 	%p41, %r54, %r53;
	selp.f32 	%f91, 0f3F800000, 0f00000000, %p41;
	ld.global.f32 	%f92, [%rd6+8];
	sub.f32 	%f93, %f91, %f92;
	cvt.f64.f32 	%fd77, %f93;
	fma.rn.f64 	%fd87, %fd77, %fd77, %fd87;
$L__BB12_15:
	add.s32 	%r54, %r54, 1;
	setp.ne.s32 	%p42, %r54, %r20;
	@%p42 bra 	$L__BB12_2;
$L__BB12_16:
	sqrt.rn.f64 	%fd78, %fd87;
	st.global.f64 	[d_froNorm], %fd78;
	ret;

}
.entry _Z18kern64NormSubFromIPdi(
	.param .u64 .ptr .align 1 _Z18kern64NormSubFromIPdi_param_0,
	.param .u32 _Z18kern64NormSubFromIPdi_param_1
)
{
	.reg .pred 	%p<43>;
	.reg .b32 	%r<60>;
	.reg .b64 	%rd<30>;
	.reg .b64 	%fd<151>;

	ld.param.u64 	%rd7, [_Z18kern64NormSubFromIPdi_param_0];
	ld.param.u32 	%r20, [_Z18kern64NormSubFromIPdi_param_1];
	cvta.to.global.u64 	%rd1, %rd7;
	setp.lt.s32 	%p1, %r20, 1;
	mov.f64 	%fd149, 0d0000000000000000;
	@%p1 bra 	$L__BB13_16;
	and.b32  	%r1, %r20, 15;
	add.s32 	%r2, %r1, -1;
	and.b32  	%r3, %r20, 7;
	add.s32 	%r4, %r3, -1;
	and.b32  	%r5, %r20, 2147483632;
	and.b32  	%r6, %r20, 3;
	add.s64 	%rd2, %rd1, 64;
	mov.f64 	%fd149, 0d0000000000000000;
	mov.b32 	%r54, 0;
$L__BB13_2:
	setp.lt.u32 	%p2, %r20, 16;
	mul.lo.s32 	%r8, %r54, %r20;
	mov.b32 	%r58, 0;
	@%p2 bra 	$L__BB13_5;
	neg.s32 	%r55, %r54;
	mul.wide.u32 	%rd8, %r8, 8;
	add.s64 	%rd29, %rd2, %rd8;
	mov.b32 	%r56, 0;
$L__BB13_4:
	.pragma "nounroll";
	setp.eq.s32 	%p3, %r55, 0;
	selp.f64 	%fd20, 0d3FF0000000000000, 0d0000000000000000, %p3;
	ld.global.f64 	%fd21, [%rd29+-64];
	sub.f64 	%fd22, %fd20, %fd21;
	fma.rn.f64 	%fd23, %fd22, %fd22, %fd149;
	add.s32 	%r24, %r56, 1;
	setp.eq.s32 	%p4, %r54, %r24;
	selp.f64 	%fd24, 0d3FF0000000000000, 0d0000000000000000, %p4;
	ld.global.f64 	%fd25, [%rd29+-56];
	sub.f64 	%fd26, %fd24, %fd25;
	fma.rn.f64 	%fd27, %fd26, %fd26, %fd23;
	add.s32 	%r25, %r56, 2;
	setp.eq.s32 	%p5, %r54, %r25;
	selp.f64 	%fd28, 0d3FF0000000000000, 0d0000000000000000, %p5;
	ld.global.f64 	%fd29, [%rd29+-48];
	sub.f64 	%fd30, %fd28, %fd29;
	fma.rn.f64 	%fd31, %fd30, %fd30, %fd27;
	add.s32 	%r26, %r56, 3;
	setp.eq.s32 	%p6, %r54, %r26;
	selp.f64 	%fd32, 0d3FF0000000000000, 0d0000000000000000, %p6;
	ld.global.f64 	%fd33, [%rd29+-40];
	sub.f64 	%fd34, %fd32, %fd33;
	fma.rn.f64 	%fd35, %fd34, %fd34, %fd31;
	add.s32 	%r27, %r56, 4;
	setp.eq.s32 	%p7, %r54, %r27;
	selp.f64 	%fd36, 0d3FF0000000000000, 0d0000000000000000, %p7;
	ld.global.f64 	%fd37, [%rd29+-32];
	sub.f64 	%fd38, %fd36, %fd37;
	fma.rn.f64 	%fd39, %fd38, %fd38, %fd35;
	add.s32 	%r28, %r56, 5;
	setp.eq.s32 	%p8, %r54, %r28;
	selp.f64 	%fd40, 0d3FF0000000000000, 0d0000000000000000, %p8;
	ld.global.f64 	%fd41, [%rd29+-24];
	sub.f64 	%fd42, %fd40, %fd41;
	fma.rn.f64 	%fd43, %fd42, %fd42, %fd39;
	add.s32 	%r29, %r56, 6;
	setp.eq.s32 	%p9, %r54, %r29;
	selp.f64 	%fd44, 0d3FF0000000000000, 0d0000000000000000, %p9;
	ld.global.f64 	%fd45, [%rd29+-16];
	sub.f64 	%fd46, %fd44, %fd45;
	fma.rn.f64 	%fd47, %fd46, %fd46, %fd43;
	add.s32 	%r30, %r56, 7;
	setp.eq.s32 	%p10, %r54, %r30;
	selp.f64 	%fd48, 0d3FF0000000000000, 0d0000000000000000, %p10;
	ld.global.f64 	%fd49, [%rd29+-8];
	sub.f64 	%fd50, %fd48, %fd49;
	fma.rn.f64 	%fd51, %fd50, %fd50, %fd47;
	add.s32 	%r31, %r56, 8;
	setp.eq.s32 	%p11, %r54, %r31;
	selp.f64 	%fd52, 0d3FF0000000000000, 0d0000000000000000, %p11;
	ld.global.f64 	%fd53, [%rd29];
	sub.f64 	%fd54, %fd52, %fd53;
	fma.rn.f64 	%fd55, %fd54, %fd54, %fd51;
	add.s32 	%r32, %r56, 9;
	setp.eq.s32 	%p12, %r54, %r32;
	selp.f64 	%fd56, 0d3FF0000000000000, 0d0000000000000000, %p12;
	ld.global.f64 	%fd57, [%rd29+8];
	sub.f64 	%fd58, %fd56, %fd57;
	fma.rn.f64 	%fd59, %fd58, %fd58, %fd55;
	add.s32 	%r33, %r56, 10;
	setp.eq.s32 	%p13, %r54, %r33;
	selp.f64 	%fd60, 0d3FF0000000000000, 0d0000000000000000, %p13;
	ld.global.f64 	%fd61, [%rd29+16];
	sub.f64 	%fd62, %fd60, %fd61;
	fma.rn.f64 	%fd63, %fd62, %fd62, %fd59;
	add.s32 	%r34, %r56, 11;
	setp.eq.s32 	%p14, %r54, %r34;
	selp.f64 	%fd64, 0d3FF0000000000000, 0d0000000000000000, %p14;
	ld.global.f64 	%fd65, [%rd29+24];
	sub.f64 	%fd66, %fd64, %fd65;
	fma.rn.f64 	%fd67, %fd66, %fd66, %fd63;
	add.s32 	%r35, %r56, 12;
	setp.eq.s32 	%p15, %r54, %r35;
	selp.f64 	%fd68, 0d3FF0000000000000, 0d0000000000000000, %p15;
	ld.global.f64 	%fd69, [%rd29+32];
	sub.f64 	%fd70, %fd68, %fd69;
	fma.rn.f64 	%fd71, %fd70, %fd70, %fd67;
	add.s32 	%r36, %r56, 13;
	setp.eq.s32 	%p16, %r54, %r36;
	selp.f64 	%fd72, 0d3FF0000000000000, 0d0000000000000000, %p16;
	ld.global.f64 	%fd73, [%rd29+40];
	sub.f64 	%fd74, %fd72, %fd73;
	fma.rn.f64 	%fd75, %fd74, %fd74, %fd71;
	add.s32 	%r37, %r56, 14;
	setp.eq.s32 	%p17, %r54, %r37;
	selp.f64 	%fd76, 0d3FF0000000000000, 0d0000000000000000, %p17;
	ld.global.f64 	%fd77, [%rd29+48];
	sub.f64 	%fd78, %fd76, %fd77;
	fma.rn.f64 	%fd79, %fd78, %fd78, %fd75;
	add.s32 	%r38, %r56, 15;
	setp.eq.s32 	%p18, %r54, %r38;
	selp.f64 	%fd80, 0d3FF0000000000000, 0d0000000000000000, %p18;
	ld.global.f64 	%fd81, [%rd29+56];
	sub.f64 	%fd82, %fd80, %fd81;
	fma.rn.f64 	%fd149, %fd82, %fd82, %fd79;
	add.s32 	%r56, %r56, 16;
	add.s32 	%r55, %r55, 16;
	add.s64 	%rd29, %rd29, 128;
	setp.ne.s32 	%p19, %r56, %r5;
	mov.u32 	%r58, %r5;
	@%p19 bra 	$L__BB13_4;
$L__BB13_5:
	setp.eq.s32 	%p20, %r1, 0;
	@%p20 bra 	$L__BB13_15;
	setp.lt.u32 	%p21, %r2, 7;
	@%p21 bra 	$L__BB13_8;
	add.s32 	%r39, %r58, %r8;
	setp.eq.s32 	%p22, %r54, %r58;
	selp.f64 	%fd84, 0d3FF0000000000000, 0d0000000000000000, %p22;
	mul.wide.u32 	%rd9, %r39, 8;
	add.s64 	%rd10, %rd1, %rd9;
	ld.global.f64 	%fd85, [%rd10];
	sub.f64 	%fd86, %fd84, %fd85;
	fma.rn.f64 	%fd87, %fd86, %fd86, %fd149;
	add.s32 	%r40, %r58, 1;
	setp.eq.s32 	%p23, %r54, %r40;
	selp.f64 	%fd88, 0d3FF0000000000000, 0d0000000000000000, %p23;
	cvt.u64.u32 	%rd11, %r8;
	cvt.u64.u32 	%rd12, %r58;
	add.s64 	%rd13, %rd12, %rd11;
	shl.b64 	%rd14, %rd13, 3;
	add.s64 	%rd15, %rd1, %rd14;
	ld.global.f64 	%fd89, [%rd15+8];
	sub.f64 	%fd90, %fd88, %fd89;
	fma.rn.f64 	%fd91, %fd90, %fd90, %fd87;
	add.s32 	%r41, %r58, 2;
	setp.eq.s32 	%p24, %r54, %r41;
	selp.f64 	%fd92, 0d3FF0000000000000, 0d0000000000000000, %p24;
	ld.global.f64 	%fd93, [%rd15+16];
	sub.f64 	%fd94, %fd92, %fd93;
	fma.rn.f64 	%fd95, %fd94, %fd94, %fd91;
	add.s32 	%r42, %r58, 3;
	setp.eq.s32 	%p25, %r54, %r42;
	selp.f64 	%fd96, 0d3FF0000000000000, 0d0000000000000000, %p25;
	ld.global.f64 	%fd97, [%rd15+24];
	sub.f64 	%fd98, %fd96, %fd97;
	fma.rn.f64 	%fd99, %fd98, %fd98, %fd95;
	add.s32 	%r43, %r58, 4;
	setp.eq.s32 	%p26, %r54, %r43;
	selp.f64 	%fd100, 0d3FF0000000000000, 0d0000000000000000, %p26;
	ld.global.f64 	%fd101, [%rd15+32];
	sub.f64 	%fd102, %fd100, %fd101;
	fma.rn.f64 	%fd103, %fd102, %fd102, %fd99;
	add.s32 	%r44, %r58, 5;
	setp.eq.s32 	%p27, %r54, %r44;
	selp.f64 	%fd104, 0d3FF0000000000000, 0d0000000000000000, %p27;
	ld.global.f64 	%fd105, [%rd15+40];
	sub.f64 	%fd106, %fd104, %fd105;
	fma.rn.f64 	%fd107, %fd106, %fd106, %fd103;
	add.s32 	%r45, %r58, 6;
	setp.eq.s32 	%p28, %r54, %r45;
	selp.f64 	%fd108, 0d3FF0000000000000, 0d0000000000000000, %p28;
	ld.global.f64 	%fd109, [%rd15+48];
	sub.f64 	%fd110, %fd108, %fd109;
	fma.rn.f64 	%fd111, %fd110, %fd110, %fd107;
	add.s32 	%r46, %r58, 7;
	setp.eq.s32 	%p29, %r54, %r46;
	selp.f64 	%fd112, 0d3FF0000000000000, 0d0000000000000000, %p29;
	ld.global.f64 	%fd113, [%rd15+56];
	sub.f64 	%fd114, %fd112, %fd113;
	fma.rn.f64 	%fd149, %fd114, %fd114, %fd111;
	add.s32 	%r58, %r58, 8;
$L__BB13_8:
	setp.eq.s32 	%p30, %r3, 0;
	@%p30 bra 	$L__BB13_15;
	setp.lt.u32 	%p31, %r4, 3;
	@%p31 bra 	$L__BB13_11;
	add.s32 	%r47, %r58, %r8;
	setp.eq.s32 	%p32, %r54, %r58;
	selp.f64 	%fd116, 0d3FF0000000000000, 0d0000000000000000, %p32;
	mul.wide.u32 	%rd16, %r47, 8;
	add.s64 	%rd17, %rd1, %rd16;
	ld.global.f64 	%fd117, [%rd17];
	sub.f64 	%fd118, %fd116, %fd117;
	fma.rn.f64 	%fd119, %fd118, %fd118, %fd149;
	add.s32 	%r48, %r58, 1;
	setp.eq.s32 	%p33, %r54, %r48;
	selp.f64 	%fd120, 0d3FF0000000000000, 0d0000000000000000, %p33;
	cvt.u64.u32 	%rd18, %r8;
	cvt.u64.u32 	%rd19, %r58;
	add.s64 	%rd20, %rd19, %rd18;
	shl.b64 	%rd21, %rd20, 3;
	add.s64 	%rd22, %rd1, %rd21;
	ld.global.f64 	%fd121, [%rd22+8];
	sub.f64 	%fd122, %fd120, %fd121;
	fma.rn.f64 	%fd123, %fd122, %fd122, %fd119;
	add.s32 	%r49, %r58, 2;
	setp.eq.s32 	%p34, %r54, %r49;
	selp.f64 	%fd124, 0d3FF0000000000000, 0d0000000000000000, %p34;
	ld.global.f64 	%fd125, [%rd22+16];
	sub.f64 	%fd126, %fd124, %fd125;
	fma.rn.f64 	%fd127, %fd126, %fd126, %fd123;
	add.s32 	%r50, %r58, 3;
	setp.eq.s32 	%p35, %r54, %r50;
	selp.f64 	%fd128, 0d3FF0000000000000, 0d0000000000000000, %p35;
	ld.global.f64 	%fd129, [%rd22+24];
	sub.f64 	%fd130, %fd128, %fd129;
	fma.rn.f64 	%fd149, %fd130, %fd130, %fd127;
	add.s32 	%r58, %r58, 4;
$L__BB13_11:
	setp.eq.s32 	%p36, %r6, 0;
	@%p36 bra 	$L__BB13_15;
	setp.eq.s32 	%p37, %r6, 1;
	add.s32 	%r51, %r58, %r8;
	setp.eq.s32 	%p38, %r54, %r58;
	selp.f64 	%fd131, 0d3FF0000000000000, 0d0000000000000000, %p38;
	mul.wide.u32 	%rd23, %r51, 8;
	add.s64 	%rd24, %rd1, %rd23;
	ld.global.f64 	%fd132, [%rd24];
	sub.f64 	%fd133, %fd131, %fd132;
	fma.rn.f64 	%fd149, %fd133, %fd133, %fd149;
	@%p37 bra 	$L__BB13_15;
	setp.eq.s32 	%p39, %r6, 2;
	add.s32 	%r52, %r58, 1;
	setp.eq.s32 	%p40, %r54, %r52;
	selp.f64 	%fd134, 0d3FF0000000000000, 0d0000000000000000, %p40;
	cvt.u64.u32 	%rd25, %r8;
	cvt.u64.u32 	%rd26, %r58;
	add.s64 	%rd27, %rd26, %rd25;
	shl.b64 	%rd28, %rd27, 3;
	add.s64 	%rd6, %rd1, %rd28;
	ld.global.f64 	%fd135, [%rd6+8];
	sub.f64 	%fd136, %fd134, %fd135;
	fma.rn.f64 	%fd149, %fd136, %fd136, %fd149;
	@%p39 bra 	$L__BB13_15;
	add.s32 	%r53, %r58, 2;
	setp.eq.s32 	%p41, %r54, %r53;
	selp.f64 	%fd137, 0d3FF0000000000000, 0d0000000000000000, %p41;
	ld.global.f64 	%fd138, [%rd6+16];
	sub.f64 	%fd139, %fd137, %fd138;
	fma.rn.f64 	%fd149, %fd139, %fd139, %fd149;
$L__BB13_15:
	add.s32 	%r54, %r54, 1;
	setp.ne.s32 	%p42, %r54, %r20;
	@%p42 bra 	$L__BB13_2;
$L__BB13_16:
	sqrt.rn.f64 	%fd140, %fd149;
	st.global.f64 	[d_froNorm], %fd140;
	ret;

}
.entry _Z9kernHgeamfP6__halffS0_S0_l(
	.param .f32 _Z9kernHgeamfP6__halffS0_S0_l_param_0,
	.param .u64 .ptr .align 1 _Z9kernHgeamfP6__halffS0_S0_l_param_1,
	.param .f32 _Z9kernHgeamfP6__halffS0_S0_l_param_2,
	.param .u64 .ptr .align 1 _Z9kernHgeamfP6__halffS0_S0_l_param_3,
	.param .u64 .ptr .align 1 _Z9kernHgeamfP6__halffS0_S0_l_param_4,
	.param .u64 _Z9kernHgeamfP6__halffS0_S0_l_param_5
)
{
	.reg .pred 	%p<10>;
	.reg .b16 	%rs<88>;
	.reg .b32 	%f<119>;
	.reg .b64 	%rd<60>;

	ld.param.f32 	%f1, [_Z9kernHgeamfP6__halffS0_S0_l_param_0];
	ld.param.u64 	%rd36, [_Z9kernHgeamfP6__halffS0_S0_l_param_1];
	ld.param.f32 	%f2, [_Z9kernHgeamfP6__halffS0_S0_l_param_2];
	ld.param.u64 	%rd37, [_Z9kernHgeamfP6__halffS0_S0_l_param_3];
	ld.param.u64 	%rd38, [_Z9kernHgeamfP6__halffS0_S0_l_param_4];
	ld.param.u64 	%rd35, [_Z9kernHgeamfP6__halffS0_S0_l_param_5];
	cvta.to.global.u64 	%rd1, %rd38;
	cvta.to.global.u64 	%rd2, %rd37;
	cvta.to.global.u64 	%rd3, %rd36;
	setp.lt.s64 	%p1, %rd35, 1;
	@%p1 bra 	$L__BB14_13;
	and.b64  	%rd4, %rd35, 15;
	setp.lt.u64 	%p2, %rd35, 16;
	mov.b64 	%rd54, 0;
	@%p2 bra 	$L__BB14_4;
	and.b64  	%rd54, %rd35, 9223372036854775792;
	add.s64 	%rd51, %rd3, 16;
	add.s64 	%rd50, %rd2, 16;
	add.s64 	%rd49, %rd1, 16;
	mov.u64 	%rd52, %rd54;
$L__BB14_3:
	.pragma "nounroll";
	ld.global.u16 	%rs1, [%rd51+-16];
	// begin inline asm
	{  cvt.f32.f16 %f3, %rs1;}

	// end inline asm
	ld.global.u16 	%rs2, [%rd50+-16];
	// begin inline asm
	{  cvt.f32.f16 %f4, %rs2;}

	// end inline asm
	mul.f32 	%f51, %f2, %f4;
	fma.rn.f32 	%f5, %f1, %f3, %f51;
	// begin inline asm
	{  cvt.rn.f16.f32 %rs3, %f5;}

	// end inline asm
	st.global.u16 	[%rd49+-16], %rs3;
	ld.global.u16 	%rs4, [%rd51+-14];
	// begin inline asm
	{  cvt.f32.f16 %f6, %rs4;}

	// end inline asm
	ld.global.u16 	%rs5, [%rd50+-14];
	// begin inline asm
	{  cvt.f32.f16 %f7, %rs5;}

	// end inline asm
	mul.f32 	%f52, %f2, %f7;
	fma.rn.f32 	%f8, %f1, %f6, %f52;
	// begin inline asm
	{  cvt.rn.f16.f32 %rs6, %f8;}

	// end inline asm
	st.global.u16 	[%rd49+-14], %rs6;
	ld.global.u16 	%rs7, [%rd51+-12];
	// begin inline asm
	{  cvt.f32.f16 %f9, %rs7;}

	// end inline asm
	ld.global.u16 	%rs8, [%rd50+-12];
	// begin inline asm
	{  cvt.f32.f16 %f10, %rs8;}

	// end inline asm
	mul.f32 	%f53, %f2, %f10;
	fma.rn.f32 	%f11, %f1, %f9, %f53;
	// begin inline asm
	{  cvt.rn.f16.f32 %rs9, %f11;}

	// end inline asm
	st.global.u16 	[%rd49+-12], %rs9;
	ld.global.u16 	%rs10, [%rd51+-10];
	// begin inline asm
	{  cvt.f32.f16 %f12, %rs10;}

	// end inline asm
	ld.global.u16 	%rs11, [%rd50+-10];
	// begin inline asm
	{  cvt.f32.f16 %f13, %rs11;}

	// end inline asm
	mul.f32 	%f54, %f2, %f13;
	fma.rn.f32 	%f14, %f1, %f12, %f54;
	// begin inline asm
	{  cvt.rn.f16.f32 %rs12, %f14;}

	// end inline asm
	st.global.u16 	[%rd49+-10], %rs12;
	ld.global.u16 	%rs13, [%rd51+-8];
	// begin inline asm
	{  cvt.f32.f16 %f15, %rs13;}

	// end inline asm
	ld.global.u16 	%rs14, [%rd50+-8];
	// begin inline asm
	{  cvt.f32.f16 %f16, %rs14;}

	// end inline asm
	mul.f32 	%f55, %f2, %f16;
	fma.rn.f32 	%f17, %f1, %f15, %f55;
	// begin inline asm
	{  cvt.rn.f16.f32 %rs15, %f17;}

	// end inline asm
	st.global.u16 	[%rd49+-8], %rs15;
	ld.global.u16 	%rs16, [%rd51+-6];
	// begin inline asm
	{  cvt.f32.f16 %f18, %rs16;}

	// end inline asm
	ld.global.u16 	%rs17, [%rd50+-6];
	// begin inline asm
	{  cvt.f32.f16 %f19, %rs17;}

	// end inline asm
	mul.f32 	%f56, %f2, %f19;
	fma.rn.f32 	%f20, %f1, %f18, %f56;
	// begin inline asm
	{  cvt.rn.f16.f32 %rs18, %f20;}

	// end inline asm
	st.global.u16 	[%rd49+-6], %rs18;
	ld.global.u16 	%rs19, [%rd51+-4];
	// begin inline asm
	{  cvt.f32.f16 %f21, %rs19;}

	// end inline asm
	ld.global.u16 	%rs20, [%rd50+-4];
	// begin inline asm
	{  cvt.f32.f16 %f22, %rs20;}

	// end inline asm
	mul.f32 	%f57, %f2, %f22;
	fma.rn.f32 	%f23, %f1, %f21, %f57;
	// begin inline asm
	{  cvt.rn.f16.f32 %rs21, %f23;}

	// end inline asm
	st.global.u16 	[%rd49+-4], %rs21;
	ld.global.u16 	%rs22, [%rd51+-2];
	// begin inline asm
	{  cvt.f32.f16 %f24, %rs22;}

	// end inline asm
	ld.global.u16 	%rs23, [%rd50+-2];
	// begin inline asm
	{  cvt.f32.f16 %f25, %rs23;}

	// end inline asm
	mul.f32 	%f58, %f2, %f25;
	fma.rn.f32 	%f26, %f1, %f24, %f58;
	// begin inline asm
	{  cvt.rn.f16.f32 %rs24, %f26;}

	// end inline asm
	st.global.u16 	[%rd49+-2], %rs24;
	ld.global.u16 	%rs25, [%rd51];
	// begin inline asm
	{  cvt.f32.f16 %f27, %rs25;}

	// end inline asm
	ld.global.u16 	%rs26, [%rd50];
	// begin inline asm
	{  cvt.f32.f16 %f28, %rs26;}

	// end inline asm
	mul.f32 	%f59, %f2, %f28;
	fma.rn.f32 	%f29, %f1, %f27, %f59;
	// begin inline asm
	{  cvt.rn.f16.f32 %rs27, %f29;}

	// end inline asm
	st.global.u16 	[%rd49], %rs27;
	ld.global.u16 	%rs28, [%rd51+2];
	// begin inline asm
	{  cvt.f32.f16 %f30, %rs28;}

	// end inline asm
	ld.global.u16 	%rs29, [%rd50+2];
	// begin inline asm
	{  cvt.f32.f16 %f31, %rs29;}

	// end inline asm
	mul.f32 	%f60, %f2, %f31;
	fma.rn.f32 	%f32, %f1, %f30, %f60;
	// begin inline asm
	{  cvt.rn.f16.f32 %rs30, %f32;}

	// end inline asm
	st.global.u16 	[%rd49+2], %rs30;
	ld.global.u16 	%rs31, [%rd51+4];
	// begin inline asm
	{  cvt.f32.f16 %f33, %rs31;}

	// end inline asm
	ld.global.u16 	%rs32, [%rd50+4];
	// begin inline asm
	{  cvt.f32.f16 %f34, %rs32;}

	// end inline asm
	mul.f32 	%f61, %f2, %f34;
	fma.rn.f32 	%f35, %f1, %f33, %f61;
	// begin inline asm
	{  cvt.rn.f16.f32 %rs33, %f35;}

	// end inline asm
	st.global.u16 	[%rd49+4], %rs33;
	ld.global.u16 	%rs34, [%rd51+6];
	// begin inline asm
	{  cvt.f32.f16 %f36, %rs34;}

	// end inline asm
	ld.global.u16 	%rs35, [%rd50+6];
	// begin inline asm
	{  cvt.f32.f16 %f37, %rs35;}

	// end inline asm
	mul.f32 	%f62, %f2, %f37;
	fma.rn.f32 	%f38, %f1, %f36, %f62;
	// begin inline asm
	{  cvt.rn.f16.f32 %rs36, %f38;}

	// end inline asm
	st.global.u16 	[%rd49+6], %rs36;
	ld.global.u16 	%rs37, [%rd51+8];
	// begin inline asm
	{  cvt.f32.f16 %f39, %rs37;}

	// end inline asm
	ld.global.u16 	%rs38, [%rd50+8];
	// begin inline asm
	{  cvt.f32.f16 %f40, %rs38;}

	// end inline asm
	mul.f32 	%f63, %f2, %f40;
	fma.rn.f32 	%f41, %f1, %f39, %f63;
	// begin inline asm
	{  cvt.rn.f16.f32 %rs39, %f41;}

	// end inline asm
	st.global.u16 	[%rd49+8], %rs39;
	ld.global.u16 	%rs40, [%rd51+10];
	// begin inline asm
	{  cvt.f32.f16 %f42, %rs40;}

	// end inline asm
	ld.global.u16 	%rs41, [%rd50+10];
	// begin inline asm
	{  cvt.f32.f16 %f43, %rs41;}

	// end inline asm
	mul.f32 	%f64, %f2, %f43;
	fma.rn.f32 	%f44, %f1, %f42, %f64;
	// begin inline asm
	{  cvt.rn.f16.f32 %rs42, %f44;}

	// end inline asm
	st.global.u16 	[%rd49+10], %rs42;
	ld.global.u16 	%rs43, [%rd51+12];
	// begin inline asm
	{  cvt.f32.f16 %f45, %rs43;}

	// end inline asm
	ld.global.u16 	%rs44, [%rd50+12];
	// begin inline asm
	{  cvt.f32.f16 %f46, %rs44;}

	// end inline asm
	mul.f32 	%f65, %f2, %f46;
	fma.rn.f32 	%f47, %f1, %f45, %f65;
	// begin inline asm
	{  cvt.rn.f16.f32 %rs45, %f47;}

	// end inline asm
	st.global.u16 	[%rd49+12], %rs45;
	ld.global.u16 	%rs46, [%rd51+14];
	// begin inline asm
	{  cvt.f32.f16 %f48, %rs46;}

	// end inline asm
	ld.global.u16 	%rs47, [%rd50+14];
	// begin inline asm
	{  cvt.f32.f16 %f49, %rs47;}

	// end inline asm
	mul.f32 	%f66, %f2, %f49;
	fma.rn.f32 	%f50, %f1, %f48, %f66;
	// begin inline asm
	{  cvt.rn.f16.f32 %rs48, %f50;}

	// end inline asm
	st.global.u16 	[%rd49+14], %rs48;
	add.s64 	%rd52, %rd52, -16;
	add.s64 	%rd51, %rd51, 32;
	add.s64 	%rd50, %rd50, 32;
	add.s64 	%rd49, %rd49, 32;
	setp.ne.s64 	%p3, %rd52, 0;
	@%p3 bra 	$L__BB14_3;
$L__BB14_4:
	setp.eq.s64 	%p4, %rd4, 0;
	@%p4 bra 	$L__BB14_13;
	and.b64  	%rd18, %rd35, 7;
	setp.lt.u64 	%p5, %rd4, 8;
	@%p5 bra 	$L__BB14_7;
	shl.b64 	%rd40, %rd54, 1;
	add.s64 	%rd41, %rd3, %rd40;
	ld.global.u16 	%rs49, [%rd41];
	// begin inline asm
	{  cvt.f32.f16 %f67, %rs49;}

	// end inline asm
	add.s64 	%rd42, %rd2, %rd40;
	ld.global.u16 	%rs50, [%rd42];
	// begin inline asm
	{  cvt.f32.f16 %f68, %rs50;}

	// end inline asm
	mul.f32 	%f91, %f2, %f68;
	fma.rn.f32 	%f69, %f1, %f67, %f91;
	// begin inline asm
	{  cvt.rn.f16.f32 %rs51, %f69;}

	// end inline asm
	add.s64 	%rd43, %rd1, %rd40;
	st.global.u16 	[%rd43], %rs51;
	ld.global.u16 	%rs52, [%rd41+2];
	// begin inline asm
	{  cvt.f32.f16 %f70, %rs52;}

	// end inline asm
	ld.global.u16 	%rs53, [%rd42+2];
	// begin inline asm
	{  cvt.f32.f16 %f71, %rs53;}

	// end inline asm
	mul.f32 	%f92, %f2, %f71;
	fma.rn.f32 	%f72, %f1, %f70, %f92;
	// begin inline asm
	{  cvt.rn.f16.f32 %rs54, %f72;}

	// end inline asm
	st.global.u16 	[%rd43+2], %rs54;
	ld.global.u16 	%rs55, [%rd41+4];
	// begin inline asm
	{  cvt.f32.f16 %f73, %rs55;}

	// end inline asm
	ld.global.u16 	%rs56, [%rd42+4];
	// begin inline asm
	{  cvt.f32.f16 %f74, %rs56;}

	// end inline asm
	mul.f32 	%f93, %f2, %f74;
	fma.rn.f32 	%f75, %f1, %f73, %f93;
	// begin inline asm
	{  cvt.rn.f16.f32 %rs57, %f75;}

	// end inline asm
	st.global.u16 	[%rd43+4], %rs57;
	ld.global.u16 	%rs58, [%rd41+6];
	// begin inline asm
	{  cvt.f32.f16 %f76, %rs58;}

	// end inline asm
	ld.global.u16 	%rs59, [%rd42+6];
	// begin inline asm
	{  cvt.f32.f16 %f77, %rs59;}

	// end inline asm
	mul.f32 	%f94, %f2, %f77;
	fma.rn.f32 	%f78, %f1, %f76, %f94;
	// begin inline asm
	{  cvt.rn.f16.f32 %rs60, %f78;}

	// end inline asm
	st.global.u16 	[%rd43+6], %rs60;
	ld.global.u16 	%rs61, [%rd41+8];
	// begin inline asm
	{  cvt.f32.f16 %f79, %rs61;}

	// end inline asm
	ld.global.u16 	%rs62, [%rd42+8];
	// begin inline asm
	{  cvt.f32.f16 %f80, %rs62;}

	// end inline asm
	mul.f32 	%f95, %f2, %f80;
	fma.rn.f32 	%f81, %f1, %f79, %f95;
	// begin inline asm
	{  cvt.rn.f16.f32 %rs63, %f81;}

	// end inline asm
	st.global.u16 	[%rd43+8], %rs63;
	ld.global.u16 	%rs64, [%rd41+10];
	// begin inline asm
	{  cvt.f32.f16 %f82, %rs64;}

	// end inline asm
	ld.global.u16 	%rs65, [%rd42+10];
	// begin inline asm
	{  cvt.f32.f16 %f83, %rs65;}

	// end inline asm
	mul.f32 	%f96, %f2, %f83;
	fma.rn.f32 	%f84, %f1, %f82, %f96;
	// begin inline asm
	{  cvt.rn.f16.f32 %rs66, %f84;}

	// end inline asm
	st.global.u16 	[%rd43+10], %rs66;
	ld.global.u16 	%rs67, [%rd41+12];
	// begin inline asm
	{  cvt.f32.f16 %f85, %rs67;}

	// end inline asm
	ld.global.u16 	%rs68, [%rd42+12];
	// begin inline asm
	{  cvt.f32.f16 %f86, %rs68;}

	// end inline asm
	mul.f32 	%f97, %f2, %f86;
	fma.rn.f32 	%f87, %f1, %f85, %f97;
	// begin inline asm
	{  cvt.rn.f16.f32 %rs69, %f87;}

	// end inline asm
	st.global.u16 	[%rd43+12], %rs69;
	ld.global.u16 	%rs70, [%rd41+14];
	// begin inline asm
	{  cvt.f32.f16 %f88, %rs70;}

	// end inline asm
	ld.global.u16 	%rs71, [%rd42+14];
	// begin inline asm
	{  cvt.f32.f16 %f89, %rs71;}

	// end inline asm
	mul.f32 	%f98, %f2, %f89;
	fma.rn.f32 	%f90, %f1, %f88, %f98;
	// begin inline asm
	{  cvt.rn.f16.f32 %rs72, %f90;}

	// end inline asm
	st.global.u16 	[%rd43+14], %rs72;
	add.s64 	%rd54, %rd54, 8;
$L__BB14_7:
	setp.eq.s64 	%p6, %rd18, 0;
	@%p6 bra 	$L__BB14_13;
	and.b64  	%rd56, %rd35, 3;
	setp.lt.u64 	%p7, %rd18, 4;
	@%p7 bra 	$L__BB14_10;
	shl.b64 	%rd44, %rd54, 1;
	add.s64 	%rd45, %rd3, %rd44;
	ld.global.u16 	%rs73, [%rd45];
	// begin inline asm
	{  cvt.f32.f16 %f99, %rs73;}

	// end inline asm
	add.s64 	%rd46, %rd2, %rd44;
	ld.global.u16 	%rs74, [%rd46];
	// begin inline asm
	{  cvt.f32.f16 %f100, %rs74;}

	// end inline asm
	mul.f32 	%f111, %f2, %f100;
	fma.rn.f32 	%f101, %f1, %f99, %f111;
	// begin inline asm
	{  cvt.rn.f16.f32 %rs75, %f101;}

	// end inline asm
	add.s64 	%rd47, %rd1, %rd44;
	st.global.u16 	[%rd47], %rs75;
	ld.global.u16 	%rs76, [%rd45+2];
	// begin inline asm
	{  cvt.f32.f16 %f102, %rs76;}

	// end inline asm
	ld.global.u16 	%rs77, [%rd46+2];
	// begin inline asm
	{  cvt.f32.f16 %f103, %rs77;}

	// end inline asm
	mul.f32 	%f112, %f2, %f103;
	fma.rn.f32 	%f104, %f1, %f102, %f112;
	// begin inline asm
	{  cvt.rn.f16.f32 %rs78, %f104;}

	// end inline asm
	st.global.u16 	[%rd47+2], %rs78;
	ld.global.u16 	%rs79, [%rd45+4];
	// begin inline asm
	{  cvt.f32.f16 %f105, %rs79;}

	// end inline asm
	ld.global.u16 	%rs80, [%rd46+4];
	// begin inline asm
	{  cvt.f32.f16 %f106, %rs80;}

	// end inline asm
	mul.f32 	%f113, %f2, %f106;
	fma.rn.f32 	%f107, %f1, %f105, %f113;
	// begin inline asm
	{  cvt.rn.f16.f32 %rs81, %f107;}

	// end inline asm
	st.global.u16 	[%rd47+4], %rs81;
	ld.global.u16 	%rs82, [%rd45+6];
	// begin inline asm
	{  cvt.f32.f16 %f108, %rs82;}

	// end inline asm
	ld.global.u16 	%rs83, [%rd46+6];
	// begin inline asm
	{  cvt.f32.f16 %f109, %rs83;}

	// end inline asm
	mul.f32 	%f114, %f2, %f109;
	fma.rn.f32 	%f110, %f1, %f108, %f114;
	// begin inline asm
	{  cvt.rn.f16.f32 %rs84, %f110;}

	// end inline asm
	st.global.u16 	[%rd47+6], %rs84;
	add.s64 	%rd54, %rd54, 4;
$L__BB14_10:
	setp.eq.s64 	%p8, %rd56, 0;
	@%p8 bra 	$L__BB14_13;
	shl.b64 	%rd48, %rd54, 1;
	add.s64 	%rd59, %rd1, %rd48;
	add.s64 	%rd58, %rd2, %rd48;
	add.s64 	%rd57, %rd3, %rd48;
$L__BB14_12:
	.pragma "nounroll";
	ld.global.u16 	%rs85, [%rd57];
	// begin inline asm
	{  cvt.f32.f16 %f115, %rs85;}

	// end inline asm
	ld.global.u16 	%rs86, [%rd58];
	// begin inline asm
	{  cvt.f32.f16 %f116, %rs86;}

	// end inline asm
	mul.f32 	%f118, %f2, %f116;
	fma.rn.f32 	%f117, %f1, %f115, %f118;
	// begin inline asm
	{  cvt.rn.f16.f32 %rs87, %f117;}

	// end inline asm
	st.global.u16 	[%rd59], %rs87;
	add.s64 	%rd59, %rd59, 2;
	add.s64 	%rd58, %rd58, 2;
	add.s64 	%rd57, %rd57, 2;
	add.s64 	%rd56, %rd56, -1;
	setp.ne.s64 	%p9, %rd56, 0;
	@%p9 bra 	$L__BB14_12;
$L__BB14_13:
	ret;

}


// ===== COMPILED SASS (sm_100) =====

	.target	sm_100

	.elftype	@"ET_EXEC"


//--------------------- .note.nv.tkinfo           --------------------------
	.section	.note.nv.tkinfo,"",@"SHT_NOTE"
	.sectionflags	@"SHF_NOTE_NV_TKINFO"
	.tkinfo
        /*0018*/ 	.word	0x00000002
        /*0030*/ 	.string	""
        /*0030*/ 	.string	"ptxas"
        /*0030*/ 	.string	"Cuda compilation tools, release 13.0, V13.0.88"
        /*0030*/ 	.string	"Build cuda_13.0.r13.0/compiler.36424714_0"
        /*0030*/ 	.string	"-arch sm_100 -m 64 "



//--------------------- .note.nv.cuinfo           --------------------------
	.section	.note.nv.cuinfo,"",@"SHT_NOTE"
	.sectionflags	@"SHF_NOTE_NV_CUINFO"
        /*0018*/ 	.short	0x0002
        /*001a*/ 	.short	0x0064
        /*001c*/ 	.short	0x0082
	.zero		2


//--------------------- .nv.info                  --------------------------
	.section	.nv.info,"",@"SHT_CUDA_INFO"
	.align	4


	//----- nvinfo : EIATTR_REGCOUNT
	.align		4
        /*0000*/ 	.byte	0x04, 0x2f
        /*0002*/ 	.short	(.L_2 - .L_1)
	.align		4
.L_1:
        /*0004*/ 	.word	index@(_Z10kern16to32PfPK6__halfl)
        /*0008*/ 	.word	0x00000014


	//----- nvinfo : EIATTR_FRAME_SIZE
	.align		4
.L_2:
        /*000c*/ 	.byte	0x04, 0x11
        /*000e*/ 	.short	(.L_4 - .L_3)
	.align		4
.L_3:
        /*0010*/ 	.word	index@(_Z10kern16to32PfPK6__halfl)
        /*0014*/ 	.word	0x00000000


	//----- nvinfo : EIATTR_REGCOUNT
	.align		4
.L_4:
        /*0018*/ 	.byte	0x04, 0x2f
        /*001a*/ 	.short	(.L_6 - .L_5)
	.align		4
.L_5:
        /*001c*/ 	.word	index@(_Z10kern32to64PdPKfl)
        /*0020*/ 	.word	0x00000019


	//----- nvinfo : EIATTR_FRAME_SIZE
	.align		4
.L_6:
        /*0024*/ 	.byte	0x04, 0x11
        /*0026*/ 	.short	(.L_8 - .L_7)
	.align		4
.L_7:
        /*0028*/ 	.word	index@(_Z10kern32to64PdPKfl)
        /*002c*/ 	.word	0x00000000


	//----- nvinfo : EIATTR_REGCOUNT
	.align		4
.L_8:
        /*0030*/ 	.byte	0x04, 0x2f
        /*0032*/ 	.short	(.L_10 - .L_9)
	.align		4
.L_9:
        /*0034*/ 	.word	index@(_Z13kern16SetDiagP6__halffi)
        /*0038*/ 	.word	0x00000010


	//----- nvinfo : EIATTR_FRAME_SIZE
	.align		4
.L_10:
        /*003c*/ 	.byte	0x04, 0x11
        /*003e*/ 	.short	(.L_12 - .L_11)
	.align		4
.L_11:
        /*0040*/ 	.word	index@(_Z13kern16SetDiagP6__halffi)
        /*0044*/ 	.word	0x00000000


	//----- nvinfo : EIATTR_REGCOUNT
	.align		4
.L_12:
        /*0048*/ 	.byte	0x04, 0x2f
        /*004a*/ 	.short	(.L_14 - .L_13)
	.align		4
.L_13:
        /*004c*/ 	.word	index@(_Z13kern32SetDiagPffi)
        /*0050*/ 	.word	0x00000016


	//----- nvinfo : EIATTR_FRAME_SIZE
	.align		4
.L_14:
        /*0054*/ 	.byte	0x04, 0x11
        /*0056*/ 	.short	(.L_16 - .L_15)
	.align		4
.L_15:
        /*0058*/ 	.word	index@(_Z13kern32SetDiagPffi)
        /*005c*/ 	.word	0x00000000


	//----- nvinfo : EIATTR_REGCOUNT
	.align		4
.L_16:
        /*0060*/ 	.byte	0x04, 0x2f
        /*0062*/ 	.short	(.L_18 - .L_17)
	.align		4
.L_17:
        /*0064*/ 	.word	index@(_Z13kern64SetDiagPddi)
        /*0068*/ 	.word	0x00000016


	//----- nvinfo : EIATTR_FRAME_SIZE
	.align		4
.L_18:
        /*006c*/ 	.byte	0x04, 0x11
        /*006e*/ 	.short	(.L_20 - .L_19)
	.align		4
.L_19:
        /*0070*/ 	.word	index@(_Z13kern64SetDiagPddi)
        /*0074*/ 	.word	0x00000000


	//----- nvinfo : EIATTR_REGCOUNT
	.align		4
.L_20:
        /*0078*/ 	.byte	0x04, 0x2f
        /*007a*/ 	.short	(.L_22 - .L_21)
	.align		4
.L_21:
        /*007c*/ 	.word	index@(_Z13kern16AddDiagP6__halffi)
        /*0080*/ 	.word	0x00000020


	//----- nvinfo : EIATTR_FRAME_SIZE
	.align		4
.L_22:
        /*0084*/ 	.byte	0x04, 0x11
        /*0086*/ 	.short	(.L_24 - .L_23)
	.align		4
.L_23:
        /*0088*/ 	.word	index@(_Z13kern16AddDiagP6__halffi)
        /*008c*/ 	.word	0x00000000


	//----- nvinfo : EIATTR_REGCOUNT
	.align		4
.L_24:
        /*0090*/ 	.byte	0x04, 0x2f
        /*0092*/ 	.short	(.L_26 - .L_25)
	.align		4
.L_25:
        /*0094*/ 	.word	index@(_Z13kern32AddDiagPffi)
        /*0098*/ 	.word	0x00000020


	//----- nvinfo : EIATTR_FRAME_SIZE
	.align		4
.L_26:
        /*009c*/ 	.byte	0x04, 0x11
        /*009e*/ 	.short	(.L_28 - .L_27)
	.align		4
.L_27:
        /*00a0*/ 	.word	index@(_Z13kern32AddDiagPffi)
        /*00a4*/ 	.word	0x00000000


	//----- nvinfo : EIATTR_REGCOUNT
	.align		4
.L_28:
        /*00a8*/ 	.byte	0x04, 0x2f
        /*00aa*/ 	.short	(.L_30 - .L_29)
	.align		4
.L_29:
        /*00ac*/ 	.word	index@(_Z13kern64AddDiagPddi)
        /*00b0*/ 	.word	0x00000022


	//----- nvinfo : EIATTR_FRAME_SIZE
	.align		4
.L_30:
        /*00b4*/ 	.byte	0x04, 0x11
        /*00b6*/ 	.short	(.L_32 - .L_31)
	.align		4
.L_31:
        /*00b8*/ 	.word	index@(_Z13kern64AddDiagPddi)
        /*00bc*/ 	.word	0x00000000


	//----- nvinfo : EIATTR_REGCOUNT
	.align		4
.L_32:
        /*00c0*/ 	.byte	0x04, 0x2f
        /*00c2*/ 	.short	(.L_34 - .L_33)
	.align		4
.L_33:
        /*00c4*/ 	.word	index@(_Z10kern16NormPK6__halfl)
        /*00c8*/ 	.word	0x0000001b


	//----- nvinfo : EIATTR_FRAME_SIZE
	.align		4
.L_34:
        /*00cc*/ 	.byte	0x04, 0x11
        /*00ce*/ 	.short	(.L_36 - .L_35)
	.align		4
.L_35:
        /*00d0*/ 	.word	index@($__internal_5_$__cuda_sm20_dsqrt_rn_f64_mediumpath_v1)
        /*00d4*/ 	.word	0x00000000


	//----- nvinfo : EIATTR_FRAME_SIZE
	.align		4
.L_36:
        /*00d8*/ 	.byte	0x04, 0x11
        /*00da*/ 	.short	(.L_38 - .L_37)
	.align		4
.L_37:
        /*00dc*/ 	.word	index@(_Z10kern16NormPK6__halfl)
        /*00e0*/ 	.word	0x00000000


	//----- nvinfo : EIATTR_REGCOUNT
	.align		4
.L_38:
        /*00e4*/ 	.byte	0x04, 0x2f
        /*00e6*/ 	.short	(.L_40 - .L_39)
	.align		4
.L_39:
        /*00e8*/ 	.word	index@(_Z10kern32NormPKfl)
        /*00ec*/ 	.word	0x00000020


	//----- nvinfo : EIATTR_FRAME_SIZE
	.align		4
.L_40:
        /*00f0*/ 	.byte	0x04, 0x11
        /*00f2*/ 	.short	(.L_42 - .L_41)
	.align		4
.L_41:
        /*00f4*/ 	.word	index@($__internal_4_$__cuda_sm20_dsqrt_rn_f64_mediumpath_v1)
        /*00f8*/ 	.word	0x00000000


	//----- nvinfo : EIATTR_FRAME_SIZE
	.align		4
.L_42:
        /*00fc*/ 	.byte	0x04, 0x11
        /*00fe*/ 	.short	(.L_44 - .L_43)
	.align		4
.L_43:
        /*0100*/ 	.word	index@(_Z10kern32NormPKfl)
        /*0104*/ 	.word	0x00000000


	//----- nvinfo : EIATTR_REGCOUNT
	.align		4
.L_44:
        /*0108*/ 	.byte	0x04, 0x2f
        /*010a*/ 	.short	(.L_46 - .L_45)
	.align		4
.L_45:
        /*010c*/ 	.word	index@(_Z10kern64NormPKdl)
        /*0110*/ 	.word	0x0000001d


	//----- nvinfo : EIATTR_FRAME_SIZE
	.align		4
.L_46:
        /*0114*/ 	.byte	0x04, 0x11
        /*0116*/ 	.short	(.L_48 - .L_47)
	.align		4
.L_47:
        /*0118*/ 	.word	index@($__internal_3_$__cuda_sm20_dsqrt_rn_f64_mediumpath_v1)
        /*011c*/ 	.word	0x00000000


	//----- nvinfo : EIATTR_FRAME_SIZE
	.align		4
.L_48:
        /*0120*/ 	.byte	0x04, 0x11
        /*0122*/ 	.short	(.L_50 - .L_49)
	.align		4
.L_49:
        /*0124*/ 	.word	index@(_Z10kern64NormPKdl)
        /*0128*/ 	.word	0x00000000


	//----- nvinfo : EIATTR_REGCOUNT
	.align		4
.L_50:
        /*012c*/ 	.byte	0x04, 0x2f
        /*012e*/ 	.short	(.L_52 - .L_51)
	.align		4
.L_51:
        /*0130*/ 	.word	index@(_Z18kern16NormSubFromIP6__halfi)
        /*0134*/ 	.word	0x00000020


	//----- nvinfo : EIATTR_FRAME_SIZE
	.align		4
.L_52:
        /*0138*/ 	.byte	0x04, 0x11
        /*013a*/ 	.short	(.L_54 - .L_53)
	.align		4
.L_53:
        /*013c*/ 	.word	index@($__internal_2_$__cuda_sm20_dsqrt_rn_f64_mediumpath_v1)
        /*0140*/ 	.word	0x00000000


	//----- nvinfo : EIATTR_FRAME_SIZE
	.align		4
.L_54:
        /*0144*/ 	.byte	0x04, 0x11
        /*0146*/ 	.short	(.L_56 - .L_55)
	.align		4
.L_55:
        /*0148*/ 	.word	index@(_Z18kern16NormSubFromIP6__halfi)
        /*014c*/ 	.word	0x00000000


	//----- nvinfo : EIATTR_REGCOUNT
	.align		4
.L_56:
        /*0150*/ 	.byte	0x04, 0x2f
        /*0152*/ 	.short	(.L_58 - .L_57)
	.align		4
.L_57:
        /*0154*/ 	.word	index@(_Z18kern32NormSubFromIPfi)
        /*0158*/ 	.word	0x00000020


	//----- nvinfo : EIATTR_FRAME_SIZE
	.align		4
.L_58:
        /*015c*/ 	.byte	0x04, 0x11
        /*015e*/ 	.short	(.L_60 - .L_59)
	.align		4
.L_59:
        /*0160*/ 	.word	index@($__internal_1_$__cuda_sm20_dsqrt_rn_f64_mediumpath_v1)
        /*0164*/ 	.word	0x00000000


	//----- nvinfo : EIATTR_FRAME_SIZE
	.align		4
.L_60:
        /*0168*/ 	.byte	0x04, 0x11
        /*016a*/ 	.short	(.L_62 - .L_61)
	.align		4
.L_61:
        /*016c*/ 	.word	index@(_Z18kern32NormSubFromIPfi)
        /*0170*/ 	.word	0x00000000


	//----- nvinfo : EIATTR_REGCOUNT
	.align		4
.L_62:
        /*0174*/ 	.byte	0x04, 0x2f
        /*0176*/ 	.short	(.L_64 - .L_63)
	.align		4
.L_63:
        /*0178*/ 	.word	index@(_Z18kern64NormSubFromIPdi)
        /*017c*/ 	.word	0x00000020


	//----- nvinfo : EIATTR_FRAME_SIZE
	.align		4
.L_64:
        /*0180*/ 	.byte	0x04, 0x11
        /*0182*/ 	.short	(.L_66 - .L_65)
	.align		4
.L_65:
        /*0184*/ 	.word	index@($__internal_0_$__cuda_sm20_dsqrt_rn_f64_mediumpath_v1)
        /*0188*/ 	.word	0x00000000


	//----- nvinfo : EIATTR_FRAME_SIZE
	.align		4
.L_66:
        /*018c*/ 	.byte	0x04, 0x11
        /*018e*/ 	.short	(.L_68 - .L_67)
	.align		4
.L_67:
        /*0190*/ 	.word	index@(_Z18kern64NormSubFromIPdi)
        /*0194*/ 	.word	0x00000000


	//----- nvinfo : EIATTR_REGCOUNT
	.align		4
.L_68:
        /*0198*/ 	.byte	0x04, 0x2f
        /*019a*/ 	.short	(.L_70 - .L_69)
	.align		4
.L_69:
        /*019c*/ 	.word	index@(_Z9kernHgeamfP6__halffS0_S0_l)
        /*01a0*/ 	.word	0x00000013


	//----- nvinfo : EIATTR_FRAME_SIZE
	.align		4
.L_70:
        /*01a4*/ 	.byte	0x04, 0x11
        /*01a6*/ 	.short	(.L_72 - .L_71)
	.align		4
.L_71:
        /*01a8*/ 	.word	index@(_Z9kernHgeamfP6__halffS0_S0_l)
        /*01ac*/ 	.word	0x00000000


	//----- nvinfo : EIATTR_MIN_STACK_SIZE
	.align		4
.L_72:
        /*01b0*/ 	.byte	0x04, 0x12
        /*01b2*/ 	.short	(.L_74 - .L_73)
	.align		4
.L_73:
        /*01b4*/ 	.word	index@(_Z9kernHgeamfP6__halffS0_S0_l)
        /*01b8*/ 	.word	0x00000000


	//----- nvinfo : EIATTR_MIN_STACK_SIZE
	.align		4
.L_74:
        /*01bc*/ 	.byte	0x04, 0x12
        /*01be*/ 	.short	(.L_76 - .L_75)
	.align		4
.L_75:
        /*01c0*/ 	.word	index@(_Z18kern64NormSubFromIPdi)
        /*01c4*/ 	.word	0x00000000


	//----- nvinfo : EIATTR_MIN_STACK_SIZE
	.align		4
.L_76:
        /*01c8*/ 	.byte	0x04, 0x12
        /*01ca*/ 	.short	(.L_78 - .L_77)
	.align		4
.L_77:
        /*01cc*/ 	.word	index@(_Z18kern32NormSubFromIPfi)
        /*01d0*/ 	.word	0x00000000


	//----- nvinfo : EIATTR_MIN_STACK_SIZE
	.align		4
.L_78:
        /*01d4*/ 	.byte	0x04, 0x12
        /*01d6*/ 	.short	(.L_80 - .L_79)
	.align		4
.L_79:
        /*01d8*/ 	.word	index@(_Z18kern16NormSubFromIP6__halfi)
        /*01dc*/ 	.word	0x00000000


	//----- nvinfo : EIATTR_MIN_STACK_SIZE
	.align		4
.L_80:
        /*01e0*/ 	.byte	0x04, 0x12
        /*01e2*/ 	.short	(.L_82 - .L_81)
	.align		4
.L_81:
        /*01e4*/ 	.word	index@(_Z10kern64NormPKdl)
        /*01e8*/ 	.word	0x00000000


	//----- nvinfo : EIATTR_MIN_STACK_SIZE
	.align		4
.L_82:
        /*01ec*/ 	.byte	0x04, 0x12
        /*01ee*/ 	.short	(.L_84 - .L_83)
	.align		4
.L_83:
        /*01f0*/ 	.word	index@(_Z10kern32NormPKfl)
        /*01f4*/ 	.word	0x00000000


	//----- nvinfo : EIATTR_MIN_STACK_SIZE
	.align		4
.L_84:
        /*01f8*/ 	.byte	0x04, 0x12
        /*01fa*/ 	.short	(.L_86 - .L_85)
	.align		4
.L_85:
        /*01fc*/ 	.word	index@(_Z10kern16NormPK6__halfl)
        /*0200*/ 	.word	0x00000000


	//----- nvinfo : EIATTR_MIN_STACK_SIZE
	.align		4
.L_86:
        /*0204*/ 	.byte	0x04, 0x12
        /*0206*/ 	.short	(.L_88 - .L_87)
	.align		4
.L_87:
        /*0208*/ 	.word	index@(_Z13kern64AddDiagPddi)
        /*020c*/ 	.word	0x00000000


	//----- nvinfo : EIATTR_MIN_STACK_SIZE
	.align		4
.L_88:
        /*0210*/ 	.byte	0x04, 0x12
        /*0212*/ 	.short	(.L_90 - .L_89)
	.align		4
.L_89:
        /*0214*/ 	.word	index@(_Z13kern32AddDiagPffi)
        /*0218*/ 	.word	0x00000000


	//----- nvinfo : EIATTR_MIN_STACK_SIZE
	.align		4
.L_90:
        /*021c*/ 	.byte	0x04, 0x12
        /*021e*/ 	.short	(.L_92 - .L_91)
	.align		4
.L_91:
        /*0220*/ 	.word	index@(_Z13kern16AddDiagP6__halffi)
        /*0224*/ 	.word	0x00000000


	//----- nvinfo : EIATTR_MIN_STACK_SIZE
	.align		4
.L_92:
        /*0228*/ 	.byte	0x04, 0x12
        /*022a*/ 	.short	(.L_94 - .L_93)
	.align		4
.L_93:
        /*022c*/ 	.word	index@(_Z13kern64SetDiagPddi)
        /*0230*/ 	.word	0x00000000


	//----- nvinfo : EIATTR_MIN_STACK_SIZE
	.align		4
.L_94:
        /*0234*/ 	.byte	0x04, 0x12
        /*0236*/ 	.short	(.L_96 - .L_95)
	.align		4
.L_95:
        /*0238*/ 	.word	index@(_Z13kern32SetDiagPffi)
        /*023c*/ 	.word	0x00000000


	//----- nvinfo : EIATTR_MIN_STACK_SIZE
	.align		4
.L_96:
        /*0240*/ 	.byte	0x04, 0x12
        /*0242*/ 	.short	(.L_98 - .L_97)
	.align		4
.L_97:
        /*0244*/ 	.word	index@(_Z13kern16SetDiagP6__halffi)
        /*0248*/ 	.word	0x00000000


	//----- nvinfo : EIATTR_MIN_STACK_SIZE
	.align		4
.L_98:
        /*024c*/ 	.byte	0x04, 0x12
        /*024e*/ 	.short	(.L_100 - .L_99)
	.align		4
.L_99:
        /*0250*/ 	.word	index@(_Z10kern32to64PdPKfl)
        /*0254*/ 	.word	0x00000000


	//----- nvinfo : EIATTR_MIN_STACK_SIZE
	.align		4
.L_100:
        /*0258*/ 	.byte	0x04, 0x12
        /*025a*/ 	.short	(.L_102 - .L_101)
	.align		4
.L_101:
        /*025c*/ 	.word	index@(_Z10kern16to32PfPK6__halfl)
        /*0260*/ 	.word	0x00000000
.L_102:


//--------------------- .nv.compat                --------------------------
	.section	.nv.compat,"",@"SHT_CUDA_COMPAT_INFO"
	.align	4
        /*0000*/ 	.byte	0x02, 0x09, 0x00, 0x00, 0x02, 0x02, 0x01, 0x00, 0x02, 0x05, 0x05, 0x00, 0x03, 0x07, 0x01, 0x01
        /*0010*/ 	.byte	0x02, 0x03, 0x00, 0x00, 0x02, 0x06, 0x01, 0x00, 0x04, 0x0b, 0x08, 0x00, 0x01, 0x00, 0x00, 0x00
        /*0020*/ 	.byte	0x00, 0x00, 0x00, 0x00


//--------------------- .nv.info._Z9kernHgeamfP6__halffS0_S0_l --------------------------
	.section	.nv.info._Z9kernHgeamfP6__halffS0_S0_l,"",@"SHT_CUDA_INFO"
	.sectionflags	@""
	.align	4


	//----- nvinfo : EIATTR_CUDA_API_VERSION
	.align		4
        /*0000*/ 	.byte	0x04, 0x37
        /*0002*/ 	.short	(.L_104 - .L_103)
.L_103:
        /*0004*/ 	.word	0x00000082


	//----- nvinfo : EIATTR_KPARAM_INFO
	.align		4
.L_104:
        /*0008*/ 	.byte	0x04, 0x17
        /*000a*/ 	.short	(.L_106 - .L_105)
.L_105:
        /*000c*/ 	.word	0x00000000
        /*0010*/ 	.short	0x0005
        /*0012*/ 	.short	0x0028
        /*0014*/ 	.byte	0x00, 0xf0, 0x21, 0x00


	//----- nvinfo : EIATTR_KPARAM_INFO
	.align		4
.L_106:
        /*0018*/ 	.byte	0x04, 0x17
        /*001a*/ 	.short	(.L_108 - .L_107)
.L_107:
        /*001c*/ 	.word	0x00000000
        /*0020*/ 	.short	0x0004
        /*0022*/ 	.short	0x0020
        /*0024*/ 	.byte	0x00, 0xf5, 0x21, 0x00


	//----- nvinfo : EIATTR_KPARAM_INFO
	.align		4
.L_108:
        /*0028*/ 	.byte	0x04, 0x17
        /*002a*/ 	.short	(.L_110 - .L_109)
.L_109:
        /*002c*/ 	.word	0x00000000
        /*0030*/ 	.short	0x0003
        /*0032*/ 	.short	0x0018
        /*0034*/ 	.byte	0x00, 0xf5, 0x21, 0x00


	//----- nvinfo : EIATTR_KPARAM_INFO
	.align		4
.L_110:
        /*0038*/ 	.byte	0x04, 0x17
        /*003a*/ 	.short	(.L_112 - .L_111)
.L_111:
        /*003c*/ 	.word	0x00000000
        /*0040*/ 	.short	0x0002
        /*0042*/ 	.short	0x0010
        /*0044*/ 	.byte	0x00, 0xf0, 0x11, 0x00


	//----- nvinfo : EIATTR_KPARAM_INFO
	.align		4
.L_112:
        /*0048*/ 	.byte	0x04, 0x17
        /*004a*/ 	.short	(.L_114 - .L_113)
.L_113:
        /*004c*/ 	.word	0x00000000
        /*0050*/ 	.short	0x0001
        /*0052*/ 	.short	0x0008
        /*0054*/ 	.byte	0x00, 0xf5, 0x21, 0x00


	//----- nvinfo : EIATTR_KPARAM_INFO
	.align		4
.L_114:
        /*0058*/ 	.byte	0x04, 0x17
        /*005a*/ 	.short	(.L_116 - .L_115)
.L_115:
        /*005c*/ 	.word	0x00000000
        /*0060*/ 	.short	0x0000
        /*0062*/ 	.short	0x0000
        /*0064*/ 	.byte	0x00, 0xf0, 0x11, 0x00


	//----- nvinfo : EIATTR_SPARSE_MMA_MASK
	.align		4
.L_116:
        /*0068*/ 	.byte	0x03, 0x50
        /*006a*/ 	.short	0x0000


	//----- nvinfo : EIATTR_MAXREG_COUNT
	.align		4
        /*006c*/ 	.byte	0x03, 0x1b
        /*006e*/ 	.short	0x00ff


	//----- nvinfo : EIATTR_MERCURY_ISA_VERSION
	.align		4
        /*0070*/ 	.byte	0x03, 0x5f
        /*0072*/ 	.short	0x0101


	//----- nvinfo : EIATTR_VRC_CTA_INIT_COUNT
	.align		4
        /*0074*/ 	.byte	0x02, 0x4a
	.zero		1
	.zero		1


	//----- nvinfo : EIATTR_EXIT_INSTR_OFFSETS
	.align		4
        /*0078*/ 	.byte	0x04, 0x1c
        /*007a*/ 	.short	(.L_118 - .L_117)


	//   ....[0]....
.L_117:
        /*007c*/ 	.word	0x00000040


	//   ....[1]....
        /*0080*/ 	.word	0x00000c00


	//   ....[2]....
        /*0084*/ 	.word	0x000011d0


	//   ....[3]....
        /*0088*/ 	.word	0x00001570


	//   ....[4]....
        /*008c*/ 	.word	0x000017e0


	//----- nvinfo : EIATTR_CBANK_PARAM_SIZE
	.align		4
.L_118:
        /*0090*/ 	.byte	0x03, 0x19
        /*0092*/ 	.short	0x0030


	//----- nvinfo : EIATTR_PARAM_CBANK
	.align		4
        /*0094*/ 	.byte	0x04, 0x0a
        /*0096*/ 	.short	(.L_120 - .L_119)
	.align		4
.L_119:
        /*0098*/ 	.word	index@(.nv.constant0._Z9kernHgeamfP6__halffS0_S0_l)
        /*009c*/ 	.short	0x0380
        /*009e*/ 	.short	0x0030


	//----- nvinfo : EIATTR_SW_WAR
	.align		4
.L_120:
        /*00a0*/ 	.byte	0x04, 0x36
        /*00a2*/ 	.short	(.L_122 - .L_121)
.L_121:
        /*00a4*/ 	.word	0x00000008
.L_122:


//--------------------- .nv.info._Z18kern64NormSubFromIPdi --------------------------
	.section	.nv.info._Z18kern64NormSubFromIPdi,"",@"SHT_CUDA_INFO"
	.sectionflags	@""
	.align	4


	//----- nvinfo : EIATTR_CUDA_API_VERSION
	.align		4
        /*0000*/ 	.byte	0x04, 0x37
        /*0002*/ 	.short	(.L_124 - .L_123)
.L_123:
        /*0004*/ 	.word	0x00000082


	//----- nvinfo : EIATTR_KPARAM_INFO
	.align		4
.L_124:
        /*0008*/ 	.byte	0x04, 0x17
        /*000a*/ 	.short	(.L_126 - .L_125)
.L_125:
        /*000c*/ 	.word	0x00000000
        /*0010*/ 	.short	0x0001
        /*0012*/ 	.short	0x0008
        /*0014*/ 	.byte	0x00, 0xf0, 0x11, 0x00


	//----- nvinfo : EIATTR_KPARAM_INFO
	.align		4
.L_126:
        /*0018*/ 	.byte	0x04, 0x17
        /*001a*/ 	.short	(.L_128 - .L_127)
.L_127:
        /*001c*/ 	.word	0x00000000
        /*0020*/ 	.short	0x0000
        /*0022*/ 	.short	0x0000
        /*0024*/ 	.byte	0x00, 0xf5, 0x21, 0x00


	//----- nvinfo : EIATTR_SPARSE_MMA_MASK
	.align		4
.L_128:
        /*0028*/ 	.byte	0x03, 0x50
        /*002a*/ 	.short	0x0000


	//----- nvinfo : EIATTR_MAXREG_COUNT
	.align		4
        /*002c*/ 	.byte	0x03, 0x1b
        /*002e*/ 	.short	0x00ff


	//----- nvinfo : EIATTR_MERCURY_ISA_VERSION
	.align		4
        /*0030*/ 	.byte	0x03, 0x5f
        /*0032*/ 	.short	0x0101


	//----- nvinfo : EIATTR_VRC_CTA_INIT_COUNT
	.align		4
        /*0034*/ 	.byte	0x02, 0x4a
	.zero		1
	.zero		1


	//----- nvinfo : EIATTR_EXIT_INSTR_OFFSETS
	.align		4
        /*0038*/ 	.byte	0x04, 0x1c
        /*003a*/ 	.short	(.L_130 - .L_129)


	//   ....[0]....
.L_129:
        /*003c*/ 	.word	0x000012d0


	//----- nvinfo : EIATTR_CRS_STACK_SIZE
	.align		4
.L_130:
        /*0040*/ 	.byte	0x04, 0x1e
        /*0042*/ 	.short	(.L_132 - .L_131)
.L_131:
        /*0044*/ 	.word	0x00000000


	//----- nvinfo : EIATTR_CBANK_PARAM_SIZE
	.align		4
.L_132:
        /*0048*/ 	.byte	0x03, 0x19
        /*004a*/ 	.short	0x000c


	//----- nvinfo : EIATTR_PARAM_CBANK
	.align		4
        /*004c*/ 	.byte	0x04, 0x0a
        /*004e*/ 	.short	(.L_134 - .L_133)
	.align		4
.L_133:
        /*0050*/ 	.word	index@(.nv.constant0._Z18kern64NormSubFromIPdi)
        /*0054*/ 	.short	0x0380
        /*0056*/ 	.short	0x000c


	//----- nvinfo : EIATTR_SW_WAR
	.align		4
.L_134:
        /*0058*/ 	.byte	0x04, 0x36
        /*005a*/ 	.short	(.L_136 - .L_135)
.L_135:
        /*005c*/ 	.word	0x00000008
.L_136:


//--------------------- .nv.info._Z18kern32NormSubFromIPfi --------------------------
	.section	.nv.info._Z18kern32NormSubFromIPfi,"",@"SHT_CUDA_INFO"
	.sectionflags	@""
	.align	4


	//----- nvinfo : EIATTR_CUDA_API_VERSION
	.align		4
        /*0000*/ 	.byte	0x04, 0x37
        /*0002*/ 	.short	(.L_138 - .L_137)
.L_137:
        /*0004*/ 	.word	0x00000082


	//----- nvinfo : EIATTR_KPARAM_INFO
	.align		4
.L_138:
        /*0008*/ 	.byte	0x04, 0x17
        /*000a*/ 	.short	(.L_140 - .L_139)
.L_139:
        /*000c*/ 	.word	0x00000000
        /*0010*/ 	.short	0x0001
        /*0012*/ 	.short	0x0008
        /*0014*/ 	.byte	0x00, 0xf0, 0x11, 0x00


	//----- nvinfo : EIATTR_KPARAM_INFO
	.align		4
.L_140:
        /*0018*/ 	.byte	0x04, 0x17
        /*001a*/ 	.short	(.L_142 - .L_141)
.L_141:
        /*001c*/ 	.word	0x00000000
        /*0020*/ 	.short	0x0000
        /*0022*/ 	.short	0x0000
        /*0024*/ 	.byte	0x00, 0xf5, 0x21, 0x00


	//----- nvinfo : EIATTR_SPARSE_MMA_MASK
	.align		4
.L_142:
        /*0028*/ 	.byte	0x03, 0x50
        /*002a*/ 	.short	0x0000


	//----- nvinfo : EIATTR_MAXREG_COUNT
	.align		4
        /*002c*/ 	.byte	0x03, 0x1b
        /*002e*/ 	.short	0x00ff


	//----- nvinfo : EIATTR_MERCURY_ISA_VERSION
	.align		4
        /*0030*/ 	.byte	0x03, 0x5f
        /*0032*/ 	.short	0x0101


	//----- nvinfo : EIATTR_VRC_CTA_INIT_COUNT
	.align		4
        /*0034*/ 	.byte	0x02, 0x4a
	.zero		1
	.zero		1


	//----- nvinfo : EIATTR_EXIT_INSTR_OFFSETS
	.align		4
        /*0038*/ 	.byte	0x04, 0x1c
        /*003a*/ 	.short	(.L_144 - .L_143)


	//   ....[0]....
.L_143:
        /*003c*/ 	.word	0x00001390


	//----- nvinfo : EIATTR_CRS_STACK_SIZE
	.align		4
.L_144:
        /*0040*/ 	.byte	0x04, 0x1e
        /*0042*/ 	.short	(.L_146 - .L_145)
.L_145:
        /*0044*/ 	.word	0x00000000


	//----- nvinfo : EIATTR_CBANK_PARAM_SIZE
	.align		4
.L_146:
        /*0048*/ 	.byte	0x03, 0x19
        /*004a*/ 	.short	0x000c


	//----- nvinfo : EIATTR_PARAM_CBANK
	.align		4
        /*004c*/ 	.byte	0x04, 0x0a
        /*004e*/ 	.short	(.L_148 - .L_147)
	.align		4
.L_147:
        /*0050*/ 	.word	index@(.nv.constant0._Z18kern32NormSubFromIPfi)
        /*0054*/ 	.short	0x0380
        /*0056*/ 	.short	0x000c


	//----- nvinfo : EIATTR_SW_WAR
	.align		4
.L_148:
        /*0058*/ 	.byte	0x04, 0x36
        /*005a*/ 	.short	(.L_150 - .L_149)
.L_149:
        /*005c*/ 	.word	0x00000008
.L_150:


//--------------------- .nv.info._Z18kern16NormSubFromIP6__halfi --------------------------
	.section	.nv.info._Z18kern16NormSubFromIP6__halfi,"",@"SHT_CUDA_INFO"
	.sectionflags	@""
	.align	4


	//----- nvinfo : EIATTR_CUDA_API_VERSION
	.align		4
        /*0000*/ 	.byte	0x04, 0x37
        /*0002*/ 	.short	(.L_152 - .L_151)
.L_151:
        /*0004*/ 	.word	0x00000082


	//----- nvinfo : EIATTR_KPARAM_INFO
	.align		4
.L_152:
        /*0008*/ 	.byte	0x04, 0x17
        /*000a*/ 	.short	(.L_154 - .L_153)
.L_153:
        /*000c*/ 	.word	0x00000000
        /*0010*/ 	.short	0x0001
        /*0012*/ 	.short	0x0008
        /*0014*/ 	.byte	0x00, 0xf0, 0x11, 0x00


	//----- nvinfo : EIATTR_KPARAM_INFO
	.align		4
.L_154:
        /*0018*/ 	.byte	0x04, 0x17
        /*001a*/ 	.short	(.L_156 - .L_155)
.L_155:
        /*001c*/ 	.word	0x00000000
        /*0020*/ 	.short	0x0000
        /*0022*/ 	.short	0x0000
        /*0024*/ 	.byte	0x00, 0xf5, 0x21, 0x00


	//----- nvinfo : EIATTR_SPARSE_MMA_MASK
	.align		4
.L_156:
        /*0028*/ 	.byte	0x03, 0x50
        /*002a*/ 	.short	0x0000


	//----- nvinfo : EIATTR_MAXREG_COUNT
	.align		4
        /*002c*/ 	.byte	0x03, 0x1b
        /*002e*/ 	.short	0x00ff


	//----- nvinfo : EIATTR_MERCURY_ISA_VERSION
	.align		4
        /*0030*/ 	.byte	0x03, 0x5f
        /*0032*/ 	.short	0x0101


	//----- nvinfo : EIATTR_VRC_CTA_INIT_COUNT
	.align		4
        /*0034*/ 	.byte	0x02, 0x4a
	.zero		1
	.zero		1


	//----- nvinfo : EIATTR_EXIT_INSTR_OFFSETS
	.align		4
        /*0038*/ 	.byte	0x04, 0x1c
        /*003a*/ 	.short	(.L_158 - .L_157)


	//   ....[0]....
.L_157:
        /*003c*/ 	.word	0x00001580


	//----- nvinfo : EIATTR_CRS_STACK_SIZE
	.align		4
.L_158:
        /*0040*/ 	.byte	0x04, 0x1e
        /*0042*/ 	.short	(.L_160 - .L_159)
.L_159:
        /*0044*/ 	.word	0x00000000


	//----- nvinfo : EIATTR_CBANK_PARAM_SIZE
	.align		4
.L_160:
        /*0048*/ 	.byte	0x03, 0x19
        /*004a*/ 	.short	0x000c


	//----- nvinfo : EIATTR_PARAM_CBANK
	.align		4
        /*004c*/ 	.byte	0x04, 0x0a
        /*004e*/ 	.short	(.L_162 - .L_161)
	.align		4
.L_161:
        /*0050*/ 	.word	index@(.nv.constant0._Z18kern16NormSubFromIP6__halfi)
        /*0054*/ 	.short	0x0380
        /*0056*/ 	.short	0x000c


	//----- nvinfo : EIATTR_SW_WAR
	.align		4
.L_162:
        /*0058*/ 	.byte	0x04, 0x36
        /*005a*/ 	.short	(.L_164 - .L_163)
.L_163:
        /*005c*/ 	.word	0x00000008
.L_164:


//--------------------- .nv.info._Z10kern64NormPKdl --------------------------
	.section	.nv.info._Z10kern64NormPKdl,"",@"SHT_CUDA_INFO"
	.sectionflags	@""
	.align	4


	//----- nvinfo : EIATTR_CUDA_API_VERSION
	.align		4
        /*0000*/ 	.byte	0x04, 0x37
        /*0002*/ 	.short	(.L_166 - .L_165)
.L_165:
        /*0004*/ 	.word	0x00000082


	//----- nvinfo : EIATTR_KPARAM_INFO
	.align		4
.L_166:
        /*0008*/ 	.byte	0x04, 0x17
        /*000a*/ 	.short	(.L_168 - .L_167)
.L_167:
        /*000c*/ 	.word	0x00000000
        /*0010*/ 	.short	0x0001
        /*0012*/ 	.short	0x0008
        /*0014*/ 	.byte	0x00, 0xf0, 0x21, 0x00


	//----- nvinfo : EIATTR_KPARAM_INFO
	.align		4
.L_168:
        /*0018*/ 	.byte	0x04, 0x17
        /*001a*/ 	.short	(.L_170 - .L_169)
.L_169:
        /*001c*/ 	.word	0x00000000
        /*0020*/ 	.short	0x0000
        /*0022*/ 	.short	0x0000
        /*0024*/ 	.byte	0x00, 0xf5, 0x21, 0x00


	//----- nvinfo : EIATTR_SPARSE_MMA_MASK
	.align		4
.L_170:
        /*0028*/ 	.byte	0x03, 0x50
        /*002a*/ 	.short	0x0000


	//----- nvinfo : EIATTR_MAXREG_COUNT
	.align		4
        /*002c*/ 	.byte	0x03, 0x1b
        /*002e*/ 	.short	0x00ff


	//----- nvinfo : EIATTR_MERCURY_ISA_VERSION
	.align		4
        /*0030*/ 	.byte	0x03, 0x5f
        /*0032*/ 	.short	0x0101


	//----- nvinfo : EIATTR_VRC_CTA_INIT_COUNT
	.align		4
        /*0034*/ 	.byte	0x02, 0x4a
	.zero		1
	.zero		1


	//----- nvinfo : EIATTR_EXIT_INSTR_OFFSETS
	.align		4
        /*0038*/ 	.byte	0x04, 0x1c
        /*003a*/ 	.short	(.L_172 - .L_171)


	//   ....[0]....
.L_171:
        /*003c*/ 	.word	0x00000950


	//----- nvinfo : EIATTR_CRS_STACK_SIZE
	.align		4
.L_172:
        /*0040*/ 	.byte	0x04, 0x1e
        /*0042*/ 	.short	(.L_174 - .L_173)
.L_173:
        /*0044*/ 	.word	0x00000000


	//----- nvinfo : EIATTR_CBANK_PARAM_SIZE
	.align		4
.L_174:
        /*0048*/ 	.byte	0x03, 0x19
        /*004a*/ 	.short	0x0010


	//----- nvinfo : EIATTR_PARAM_CBANK
	.align		4
        /*004c*/ 	.byte	0x04, 0x0a
        /*004e*/ 	.short	(.L_176 - .L_175)
	.align		4
.L_175:
        /*0050*/ 	.word	index@(.nv.constant0._Z10kern64NormPKdl)
        /*0054*/ 	.short	0x0380
        /*0056*/ 	.short	0x0010


	//----- nvinfo : EIATTR_SW_WAR
	.align		4
.L_176:
        /*0058*/ 	.byte	0x04, 0x36
        /*005a*/ 	.short	(.L_178 - .L_177)
.L_177:
        /*005c*/ 	.word	0x00000008
.L_178:


//--------------------- .nv.info._Z10kern32NormPKfl --------------------------
	.section	.nv.info._Z10kern32NormPKfl,"",@"SHT_CUDA_INFO"
	.sectionflags	@""
	.align	4


	//----- nvinfo : EIATTR_CUDA_API_VERSION
	.align		4
        /*0000*/ 	.byte	0x04, 0x37
        /*0002*/ 	.short	(.L_180 - .L_179)
.L_179:
        /*0004*/ 	.word	0x00000082


	//----- nvinfo : EIATTR_KPARAM_INFO
	.align		4
.L_180:
        /*0008*/ 	.byte	0x04, 0x17
        /*000a*/ 	.short	(.L_182 - .L_181)
.L_181:
        /*000c*/ 	.word	0x00000000
        /*0010*/ 	.short	0x0001
        /*0012*/ 	.short	0x0008
        /*0014*/ 	.byte	0x00, 0xf0, 0x21, 0x00


	//----- nvinfo : EIATTR_KPARAM_INFO
	.align		4
.L_182:
        /*0018*/ 	.byte	0x04, 0x17
        /*001a*/ 	.short	(.L_184 - .L_183)
.L_183:
        /*001c*/ 	.word	0x00000000
        /*0020*/ 	.short	0x0000
        /*0022*/ 	.short	0x0000
        /*0024*/ 	.byte	0x00, 0xf5, 0x21, 0x00


	//----- nvinfo : EIATTR_SPARSE_MMA_MASK
	.align		4
.L_184:
        /*0028*/ 	.byte	0x03, 0x50
        /*002a*/ 	.short	0x0000


	//----- nvinfo : EIATTR_MAXREG_COUNT
	.align		4
        /*002c*/ 	.byte	0x03, 0x1b
        /*002e*/ 	.short	0x00ff


	//----- nvinfo : EIATTR_MERCURY_ISA_VERSION
	.align		4
        /*0030*/ 	.byte	0x03, 0x5f
        /*0032*/ 	.short	0x0101


	//----- nvinfo : EIATTR_VRC_CTA_INIT_COUNT
	.align		4
        /*0034*/ 	.byte	0x02, 0x4a
	.zero		1
	.zero		1


	//----- nvinfo : EIATTR_EXIT_INSTR_OFFSETS
	.align		4
        /*0038*/ 	.byte	0x04, 0x1c
        /*003a*/ 	.short	(.L_186 - .L_185)


	//   ....[0]....
.L_185:
        /*003c*/ 	.word	0x00000b10


	//----- nvinfo : EIATTR_CRS_STACK_SIZE
	.align		4
.L_186:
        /*0040*/ 	.byte	0x04, 0x1e
        /*0042*/ 	.short	(.L_188 - .L_187)
.L_187:
        /*0044*/ 	.word	0x00000000


	//----- nvinfo : EIATTR_CBANK_PARAM_SIZE
	.align		4
.L_188:
        /*0048*/ 	.byte	0x03, 0x19
        /*004a*/ 	.short	0x0010


	//----- nvinfo : EIATTR_PARAM_CBANK
	.align		4
        /*004c*/ 	.byte	0x04, 0x0a
        /*004e*/ 	.short	(.L_190 - .L_189)
	.align		4
.L_189:
        /*0050*/ 	.word	index@(.nv.constant0._Z10kern32NormPKfl)
        /*0054*/ 	.short	0x0380
        /*0056*/ 	.short	0x0010


	//----- nvinfo : EIATTR_SW_WAR
	.align		4
.L_190:
        /*0058*/ 	.byte	0x04, 0x36
        /*005a*/ 	.short	(.L_192 - .L_191)
.L_191:
        /*005c*/ 	.word	0x00000008
.L_192:


//--------------------- .nv.info._Z10kern16NormPK6__halfl --------------------------
	.section	.nv.info._Z10kern16NormPK6__halfl,"",@"SHT_CUDA_INFO"
	.sectionflags	@""
	.align	4


	//----- nvinfo : EIATTR_CUDA_API_VERSION
	.align		4
        /*0000*/ 	.byte	0x04, 0x37
        /*0002*/ 	.short	(.L_194 - .L_193)
.L_193:
        /*0004*/ 	.word	0x00000082


	//----- nvinfo : EIATTR_KPARAM_INFO
	.align		4
.L_194:
        /*0008*/ 	.byte	0x04, 0x17
        /*000a*/ 	.short	(.L_196 - .L_195)
.L_195:
        /*000c*/ 	.word	0x00000000
        /*0010*/ 	.short	0x0001
        /*0012*/ 	.short	0x0008
        /*0014*/ 	.byte	0x00, 0xf0, 0x21, 0x00


	//----- nvinfo : EIATTR_KPARAM_INFO
	.align		4
.L_196:
        /*0018*/ 	.byte	0x04, 0x17
        /*001a*/ 	.short	(.L_198 - .L_197)
.L_197:
        /*001c*/ 	.word	0x00000000
        /*0020*/ 	.short	0x0000
        /*0022*/ 	.short	0x0000
        /*0024*/ 	.byte	0x00, 0xf5, 0x21, 0x00


	//----- nvinfo : EIATTR_SPARSE_MMA_MASK
	.align		4
.L_198:
        /*0028*/ 	.byte	0x03, 0x50
        /*002a*/ 	.short	0x0000


	//----- nvinfo : EIATTR_MAXREG_COUNT
	.align		4
        /*002c*/ 	.byte	0x03, 0x1b
        /*002e*/ 	.short	0x00ff


	//----- nvinfo : EIATTR_MERCURY_ISA_VERSION
	.align		4
        /*0030*/ 	.byte	0x03, 0x5f
        /*0032*/ 	.short	0x0101


	//----- nvinfo : EIATTR_VRC_CTA_INIT_COUNT
	.align		4
        /*0034*/ 	.byte	0x02, 0x4a
	.zero		1
	.zero		1


	//----- nvinfo : EIATTR_EXIT_INSTR_OFFSETS
	.align		4
        /*0038*/ 	.byte	0x04, 0x1c
        /*003a*/ 	.short	(.L_200 - .L_199)


	//   ....[0]....
.L_199:
        /*003c*/ 	.word	0x00000d50


	//----- nvinfo : EIATTR_CRS_STACK_SIZE
	.align		4
.L_200:
        /*0040*/ 	.byte	0x04, 0x1e
        /*0042*/ 	.short	(.L_202 - .L_201)
.L_201:
        /*0044*/ 	.word	0x00000000


	//----- nvinfo : EIATTR_CBANK_PARAM_SIZE
	.align		4
.L_202:
        /*0048*/ 	.byte	0x03, 0x19
        /*004a*/ 	.short	0x0010


	//----- nvinfo : EIATTR_PARAM_CBANK
	.align		4
        /*004c*/ 	.byte	0x04, 0x0a
        /*004e*/ 	.short	(.L_204 - .L_203)
	.align		4
.L_203:
        /*0050*/ 	.word	index@(.nv.constant0._Z10kern16NormPK6__halfl)
        /*0054*/ 	.short	0x0380
        /*0056*/ 	.short	0x0010


	//----- nvinfo : EIATTR_SW_WAR
	.align		4
.L_204:
        /*0058*/ 	.byte	0x04, 0x36
        /*005a*/ 	.short	(.L_206 - .L_205)
.L_205:
        /*005c*/ 	.word	0x00000008
.L_206:


//--------------------- .nv.info._Z13kern64AddDiagPddi --------------------------
	.section	.nv.info._Z13kern64AddDiagPddi,"",@"SHT_CUDA_INFO"
	.sectionflags	@""
	.align	4


	//----- nvinfo : EIATTR_CUDA_API_VERSION
	.align		4
        /*0000*/ 	.byte	0x04, 0x37
        /*0002*/ 	.short	(.L_208 - .L_207)
.L_207:
        /*0004*/ 	.word	0x00000082


	//----- nvinfo : EIATTR_KPARAM_INFO
	.align		4
.L_208:
        /*0008*/ 	.byte	0x04, 0x17
        /*000a*/ 	.short	(.L_210 - .L_209)
.L_209:
        /*000c*/ 	.word	0x00000000
        /*0010*/ 	.short	0x0002
        /*0012*/ 	.short	0x0010
        /*0014*/ 	.byte	0x00, 0xf0, 0x11, 0x00


	//----- nvinfo : EIATTR_KPARAM_INFO
	.align		4
.L_210:
        /*0018*/ 	.byte	0x04, 0x17
        /*001a*/ 	.short	(.L_212 - .L_211)
.L_211:
        /*001c*/ 	.word	0x00000000
        /*0020*/ 	.short	0x0001
        /*0022*/ 	.short	0x0008
        /*0024*/ 	.byte	0x00, 0xf0, 0x21, 0x00


	//----- nvinfo : EIATTR_KPARAM_INFO
	.align		4
.L_212:
        /*0028*/ 	.byte	0x04, 0x17
        /*002a*/ 	.short	(.L_214 - .L_213)
.L_213:
        /*002c*/ 	.word	0x00000000
        /*0030*/ 	.short	0x0000
        /*0032*/ 	.short	0x0000
        /*0034*/ 	.byte	0x00, 0xf5, 0x21, 0x00


	//----- nvinfo : EIATTR_SPARSE_MMA_MASK
	.align		4
.L_214:
        /*0038*/ 	.byte	0x03, 0x50
        /*003a*/ 	.short	0x0000


	//----- nvinfo : EIATTR_MAXREG_COUNT
	.align		4
        /*003c*/ 	.byte	0x03, 0x1b
        /*003e*/ 	.short	0x00ff


	//----- nvinfo : EIATTR_MERCURY_ISA_VERSION
	.align		4
        /*0040*/ 	.byte	0x03, 0x5f
        /*0042*/ 	.short	0x0101


	//----- nvinfo : EIATTR_VRC_CTA_INIT_COUNT
	.align		4
        /*0044*/ 	.byte	0x02, 0x4a
	.zero		1
	.zero		1


	//----- nvinfo : EIATTR_EXIT_INSTR_OFFSETS
	.align		4
        /*0048*/ 	.byte	0x04, 0x1c
        /*004a*/ 	.short	(.L_216 - .L_215)


	//   ....[0]....
.L_215:
        /*004c*/ 	.word	0x00000030


	//   ....[1]....
        /*0050*/ 	.word	0x00000790


	//   ....[2]....
        /*0054*/ 	.word	0x00000bf0


	//   ....[3]....
        /*0058*/ 	.word	0x00000e50


	//   ....[4]....
        /*005c*/ 	.word	0x00000f20


	//----- nvinfo : EIATTR_CBANK_PARAM_SIZE
	.align		4
.L_216:
        /*0060*/ 	.byte	0x03, 0x19
        /*0062*/ 	.short	0x0014


	//----- nvinfo : EIATTR_PARAM_CBANK
	.align		4
        /*0064*/ 	.byte	0x04, 0x0a
        /*0066*/ 	.short	(.L_218 - .L_217)
	.align		4
.L_217:
        /*0068*/ 	.word	index@(.nv.constant0._Z13kern64AddDiagPddi)
        /*006c*/ 	.short	0x0380
        /*006e*/ 	.short	0x0014


	//----- nvinfo : EIATTR_SW_WAR
	.align		4
.L_218:
        /*0070*/ 	.byte	0x04, 0x36
        /*0072*/ 	.short	(.L_220 - .L_219)
.L_219:
        /*0074*/ 	.word	0x00000008
.L_220:


//--------------------- .nv.info._Z13kern32AddDiagPffi --------------------------
	.section	.nv.info._Z13kern32AddDiagPffi,"",@"SHT_CUDA_INFO"
	.sectionflags	@""
	.align	4


	//----- nvinfo : EIATTR_CUDA_API_VERSION
	.align		4
        /*0000*/ 	.byte	0x04, 0x37
        /*0002*/ 	.short	(.L_222 - .L_221)
.L_221:
        /*0004*/ 	.word	0x00000082


	//----- nvinfo : EIATTR_KPARAM_INFO
	.align		4
.L_222:
        /*0008*/ 	.byte	0x04, 0x17
        /*000a*/ 	.short	(.L_224 - .L_223)
.L_223:
        /*000c*/ 	.word	0x00000000
        /*0010*/ 	.short	0x0002
        /*0012*/ 	.short	0x000c
        /*0014*/ 	.byte	0x00, 0xf0, 0x11, 0x00


	//----- nvinfo : EIATTR_KPARAM_INFO
	.align		4
.L_224:
        /*0018*/ 	.byte	0x04, 0x17
        /*001a*/ 	.short	(.L_226 - .L_225)
.L_225:
        /*001c*/ 	.word	0x00000000
        /*0020*/ 	.short	0x0001
        /*0022*/ 	.short	0x0008
        /*0024*/ 	.byte	0x00, 0xf0, 0x11, 0x00


	//----- nvinfo : EIATTR_KPARAM_INFO
	.align		4
.L_226:
        /*0028*/ 	.byte	0x04, 0x17
        /*002a*/ 	.short	(.L_228 - .L_227)
.L_227:
        /*002c*/ 	.word	0x00000000
        /*0030*/ 	.short	0x0000
        /*0032*/ 	.short	0x0000
        /*0034*/ 	.byte	0x00, 0xf5, 0x21, 0x00


	//----- nvinfo : EIATTR_SPARSE_MMA_MASK
	.align		4
.L_228:
        /*0038*/ 	.byte	0x03, 0x50
        /*003a*/ 	.short	0x0000


	//----- nvinfo : EIATTR_MAXREG_COUNT
	.align		4
        /*003c*/ 	.byte	0x03, 0x1b
        /*003e*/ 	.short	0x00ff


	//----- nvinfo : EIATTR_MERCURY_ISA_VERSION
	.align		4
        /*0040*/ 	.byte	0x03, 0x5f
        /*0042*/ 	.short	0x0101


	//----- nvinfo : EIATTR_VRC_CTA_INIT_COUNT
	.align		4
        /*0044*/ 	.byte	0x02, 0x4a
	.zero		1
	.zero		1


	//----- nvinfo : EIATTR_EXIT_INSTR_OFFSETS
	.align		4
        /*0048*/ 	.byte	0x04, 0x1c
        /*004a*/ 	.short	(.L_230 - .L_229)


	//   ....[0]....
.L_229:
        /*004c*/ 	.word	0x00000030


	//   ....[1]....
        /*0050*/ 	.word	0x00000770


	//   ....[2]....
        /*0054*/ 	.word	0x00000bd0


	//   ....[3]....
        /*0058*/ 	.word	0x00000e30


	//   ....[4]....
        /*005c*/ 	.word	0x00000f00


	//----- nvinfo : EIATTR_CBANK_PARAM_SIZE
	.align		4
.L_230:
        /*0060*/ 	.byte	0x03, 0x19
        /*0062*/ 	.short	0x0010


	//----- nvinfo : EIATTR_PARAM_CBANK
	.align		4
        /*0064*/ 	.byte	0x04, 0x0a
        /*0066*/ 	.short	(.L_232 - .L_231)
	.align		4
.L_231:
        /*0068*/ 	.word	index@(.nv.constant0._Z13kern32AddDiagPffi)
        /*006c*/ 	.short	0x0380
        /*006e*/ 	.short	0x0010


	//----- nvinfo : EIATTR_SW_WAR
	.align		4
.L_232:
        /*0070*/ 	.byte	0x04, 0x36
        /*0072*/ 	.short	(.L_234 - .L_233)
.L_233:
        /*0074*/ 	.word	0x00000008
.L_234:


//--------------------- .nv.info._Z13kern16AddDiagP6__halffi --------------------------
	.section	.nv.info._Z13kern16AddDiagP6__halffi,"",@"SHT_CUDA_INFO"
	.sectionflags	@""
	.align	4


	//----- nvinfo : EIATTR_CUDA_API_VERSION
	.align		4
        /*0000*/ 	.byte	0x04, 0x37
        /*0002*/ 	.short	(.L_236 - .L_235)
.L_235:
        /*0004*/ 	.word	0x00000082


	//----- nvinfo : EIATTR_KPARAM_INFO
	.align		4
.L_236:
        /*0008*/ 	.byte	0x04, 0x17
        /*000a*/ 	.short	(.L_238 - .L_237)
.L_237:
        /*000c*/ 	.word	0x00000000
        /*0010*/ 	.short	0x0002
        /*0012*/ 	.short	0x000c
        /*0014*/ 	.byte	0x00, 0xf0, 0x11, 0x00


	//----- nvinfo : EIATTR_KPARAM_INFO
	.align		4
.L_238:
        /*0018*/ 	.byte	0x04, 0x17
        /*001a*/ 	.short	(.L_240 - .L_239)
.L_239:
        /*001c*/ 	.word	0x00000000
        /*0020*/ 	.short	0x0001
        /*0022*/ 	.short	0x0008
        /*0024*/ 	.byte	0x00, 0xf0, 0x11, 0x00


	//----- nvinfo : EIATTR_KPARAM_INFO
	.align		4
.L_240:
        /*0028*/ 	.byte	0x04, 0x17
        /*002a*/ 	.short	(.L_242 - .L_241)
.L_241:
        /*002c*/ 	.word	0x00000000
        /*0030*/ 	.short	0x0000
        /*0032*/ 	.short	0x0000
        /*0034*/ 	.byte	0x00, 0xf5, 0x21, 0x00


	//----- nvinfo : EIATTR_SPARSE_MMA_MASK
	.align		4
.L_242:
        /*0038*/ 	.byte	0x03, 0x50
        /*003a*/ 	.short	0x0000


	//----- nvinfo : EIATTR_MAXREG_COUNT
	.align		4
        /*003c*/ 	.byte	0x03, 0x1b
        /*003e*/ 	.short	0x00ff


	//----- nvinfo : EIATTR_MERCURY_ISA_VERSION
	.align		4
        /*0040*/ 	.byte	0x03, 0x5f
        /*0042*/ 	.short	0x0101


	//----- nvinfo : EIATTR_VRC_CTA_INIT_COUNT
	.align		4
        /*0044*/ 	.byte	0x02, 0x4a
	.zero		1
	.zero		1


	//----- nvinfo : EIATTR_EXIT_INSTR_OFFSETS
	.align		4
        /*0048*/ 	.byte	0x04, 0x1c
        /*004a*/ 	.short	(.L_244 - .L_243)


	//   ....[0]....
.L_243:
        /*004c*/ 	.word	0x00000030


	//   ....[1]....
        /*0050*/ 	.word	0x00000a60


	//   ....[2]....
        /*0054*/ 	.word	0x00001030


	//   ....[3]....
        /*0058*/ 	.word	0x00001320


	//   ....[4]....
        /*005c*/ 	.word	0x00001410


	//----- nvinfo : EIATTR_CBANK_PARAM_SIZE
	.align		4
.L_244:
        /*0060*/ 	.byte	0x03, 0x19
        /*0062*/ 	.short	0x0010


	//----- nvinfo : EIATTR_PARAM_CBANK
	.align		4
        /*0064*/ 	.byte	0x04, 0x0a
        /*0066*/ 	.short	(.L_246 - .L_245)
	.align		4
.L_245:
        /*0068*/ 	.word	index@(.nv.constant0._Z13kern16AddDiagP6__halffi)
        /*006c*/ 	.short	0x0380
        /*006e*/ 	.short	0x0010


	//----- nvinfo : EIATTR_SW_WAR
	.align		4
.L_246:
        /*0070*/ 	.byte	0x04, 0x36
        /*0072*/ 	.short	(.L_248 - .L_247)
.L_247:
        /*0074*/ 	.word	0x00000008
.L_248:


//--------------------- .nv.info._Z13kern64SetDiagPddi --------------------------
	.section	.nv.info._Z13kern64SetDiagPddi,"",@"SHT_CUDA_INFO"
	.sectionflags	@""
	.align	4


	//----- nvinfo : EIATTR_CUDA_API_VERSION
	.align		4
        /*0000*/ 	.byte	0x04, 0x37
        /*0002*/ 	.short	(.L_250 - .L_249)
.L_249:
        /*0004*/ 	.word	0x00000082


	//----- nvinfo : EIATTR_KPARAM_INFO
	.align		4
.L_250:
        /*0008*/ 	.byte	0x04, 0x17
        /*000a*/ 	.short	(.L_252 - .L_251)
.L_251:
        /*000c*/ 	.word	0x00000000
        /*0010*/ 	.short	0x0002
        /*0012*/ 	.short	0x0010
        /*0014*/ 	.byte	0x00, 0xf0, 0x11, 0x00


	//----- nvinfo : EIATTR_KPARAM_INFO
	.align		4
.L_252:
        /*0018*/ 	.byte	0x04, 0x17
        /*001a*/ 	.short	(.L_254 - .L_253)
.L_253:
        /*001c*/ 	.word	0x00000000
        /*0020*/ 	.short	0x0001
        /*0022*/ 	.short	0x0008
        /*0024*/ 	.byte	0x00, 0xf0, 0x21, 0x00


	//----- nvinfo : EIATTR_KPARAM_INFO
	.align		4
.L_254:
        /*0028*/ 	.byte	0x04, 0x17
        /*002a*/ 	.short	(.L_256 - .L_255)
.L_255:
        /*002c*/ 	.word	0x00000000
        /*0030*/ 	.short	0x0000
        /*0032*/ 	.short	0x0000
        /*0034*/ 	.byte	0x00, 0xf5, 0x21, 0x00


	//----- nvinfo : EIATTR_SPARSE_MMA_MASK
	.align		4
.L_256:
        /*0038*/ 	.byte	0x03, 0x50
        /*003a*/ 	.short	0x0000


	//----- nvinfo : EIATTR_MAXREG_COUNT
	.align		4
        /*003c*/ 	.byte	0x03, 0x1b
        /*003e*/ 	.short	0x00ff


	//----- nvinfo : EIATTR_MERCURY_ISA_VERSION
	.align		4
        /*0040*/ 	.byte	0x03, 0x5f
        /*0042*/ 	.short	0x0101


	//----- nvinfo : EIATTR_VRC_CTA_INIT_COUNT
	.align		4
        /*0044*/ 	.byte	0x02, 0x4a
	.zero		1
	.zero		1


	//----- nvinfo : EIATTR_EXIT_INSTR_OFFSETS
	.align		4
        /*0048*/ 	.byte	0x04, 0x1c
        /*004a*/ 	.short	(.L_258 - .L_257)


	//   ....[0]....
.L_257:
        /*004c*/ 	.word	0x00000040


	//   ....[1]....
        /*0050*/ 	.word	0x00000650


	//   ....[2]....
        /*0054*/ 	.word	0x000008c0


	//   ....[3]....
        /*0058*/ 	.word	0x00000a40


	//   ....[4]....
        /*005c*/ 	.word	0x00000ad0


	//----- nvinfo : EIATTR_CBANK_PARAM_SIZE
	.align		4
.L_258:
        /*0060*/ 	.byte	0x03, 0x19
        /*0062*/ 	.short	0x0014


	//----- nvinfo : EIATTR_PARAM_CBANK
	.align		4
        /*0064*/ 	.byte	0x04, 0x0a
        /*0066*/ 	.short	(.L_260 - .L_259)
	.align		4
.L_259:
        /*0068*/ 	.word	index@(.nv.constant0._Z13kern64SetDiagPddi)
        /*006c*/ 	.short	0x0380
        /*006e*/ 	.short	0x0014


	//----- nvinfo : EIATTR_SW_WAR
	.align		4
.L_260:
        /*0070*/ 	.byte	0x04, 0x36
        /*0072*/ 	.short	(.L_262 - .L_261)
.L_261:
        /*0074*/ 	.word	0x00000008
.L_262:


//--------------------- .nv.info._Z13kern32SetDiagPffi --------------------------
	.section	.nv.info._Z13kern32SetDiagPffi,"",@"SHT_CUDA_INFO"
	.sectionflags	@""
	.align	4


	//----- nvinfo : EIATTR_CUDA_API_VERSION
	.align		4
        /*0000*/ 	.byte	0x04, 0x37
        /*0002*/ 	.short	(.L_264 - .L_263)
.L_263:
        /*0004*/ 	.word	0x00000082


	//----- nvinfo : EIATTR_KPARAM_INFO
	.align		4
.L_264:
        /*0008*/ 	.byte	0x04, 0x17
        /*000a*/ 	.short	(.L_266 - .L_265)
.L_265:
        /*000c*/ 	.word	0x00000000
        /*0010*/ 	.short	0x0002
        /*0012*/ 	.short	0x000c
        /*0014*/ 	.byte	0x00, 0xf0, 0x11, 0x00


	//----- nvinfo : EIATTR_KPARAM_INFO
	.align		4
.L_266:
        /*0018*/ 	.byte	0x04, 0x17
        /*001a*/ 	.short	(.L_268 - .L_267)
.L_267:
        /*001c*/ 	.word	0x00000000
        /*0020*/ 	.short	0x0001
        /*0022*/ 	.short	0x0008
        /*0024*/ 	.byte	0x00, 0xf0, 0x11, 0x00


	//----- nvinfo : EIATTR_KPARAM_INFO
	.align		4
.L_268:
        /*0028*/ 	.byte	0x04, 0x17
        /*002a*/ 	.short	(.L_270 - .L_269)
.L_269:
        /*002c*/ 	.word	0x00000000
        /*0030*/ 	.short	0x0000
        /*0032*/ 	.short	0x0000
        /*0034*/ 	.byte	0x00, 0xf5, 0x21, 0x00


	//----- nvinfo : EIATTR_SPARSE_MMA_MASK
	.align		4
.L_270:
        /*0038*/ 	.byte	0x03, 0x50
        /*003a*/ 	.short	0x0000


	//----- nvinfo : EIATTR_MAXREG_COUNT
	.align		4
        /*003c*/ 	.byte	0x03, 0x1b
        /*003e*/ 	.short	0x00ff


	//----- nvinfo : EIATTR_MERCURY_ISA_VERSION
	.align		4
        /*0040*/ 	.byte	0x03, 0x5f
        /*0042*/ 	.short	0x0101


	//----- nvinfo : EIATTR_VRC_CTA_INIT_COUNT
	.align		4
        /*0044*/ 	.byte	0x02, 0x4a
	.zero		1
	.zero		1


	//----- nvinfo : EIATTR_EXIT_INSTR_OFFSETS
	.align		4
        /*0048*/ 	.byte	0x04, 0x1c
        /*004a*/ 	.short	(.L_272 - .L_271)


	//   ....[0]....
.L_271:
        /*004c*/ 	.word	0x00000040


	//   ....[1]....
        /*0050*/ 	.word	0x00000650


	//   ....[2]....
        /*0054*/ 	.word	0x000008b0


	//   ....[3]....
        /*0058*/ 	.word	0x00000a20


	//   ....[4]....
        /*005c*/ 	.word	0x00000aa0


	//----- nvinfo : EIATTR_CBANK_PARAM_SIZE
	.align		4
.L_272:
        /*0060*/ 	.byte	0x03, 0x19
        /*0062*/ 	.short	0x0010


	//----- nvinfo : EIATTR_PARAM_CBANK
	.align		4
        /*0064*/ 	.byte	0x04, 0x0a
        /*0066*/ 	.short	(.L_274 - .L_273)
	.align		4
.L_273:
        /*0068*/ 	.word	index@(.nv.constant0._Z13kern32SetDiagPffi)
        /*006c*/ 	.short	0x0380
        /*006e*/ 	.short	0x0010


	//----- nvinfo : EIATTR_SW_WAR
	.align		4
.L_274:
        /*0070*/ 	.byte	0x04, 0x36
        /*0072*/ 	.short	(.L_276 - .L_275)
.L_275:
        /*0074*/ 	.word	0x00000008
.L_276:


//--------------------- .nv.info._Z13kern16SetDiagP6__halffi --------------------------
	.section	.nv.info._Z13kern16SetDiagP6__halffi,"",@"SHT_CUDA_INFO"
	.sectionflags	@""
	.align	4


	//----- nvinfo : EIATTR_CUDA_API_VERSION
	.align		4
        /*0000*/ 	.byte	0x04, 0x37
        /*0002*/ 	.short	(.L_278 - .L_277)
.L_277:
        /*0004*/ 	.word	0x00000082


	//----- nvinfo : EIATTR_KPARAM_INFO
	.align		4
.L_278:
        /*0008*/ 	.byte	0x04, 0x17
        /*000a*/ 	.short	(.L_280 - .L_279)
.L_279:
        /*000c*/ 	.word	0x00000000
        /*0010*/ 	.short	0x0002
        /*0012*/ 	.short	0x000c
        /*0014*/ 	.byte	0x00, 0xf0, 0x11, 0x00


	//----- nvinfo : EIATTR_KPARAM_INFO
	.align		4
.L_280:
        /*0018*/ 	.byte	0x04, 0x17
        /*001a*/ 	.short	(.L_282 - .L_281)
.L_281:
        /*001c*/ 	.word	0x00000000
        /*0020*/ 	.short	0x0001
        /*0022*/ 	.short	0x0008
        /*0024*/ 	.byte	0x00, 0xf0, 0x11, 0x00


	//----- nvinfo : EIATTR_KPARAM_INFO
	.align		4
.L_282:
        /*0028*/ 	.byte	0x04, 0x17
        /*002a*/ 	.short	(.L_284 - .L_283)
.L_283:
        /*002c*/ 	.word	0x00000000
        /*0030*/ 	.short	0x0000
        /*0032*/ 	.short	0x0000
        /*0034*/ 	.byte	0x00, 0xf5, 0x21, 0x00


	//----- nvinfo : EIATTR_SPARSE_MMA_MASK
	.align		4
.L_284:
        /*0038*/ 	.byte	0x03, 0x50
        /*003a*/ 	.short	0x0000


	//----- nvinfo : EIATTR_MAXREG_COUNT
	.align		4
        /*003c*/ 	.byte	0x03, 0x1b
        /*003e*/ 	.short	0x00ff


	//----- nvinfo : EIATTR_MERCURY_ISA_VERSION
	.align		4
        /*0040*/ 	.byte	0x03, 0x5f
        /*0042*/ 	.short	0x0101


	//----- nvinfo : EIATTR_VRC_CTA_INIT_COUNT
	.align		4
        /*0044*/ 	.byte	0x02, 0x4a
	.zero		1
	.zero		1


	//----- nvinfo : EIATTR_EXIT_INSTR_OFFSETS
	.align		4
        /*0048*/ 	.byte	0x04, 0x1c
        /*004a*/ 	.short	(.L_286 - .L_285)


	//   ....[0]....
.L_285:
        /*004c*/ 	.word	0x00000040


	//   ....[1]....
        /*0050*/ 	.word	0x000006b0


	//   ....[2]....
        /*0054*/ 	.word	0x00000930


	//   ....[3]....
        /*0058*/ 	.word	0x00000aa0


	//   ....[4]....
        /*005c*/ 	.word	0x00000b10


	//----- nvinfo : EIATTR_CBANK_PARAM_SIZE
	.align		4
.L_286:
        /*0060*/ 	.byte	0x03, 0x19
        /*0062*/ 	.short	0x0010


	//----- nvinfo : EIATTR_PARAM_CBANK
	.align		4
        /*0064*/ 	.byte	0x04, 0x0a
        /*0066*/ 	.short	(.L_288 - .L_287)
	.align		4
.L_287:
        /*0068*/ 	.word	index@(.nv.constant0._Z13kern16SetDiagP6__halffi)
        /*006c*/ 	.short	0x0380
        /*006e*/ 	.short	0x0010


	//----- nvinfo : EIATTR_SW_WAR
	.align		4
.L_288:
        /*0070*/ 	.byte	0x04, 0x36
        /*0072*/ 	.short	(.L_290 - .L_289)
.L_289:
        /*0074*/ 	.word	0x00000008
.L_290:


//--------------------- .nv.info._Z10kern32to64PdPKfl --------------------------
	.section	.nv.info._Z10kern32to64PdPKfl,"",@"SHT_CUDA_INFO"
	.sectionflags	@""
	.align	4


	//----- nvinfo : EIATTR_CUDA_API_VERSION
	.align		4
        /*0000*/ 	.byte	0x04, 0x37
        /*0002*/ 	.short	(.L_292 - .L_291)
.L_291:
        /*0004*/ 	.word	0x00000082


	//----- nvinfo : EIATTR_KPARAM_INFO
	.align		4
.L_292:
        /*0008*/ 	.byte	0x04, 0x17
        /*000a*/ 	.short	(.L_294 - .L_293)
.L_293:
        /*000c*/ 	.word	0x00000000
        /*0010*/ 	.short	0x0002
        /*0012*/ 	.short	0x0010
        /*0014*/ 	.byte	0x00, 0xf0, 0x21, 0x00


	//----- nvinfo : EIATTR_KPARAM_INFO
	.align		4
.L_294:
        /*0018*/ 	.byte	0x04, 0x17
        /*001a*/ 	.short	(.L_296 - .L_295)
.L_295:
        /*001c*/ 	.word	0x00000000
        /*0020*/ 	.short	0x0001
        /*0022*/ 	.short	0x0008
        /*0024*/ 	.byte	0x00, 0xf5, 0x21, 0x00


	//----- nvinfo : EIATTR_KPARAM_INFO
	.align		4
.L_296:
        /*0028*/ 	.byte	0x04, 0x17
        /*002a*/ 	.short	(.L_298 - .L_297)
.L_297:
        /*002c*/ 	.word	0x00000000
        /*0030*/ 	.short	0x0000
        /*0032*/ 	.short	0x0000
        /*0034*/ 	.byte	0x00, 0xf5, 0x21, 0x00


	//----- nvinfo : EIATTR_SPARSE_MMA_MASK
	.align		4
.L_298:
        /*0038*/ 	.byte	0x03, 0x50
        /*003a*/ 	.short	0x0000


	//----- nvinfo : EIATTR_MAXREG_COUNT
	.align		4
        /*003c*/ 	.byte	0x03, 0x1b
        /*003e*/ 	.short	0x00ff


	//----- nvinfo : EIATTR_MERCURY_ISA_VERSION
	.align		4
        /*0040*/ 	.byte	0x03, 0x5f
        /*0042*/ 	.short	0x0101


	//----- nvinfo : EIATTR_VRC_CTA_INIT_COUNT
	.align		4
        /*0044*/ 	.byte	0x02, 0x4a
	.zero		1
	.zero		1


	//----- nvinfo : EIATTR_EXIT_INSTR_OFFSETS
	.align		4
        /*0048*/ 	.byte	0x04, 0x1c
        /*004a*/ 	.short	(.L_300 - .L_299)


	//   ....[0]....
.L_299:
        /*004c*/ 	.word	0x00000040


	//   ....[1]....
        /*0050*/ 	.word	0x00000580


	//   ....[2]....
        /*0054*/ 	.word	0x000007f0


	//   ....[3]....
        /*0058*/ 	.word	0x000009b0


	//   ....[4]....
        /*005c*/ 	.word	0x00000b20


	//----- nvinfo : EIATTR_CBANK_PARAM_SIZE
	.align		4
.L_300:
        /*0060*/ 	.byte	0x03, 0x19
        /*0062*/ 	.short	0x0018


	//----- nvinfo : EIATTR_PARAM_CBANK
	.align		4
        /*0064*/ 	.byte	0x04, 0x0a
        /*0066*/ 	.short	(.L_302 - .L_301)
	.align		4
.L_301:
        /*0068*/ 	.word	index@(.nv.constant0._Z10kern32to64PdPKfl)
        /*006c*/ 	.short	0x0380
        /*006e*/ 	.short	0x0018


	//----- nvinfo : EIATTR_SW_WAR
	.align		4
.L_302:
        /*0070*/ 	.byte	0x04, 0x36
        /*0072*/ 	.short	(.L_304 - .L_303)
.L_303:
        /*0074*/ 	.word	0x00000008
.L_304:


//--------------------- .nv.info._Z10kern16to32PfPK6__halfl --------------------------
	.section	.nv.info._Z10kern16to32PfPK6__halfl,"",@"SHT_CUDA_INFO"
	.sectionflags	@""
	.align	4


	//----- nvinfo : EIATTR_CUDA_API_VERSION
	.align		4
        /*0000*/ 	.byte	0x04, 0x37
        /*0002*/ 	.short	(.L_306 - .L_305)
.L_305:
        /*0004*/ 	.word	0x00000082


	//----- nvinfo : EIATTR_KPARAM_INFO
	.align		4
.L_306:
        /*0008*/ 	.byte	0x04, 0x17
        /*000a*/ 	.short	(.L_308 - .L_307)
.L_307:
        /*000c*/ 	.word	0x00000000
        /*0010*/ 	.short	0x0002
        /*0012*/ 	.short	0x0010
        /*0014*/ 	.byte	0x00, 0xf0, 0x21, 0x00


	//----- nvinfo : EIATTR_KPARAM_INFO
	.align		4
.L_308:
        /*0018*/ 	.byte	0x04, 0x17
        /*001a*/ 	.short	(.L_310 - .L_309)
.L_309:
        /*001c*/ 	.word	0x00000000
        /*0020*/ 	.short	0x0001
        /*0022*/ 	.short	0x0008
        /*0024*/ 	.byte	0x00, 0xf5, 0x21, 0x00


	//----- nvinfo : EIATTR_KPARAM_INFO
	.align		4
.L_310:
        /*0028*/ 	.byte	0x04, 0x17
        /*002a*/ 	.short	(.L_312 - .L_311)
.L_311:
        /*002c*/ 	.word	0x00000000
        /*0030*/ 	.short	0x0000
        /*0032*/ 	.short	0x0000
        /*0034*/ 	.byte	0x00, 0xf5, 0x21, 0x00


	//----- nvinfo : EIATTR_SPARSE_MMA_MASK
	.align		4
.L_312:
        /*0038*/ 	.byte	0x03, 0x50
        /*003a*/ 	.short	0x0000


	//----- nvinfo : EIATTR_MAXREG_COUNT
	.align		4
        /*003c*/ 	.byte	0x03, 0x1b
        /*003e*/ 	.short	0x00ff


	//----- nvinfo : EIATTR_MERCURY_ISA_VERSION
	.align		4
        /*0040*/ 	.byte	0x03, 0x5f
        /*0042*/ 	.short	0x0101


	//----- nvinfo : EIATTR_VRC_CTA_INIT_COUNT
	.align		4
        /*0044*/ 	.byte	0x02, 0x4a
	.zero		1
	.zero		1


	//----- nvinfo : EIATTR_EXIT_INSTR_OFFSETS
	.align		4
        /*0048*/ 	.byte	0x04, 0x1c
        /*004a*/ 	.short	(.L_314 - .L_313)


	//   ....[0]....
.L_313:
        /*004c*/ 	.word	0x00000040


	//   ....[1]....
        /*0050*/ 	.word	0x00000580


	//   ....[2]....
        /*0054*/ 	.word	0x000007f0


	//   ....[3]....
        /*0058*/ 	.word	0x000009b0


	//   ....[4]....
        /*005c*/ 	.word	0x00000b20


	//----- nvinfo : EIATTR_CBANK_PARAM_SIZE
	.align		4
.L_314:
        /*0060*/ 	.byte	0x03, 0x19
        /*0062*/ 	.short	0x0018


	//----- nvinfo : EIATTR_PARAM_CBANK
	.align		4
        /*0064*/ 	.byte	0x04, 0x0a
        /*0066*/ 	.short	(.L_316 - .L_315)
	.align		4
.L_315:
        /*0068*/ 	.word	index@(.nv.constant0._Z10kern16to32PfPK6__halfl)
        /*006c*/ 	.short	0x0380
        /*006e*/ 	.short	0x0018


	//----- nvinfo : EIATTR_SW_WAR
	.align		4
.L_316:
        /*0070*/ 	.byte	0x04, 0x36
        /*0072*/ 	.short	(.L_318 - .L_317)
.L_317:
        /*0074*/ 	.word	0x00000008
.L_318:


//--------------------- .nv.callgraph             --------------------------
	.section	.nv.callgraph,"",@"SHT_CUDA_CALLGRAPH"
	.align	4
	.sectionentsize	8
	.align		4
        /*0000*/ 	.word	0x00000000
	.align		4
        /*0004*/ 	.word	0xffffffff
	.align		4
        /*0008*/ 	.word	0x00000000
	.align		4
        /*000c*/ 	.word	0xfffffffe
	.align		4
        /*0010*/ 	.word	0x00000000
	.align		4
        /*0014*/ 	.word	0xfffffffd
	.align		4
        /*0018*/ 	.word	0x00000000
	.align		4
        /*001c*/ 	.word	0xfffffffc


//--------------------- .nv.constant4             --------------------------
	.section	.nv.constant4,"a",@progbits
	.align	8
	.align		8
.nv.constant4:
        /*0000*/ 	.dword	d_froNorm


//--------------------- .text._Z9kernHgeamfP6__halffS0_S0_l --------------------------
	.section	.text._Z9kernHgeamfP6__halffS0_S0_l,"ax",@progbits
	.align	128
.text._Z9kernHgeamfP6__halffS0_S0_l:
        .type           _Z9kernHgeamfP6__halffS0_S0_l,@function
        .size           _Z9kernHgeamfP6__halffS0_S0_l,(.L_x_118 - _Z9kernHgeamfP6__halffS0_S0_l)
        .other          _Z9kernHgeamfP6__halffS0_S0_l,@"STO_CUDA_ENTRY STV_DEFAULT"
_Z9kernHgeamfP6__halffS0_S0_l:
[----:B------:R-:W-:Y:S08]  /*0000*/  LDC R1, c[0x0][0x37c] ;  /* 0x0000df00ff017b82 */ /* 0x000ff00000000800 */
[----:B------:R-:W0:Y:S02]  /*0010*/  LDC.64 R2, c[0x0][0x3a8] ;  /* 0x0000ea00ff027b82 */ /* 0x000e240000000a00 */
[----:B0-----:R-:W-:-:S04]  /*0020*/  ISETP.GE.U32.AND P0, PT, R2, 0x1, PT ;  /* 0x000000010200780c */ /* 0x001fc80003f06070 */
[----:B------:R-:W-:-:S13]  /*0030*/  ISETP.GE.AND.EX P0, PT, R3, RZ, PT, P0 ;  /* 0x000000ff0300720c */ /* 0x000fda0003f06300 */
[----:B------:R-:W-:Y:S05]  /*0040*/  @!P0 EXIT ;  /* 0x000000000000894d */ /* 0x000fea0003800000 */
[C---:B------:R-:W-:Y:S01]  /*0050*/  ISETP.GE.U32.AND P1, PT, R2.reuse, 0x10, PT ;  /* 0x000000100200780c */ /* 0x040fe20003f26070 */
[----:B------:R-:W0:Y:S01]  /*0060*/  LDCU.64 UR10, c[0x0][0x358] ;  /* 0x00006b00ff0a77ac */ /* 0x000e220008000a00 */
[----:B------:R-:W-:Y:S01]  /*0070*/  LOP3.LUT R14, R2, 0xf, RZ, 0xc0, !PT ;  /* 0x0000000f020e7812 */ /* 0x000fe200078ec0ff */
[----:B------:R-:W-:Y:S01]  /*0080*/  HFMA2 R0, -RZ, RZ, 0, 0 ;  /* 0x00000000ff007431 */ /* 0x000fe200000001ff */
[----:B------:R-:W-:Y:S01]  /*0090*/  ISETP.GE.U32.AND.EX P1, PT, R3, RZ, PT, P1 ;  /* 0x000000ff0300720c */ /* 0x000fe20003f26110 */
[----:B------:R-:W-:Y:S01]  /*00a0*/  IMAD.MOV.U32 R5, RZ, RZ, RZ ;  /* 0x000000ffff057224 */ /* 0x000fe200078e00ff */
[----:B------:R-:W-:-:S04]  /*00b0*/  ISETP.NE.U32.AND P0, PT, R14, RZ, PT ;  /* 0x000000ff0e00720c */ /* 0x000fc80003f05070 */
[----:B------:R-:W-:-:S07]  /*00c0*/  ISETP.NE.AND.EX P0, PT, RZ, RZ, PT, P0 ;  /* 0x000000ffff00720c */ /* 0x000fce0003f05300 */
[----:B------:R-:W-:Y:S06]  /*00d0*/  @!P1 BRA `(.L_x_0) ;  /* 0x0000000800c89947 */ /* 0x000fec0003800000 */
[----:B------:R-:W1:Y:S01]  /*00e0*/  LDCU.64 UR8, c[0x0][0x388] ;  /* 0x00007100ff0877ac */ /* 0x000e620008000a00 */
[----:B------:R-:W-:Y:S02]  /*00f0*/  LOP3.LUT R5, R3, 0x7fffffff, RZ, 0xc0, !PT ;  /* 0x7fffffff03057812 */ /* 0x000fe400078ec0ff */
[----:B------:R-:W-:Y:S01]  /*0100*/  LOP3.LUT R0, R2, 0xfffffff0, RZ, 0xc0, !PT ;  /* 0xfffffff002007812 */ /* 0x000fe200078ec0ff */
[----:B------:R-:W2:Y:S02]  /*0110*/  LDCU.64 UR6, c[0x0][0x398] ;  /* 0x00007300ff0677ac */ /* 0x000ea40008000a00 */
[----:B------:R-:W-:Y:S01]  /*0120*/  IMAD.MOV.U32 R3, RZ, RZ, R5 ;  /* 0x000000ffff037224 */ /* 0x000fe200078e0005 */
[----:B------:R-:W-:Y:S01]  /*0130*/  MOV R4, R0 ;  /* 0x0000000000047202 */ /* 0x000fe20000000f00 */
[----:B------:R-:W3:Y:S01]  /*0140*/  LDCU.64 UR4, c[0x0][0x3a0] ;  /* 0x00007400ff0477ac */ /* 0x000ee20008000a00 */
[----:B------:R-:W4:Y:S01]  /*0150*/  LDCU UR12, c[0x0][0x390] ;  /* 0x00007200ff0c77ac */ /* 0x000f220008000800 */
[----:B------:R-:W0:Y:S01]  /*0160*/  LDCU UR13, c[0x0][0x380] ;  /* 0x00007000ff0d77ac */ /* 0x000e220008000800 */
[----:B-1----:R-:W-:-:S02]  /*0170*/  UIADD3 UR8, UP0, UPT, UR8, 0x10, URZ ;  /* 0x0000001008087890 */ /* 0x002fc4000ff1e0ff */
[----:B--2---:R-:W-:Y:S02]  /*0180*/  UIADD3 UR6, UP1, UPT, UR6, 0x10, URZ ;  /* 0x0000001006067890 */ /* 0x004fe4000ff3e0ff */
[----:B------:R-:W-:Y:S02]  /*0190*/  UIADD3.X UR9, UPT, UPT, URZ, UR9, URZ, UP0, !UPT ;  /* 0x00000009ff097290 */ /* 0x000fe400087fe4ff */
[----:B---3--:R-:W-:Y:S01]  /*01a0*/  UIADD3 UR4, UP0, UPT, UR4, 0x10, URZ ;  /* 0x0000001004047890 */ /* 0x008fe2000ff1e0ff */
[----:B------:R-:W-:Y:S01]  /*01b0*/  MOV R6, UR8 ;  /* 0x0000000800067c02 */ /* 0x000fe20008000f00 */
[----:B------:R-:W-:Y:S01]  /*01c0*/  UIADD3.X UR7, UPT, UPT, URZ, UR7, URZ, UP1, !UPT ;  /* 0x00000007ff077290 */ /* 0x000fe20008ffe4ff */
[----:B------:R-:W-:Y:S01]  /*01d0*/  IMAD.U32 R8, RZ, RZ, UR6 ;  /* 0x00000006ff087e24 */ /* 0x000fe2000f8e00ff */
[----:B------:R-:W-:Y:S01]  /*01e0*/  UIADD3.X UR5, UPT, UPT, URZ, UR5, URZ, UP0, !UPT ;  /* 0x00000005ff057290 */ /* 0x000fe200087fe4ff */
[----:B------:R-:W-:Y:S01]  /*01f0*/  IMAD.U32 R7, RZ, RZ, UR9 ;  /* 0x00000009ff077e24 */ /* 0x000fe2000f8e00ff */
[----:B------:R-:W-:-:S02]  /*0200*/  MOV R12, UR4 ;  /* 0x00000004000c7c02 */ /* 0x000fc40008000f00 */
[----:B------:R-:W-:Y:S02]  /*0210*/  MOV R9, UR7 ;  /* 0x0000000700097c02 */ /* 0x000fe40008000f00 */
[----:B0---4-:R-:W-:-:S07]  /*0220*/  IMAD.U32 R13, RZ, RZ, UR5 ;  /* 0x00000005ff0d7e24 */ /* 0x011fce000f8e00ff */
.L_x_1:
[----:B--2---:R-:W2:Y:S04]  /*0230*/  LDG.E.U16 R11, desc[UR10][R8.64+-0x10] ;  /* 0xfffff00a080b7981 */ /* 0x004ea8000c1e1500 */
[----:B------:R-:W3:Y:S01]  /*0240*/  LDG.E.U16 R10, desc[UR10][R6.64+-0x10] ;  /* 0xfffff00a060a7981 */ /* 0x000ee2000c1e1500 */
[----:B--2---:R-:W-:Y:S02]  /*0250*/  HADD2.F32 R11, -RZ, R11.H0_H0 ;  /* 0x2000000bff0b7230 */ /* 0x004fe40000004100 */
[----:B---3--:R-:W-:-:S03]  /*0260*/  HADD2.F32 R10, -RZ, R10.H0_H0 ;  /* 0x2000000aff0a7230 */ /* 0x008fc60000004100 */
[----:B------:R-:W-:-:S04]  /*0270*/  FMUL R11, R11, UR12 ;  /* 0x0000000c0b0b7c20 */ /* 0x000fc80008400000 */
[----:B------:R-:W-:Y:S01]  /*0280*/  FFMA R10, R10, UR13, R11 ;  /* 0x0000000d0a0a7c23 */ /* 0x000fe2000800000b */
[----:B------:R-:W-:-:S04]  /*0290*/  IMAD.MOV.U32 R11, RZ, RZ, R13 ;  /* 0x000000ffff0b7224 */ /* 0x000fc800078e000d */
[----:B------:R-:W-:-:S04]  /*02a0*/  F2FP.F16.F32.PACK_AB R10, RZ, R10 ;  /* 0x0000000aff0a723e */ /* 0x000fc800000000ff */
[----:B------:R-:W-:Y:S02]  /*02b0*/  PRMT R15, R10, 0x7610, R15 ;  /* 0x000076100a0f7816 */ /* 0x000fe4000000000f */
[----:B------:R-:W-:-:S05]  /*02c0*/  MOV R10, R12 ;  /* 0x0000000c000a7202 */ /* 0x000fca0000000f00 */
[----:B------:R0:W-:Y:S04]  /*02d0*/  STG.E.U16 desc[UR10][R10.64+-0x10], R15 ;  /* 0xfffff00f0a007986 */ /* 0x0001e8000c10150a */
[----:B------:R-:W2:Y:S04]  /*02e0*/  LDG.E.U16 R13, desc[UR10][R8.64+-0xe] ;  /* 0xfffff20a080d7981 */ /* 0x000ea8000c1e1500 */
[----:B------:R-:W3:Y:S01]  /*02f0*/  LDG.E.U16 R12, desc[UR10][R6.64+-0xe] ;  /* 0xfffff20a060c7981 */ /* 0x000ee2000c1e1500 */
[----:B--2---:R-:W-:Y:S02]  /*0300*/  HADD2.F32 R13, -RZ, R13.H0_H0 ;  /* 0x2000000dff0d7230 */ /* 0x004fe40000004100 */
[----:B---3--:R-:W-:-:S03]  /*0310*/  HADD2.F32 R12, -RZ, R12.H0_H0 ;  /* 0x2000000cff0c7230 */ /* 0x008fc60000004100 */
[----:B------:R-:W-:-:S04]  /*0320*/  FMUL R13, R13, UR12 ;  /* 0x0000000c0d0d7c20 */ /* 0x000fc80008400000 */
[----:B------:R-:W-:-:S05]  /*0330*/  FFMA R12, R12, UR13, R13 ;  /* 0x0000000d0c0c7c23 */ /* 0x000fca000800000d */
[----:B------:R-:W-:-:S04]  /*0340*/  F2FP.F16.F32.PACK_AB R12, RZ, R12 ;  /* 0x0000000cff0c723e */ /* 0x000fc800000000ff */
[----:B------:R-:W-:-:S05]  /*0350*/  PRMT R16, R12, 0x7610, R16 ;  /* 0x000076100c107816 */ /* 0x000fca0000000010 */
        /* <DEDUP_REMOVED lines=8> */
[----:B0-----:R-:W-:-:S05]  /*03e0*/  PRMT R15, R12, 0x7610, R15 ;  /* 0x000076100c0f7816 */ /* 0x001fca000000000f */
        /* <DEDUP_REMOVED lines=8> */
[----:B-1----:R-:W-:-:S05]  /*0470*/  PRMT R16, R12, 0x7610, R16 ;  /* 0x000076100c107816 */ /* 0x002fca0000000010 */
        /* <DEDUP_REMOVED lines=100> */
[----:B------:R0:W3:Y:S04]  /*0ac0*/  LDG.E.U16 R13, desc[UR10][R8.64+0xe] ;  /* 0x00000e0a080d7981 */ /* 0x0000e8000c1e1500 */
[----:B------:R4:W5:Y:S01]  /*0ad0*/  LDG.E.U16 R12, desc[UR10][R6.64+0xe] ;  /* 0x00000e0a060c7981 */ /* 0x000962000c1e1500 */
[----:B------:R-:W-:-:S04]  /*0ae0*/  IADD3 R4, P1, PT, R4, -0x10, RZ ;  /* 0xfffffff004047810 */ /* 0x000fc80007f3e0ff */
[----:B------:R-:W-:Y:S02]  /*0af0*/  IADD3.X R3, PT, PT, R3, -0x1, RZ, P1, !PT ;  /* 0xffffffff03037810 */ /* 0x000fe40000ffe4ff */
[----:B------:R-:W-:Y:S02]  /*0b00*/  ISETP.NE.U32.AND P1, PT, R4, RZ, PT ;  /* 0x000000ff0400720c */ /* 0x000fe40003f25070 */
[----:B0-----:R-:W-:Y:S02]  /*0b10*/  IADD3 R8, P3, PT, R8, 0x20, RZ ;  /* 0x0000002008087810 */ /* 0x001fe40007f7e0ff */
[----:B------:R-:W-:Y:S02]  /*0b20*/  ISETP.NE.AND.EX P1, PT, R3, RZ, PT, P1 ;  /* 0x000000ff0300720c */ /* 0x000fe40003f25310 */
[----:B----4-:R-:W-:Y:S01]  /*0b30*/  IADD3 R6, P2, PT, R6, 0x20, RZ ;  /* 0x0000002006067810 */ /* 0x010fe20007f5e0ff */
[----:B------:R-:W-:-:S03]  /*0b40*/  IMAD.X R9, RZ, RZ, R9, P3 ;  /* 0x000000ffff097224 */ /* 0x000fc600018e0609 */
[----:B------:R-:W-:Y:S01]  /*0b50*/  IADD3.X R7, PT, PT, RZ, R7, RZ, P2, !PT ;  /* 0x00000007ff077210 */ /* 0x000fe200017fe4ff */
[----:B---3--:R-:W-:Y:S02]  /*0b60*/  HADD2.F32 R13, -RZ, R13.H0_H0 ;  /* 0x2000000dff0d7230 */ /* 0x008fe40000004100 */
[----:B-----5:R-:W-:-:S03]  /*0b70*/  HADD2.F32 R12, -RZ, R12.H0_H0 ;  /* 0x2000000cff0c7230 */ /* 0x020fc60000004100 */
[----:B------:R-:W-:-:S04]  /*0b80*/  FMUL R13, R13, UR12 ;  /* 0x0000000c0d0d7c20 */ /* 0x000fc80008400000 */
[----:B------:R-:W-:-:S05]  /*0b90*/  FFMA R12, R12, UR13, R13 ;  /* 0x0000000d0c0c7c23 */ /* 0x000fca000800000d */
[----:B------:R-:W-:-:S04]  /*0ba0*/  F2FP.F16.F32.PACK_AB R12, RZ, R12 ;  /* 0x0000000cff0c723e */ /* 0x000fc800000000ff */
[----:B-1----:R-:W-:Y:S02]  /*0bb0*/  PRMT R16, R12, 0x7610, R16 ;  /* 0x000076100c107816 */ /* 0x002fe40000000010 */
[----:B------:R-:W-:-:S03]  /*0bc0*/  IADD3 R12, P4, PT, R10, 0x20, RZ ;  /* 0x000000200a0c7810 */ /* 0x000fc60007f9e0ff */
[----:B------:R2:W-:Y:S01]  /*0bd0*/  STG.E.U16 desc[UR10][R10.64+0xe], R16 ;  /* 0x00000e100a007986 */ /* 0x0005e2000c10150a */
[----:B------:R-:W-:Y:S01]  /*0be0*/  IADD3.X R13, PT, PT, RZ, R11, RZ, P4, !PT ;  /* 0x0000000bff0d7210 */ /* 0x000fe200027fe4ff */
[----:B------:R-:W-:Y:S08]  /*0bf0*/  @P1 BRA `(.L_x_1) ;  /* 0xfffffff4008c1947 */ /* 0x000ff0000383ffff */
.L_x_0:
[----:B0-----:R-:W-:Y:S05]  /*0c00*/  @!P0 EXIT ;  /* 0x000000000000894d */ /* 0x001fea0003800000 */
[----:B------:R-:W-:Y:S02]  /*0c10*/  ISETP.GE.U32.AND P1, PT, R14, 0x8, PT ;  /* 0x000000080e00780c */ /* 0x000fe40003f26070 */
[----:B------:R-:W-:Y:S02]  /*0c20*/  LOP3.LUT R12, R2, 0x7, RZ, 0xc0, !PT ;  /* 0x00000007020c7812 */ /* 0x000fe400078ec0ff */
[----:B------:R-:W-:Y:S02]  /*0c30*/  ISETP.GE.U32.AND.EX P1, PT, RZ, RZ, PT, P1 ;  /* 0x000000ffff00720c */ /* 0x000fe40003f26110 */
[----:B------:R-:W-:-:S04]  /*0c40*/  ISETP.NE.U32.AND P0, PT, R12, RZ, PT ;  /* 0x000000ff0c00720c */ /* 0x000fc80003f05070 */
[----:B------:R-:W-:-:S07]  /*0c50*/  ISETP.NE.AND.EX P0, PT, RZ, RZ, PT, P0 ;  /* 0x000000ffff00720c */ /* 0x000fce0003f05300 */
[----:B------:R-:W-:Y:S06]  /*0c60*/  @!P1 BRA `(.L_x_2) ;  /* 0x0000000400589947 */ /* 0x000fec0003800000 */
[----:B------:R-:W0:Y:S01]  /*0c70*/  LDCU.64 UR6, c[0x0][0x398] ;  /* 0x00007300ff0677ac */ /* 0x000e220008000a00 */
[C---:B--2---:R-:W-:Y:S01]  /*0c80*/  IMAD.SHL.U32 R10, R0.reuse, 0x2, RZ ;  /* 0x00000002000a7824 */ /* 0x044fe200078e00ff */
[----:B------:R-:W-:Y:S01]  /*0c90*/  SHF.L.U64.HI R11, R0, 0x1, R5 ;  /* 0x00000001000b7819 */ /* 0x000fe20000010205 */
[----:B------:R-:W1:Y:S03]  /*0ca0*/  LDCU.64 UR4, c[0x0][0x388] ;  /* 0x00007100ff0477ac */ /* 0x000e660008000a00 */
[C---:B0-----:R-:W-:Y:S02]  /*0cb0*/  IADD3 R8, P2, PT, R10.reuse, UR6, RZ ;  /* 0x000000060a087c10 */ /* 0x041fe4000ff5e0ff */
[----:B-1----:R-:W-:Y:S01]  /*0cc0*/  IADD3 R6, P1, PT, R10, UR4, RZ ;  /* 0x000000040a067c10 */ /* 0x002fe2000ff3e0ff */
[----:B------:R-:W0:Y:S01]  /*0cd0*/  LDCU UR4, c[0x0][0x390] ;  /* 0x00007200ff0477ac */ /* 0x000e220008000800 */
[----:B------:R-:W-:-:S02]  /*0ce0*/  IADD3.X R9, PT, PT, R11, UR7, RZ, P2, !PT ;  /* 0x000000070b097c10 */ /* 0x000fc400097fe4ff */
[----:B------:R-:W-:Y:S01]  /*0cf0*/  IADD3.X R7, PT, PT, R11, UR5, RZ, P1, !PT ;  /* 0x000000050b077c10 */ /* 0x000fe20008ffe4ff */
[----:B------:R-:W1:Y:S02]  /*0d00*/  LDCU UR5, c[0x0][0x380] ;  /* 0x00007000ff0577ac */ /* 0x000e640008000800 */
[----:B------:R-:W2:Y:S01]  /*0d10*/  LDG.E.U16 R4, desc[UR10][R8.64] ;  /* 0x0000000a08047981 */ /* 0x000ea2000c1e1500 */
[----:B------:R-:W3:Y:S03]  /*0d20*/  LDCU.64 UR6, c[0x0][0x3a0] ;  /* 0x00007400ff0677ac */ /* 0x000ee60008000a00 */
[----:B------:R-:W4:Y:S01]  /*0d30*/  LDG.E.U16 R3, desc[UR10][R6.64] ;  /* 0x0000000a06037981 */ /* 0x000f22000c1e1500 */
[----:B---3--:R-:W-:-:S04]  /*0d40*/  IADD3 R10, P1, PT, R10, UR6, RZ ;  /* 0x000000060a0a7c10 */ /* 0x008fc8000ff3e0ff */
[----:B------:R-:W-:Y:S01]  /*0d50*/  IADD3.X R11, PT, PT, R11, UR7, RZ, P1, !PT ;  /* 0x000000070b0b7c10 */ /* 0x000fe20008ffe4ff */
[----:B--2---:R-:W-:Y:S02]  /*0d60*/  HADD2.F32 R4, -RZ, R4.H0_H0 ;  /* 0x20000004ff047230 */ /* 0x004fe40000004100 */
[----:B----4-:R-:W-:-:S03]  /*0d70*/  HADD2.F32 R3, -RZ, R3.H0_H0 ;  /* 0x20000003ff037230 */ /* 0x010fc60000004100 */
[----:B0-----:R-:W-:-:S04]  /*0d80*/  FMUL R4, R4, UR4 ;  /* 0x0000000404047c20 */ /* 0x001fc80008400000 */
[----:B-1----:R-:W-:-:S05]  /*0d90*/  FFMA R3, R3, UR5, R4 ;  /* 0x0000000503037c23 */ /* 0x002fca0008000004 */
        /* <DEDUP_REMOVED lines=59> */
[----:B------:R-:W-:-:S04]  /*1150*/  IADD3 R0, P1, PT, R0, 0x8, RZ ;  /* 0x0000000800007810 */ /* 0x000fc80007f3e0ff */
[----:B------:R-:W-:Y:S01]  /*1160*/  IADD3.X R5, PT, PT, RZ, R5, RZ, P1, !PT ;  /* 0x00000005ff057210 */ /* 0x000fe20000ffe4ff */
[----:B--2---:R-:W-:Y:S02]  /*1170*/  HADD2.F32 R4, -RZ, R4.H0_H0 ;  /* 0x20000004ff047230 */ /* 0x004fe40000004100 */
[----:B---3--:R-:W-:-:S03]  /*1180*/  HADD2.F32 R3, -RZ, R3.H0_H0 ;  /* 0x20000003ff037230 */ /* 0x008fc60000004100 */
[----:B------:R-:W-:-:S04]  /*1190*/  FMUL R4, R4, UR4 ;  /* 0x0000000404047c20 */ /* 0x000fc80008400000 */
[----:B------:R-:W-:-:S05]  /*11a0*/  FFMA R3, R3, UR5, R4 ;  /* 0x0000000503037c23 */ /* 0x000fca0008000004 */
[----:B------:R-:W-:-:S05]  /*11b0*/  F2FP.F16.F32.PACK_AB R3, RZ, R3 ;  /* 0x00000003ff03723e */ /* 0x000fca00000000ff */
[----:B------:R1:W-:Y:S02]  /*11c0*/  STG.E.U16 desc[UR10][R10.64+0xe], R3 ;  /* 0x00000e030a007986 */ /* 0x0003e4000c10150a */
.L_x_2:
[----:B------:R-:W-:Y:S05]  /*11d0*/  @!P0 EXIT ;  /* 0x000000000000894d */ /* 0x000fea0003800000 */
[----:B------:R-:W-:Y:S01]  /*11e0*/  ISETP.GE.U32.AND P1, PT, R12, 0x4, PT ;  /* 0x000000040c00780c */ /* 0x000fe20003f26070 */
[----:B-12---:R-:W-:Y:S01]  /*11f0*/  HFMA2 R10, -RZ, RZ, 0, 0 ;  /* 0x00000000ff0a7431 */ /* 0x006fe200000001ff */
[----:B------:R-:W-:Y:S02]  /*1200*/  LOP3.LUT R4, R2, 0x3, RZ, 0xc0, !PT ;  /* 0x0000000302047812 */ /* 0x000fe400078ec0ff */
[----:B------:R-:W-:Y:S02]  /*1210*/  ISETP.GE.U32.AND.EX P1, PT, RZ, RZ, PT, P1 ;  /* 0x000000ffff00720c */ /* 0x000fe40003f26110 */
[----:B------:R-:W-:-:S04]  /*1220*/  ISETP.NE.U32.AND P0, PT, R4, RZ, PT ;  /* 0x000000ff0400720c */ /* 0x000fc80003f05070 */
[----:B------:R-:W-:-:S07]  /*1230*/  ISETP.NE.AND.EX P0, PT, R10, RZ, PT, P0 ;  /* 0x000000ff0a00720c */ /* 0x000fce0003f05300 */
[----:B------:R-:W-:Y:S06]  /*1240*/  @!P1 BRA `(.L_x_3) ;  /* 0x0000000000c89947 */ /* 0x000fec0003800000 */
[----:B------:R-:W0:Y:S01]  /*1250*/  LDCU.64 UR6, c[0x0][0x398] ;  /* 0x00007300ff0677ac */ /* 0x000e220008000a00 */
[C---:B------:R-:W-:Y:S01]  /*1260*/  IMAD.SHL.U32 R11, R0.reuse, 0x2, RZ ;  /* 0x00000002000b7824 */ /* 0x040fe200078e00ff */
        /* <DEDUP_REMOVED lines=11> */
[----:B--2---:R-:W-:Y:S02]  /*1320*/  HADD2.F32 R9, -RZ, R9.H0_H0 ;  /* 0x20000009ff097230 */ /* 0x004fe40000004100 */
[----:B----4-:R-:W-:-:S03]  /*1330*/  HADD2.F32 R8, -RZ, R8.H0_H0 ;  /* 0x20000008ff087230 */ /* 0x010fc60000004100 */
[----:B0-----:R-:W-:-:S04]  /*1340*/  FMUL R9, R9, UR4 ;  /* 0x0000000409097c20 */ /* 0x001fc80008400000 */
[----:B-1----:R-:W-:Y:S01]  /*1350*/  FFMA R9, R8, UR5, R9 ;  /* 0x0000000508097c23 */ /* 0x002fe20008000009 */
[----:B---3--:R-:W-:-:S04]  /*1360*/  IADD3 R8, P1, PT, R11, UR6, RZ ;  /* 0x000000060b087c10 */ /* 0x008fc8000ff3e0ff */
[----:B------:R-:W-:Y:S02]  /*1370*/  F2FP.F16.F32.PACK_AB R11, RZ, R9 ;  /* 0x00000009ff0b723e */ /* 0x000fe400000000ff */
[----:B------:R-:W-:Y:S02]  /*1380*/  IADD3.X R9, PT, PT, R12, UR7, RZ, P1, !PT ;  /* 0x000000070c097c10 */ /* 0x000fe40008ffe4ff */
        /* <DEDUP_REMOVED lines=30> */
.L_x_3:
[----:B------:R-:W-:Y:S05]  /*1570*/  @!P0 EXIT ;  /* 0x000000000000894d */ /* 0x000fea0003800000 */
[----:B------:R-:W1:Y:S01]  /*1580*/  LDCU.64 UR4, c[0x0][0x3a0] ;  /* 0x00007400ff0477ac */ /* 0x000e620008000a00 */
[C---:B------:R-:W-:Y:S02]  /*1590*/  SHF.L.U32 R6, R0.reuse, 0x1, RZ ;  /* 0x0000000100067819 */ /* 0x040fe400000006ff */
[----:B------:R-:W-:Y:S01]  /*15a0*/  SHF.L.U64.HI R0, R0, 0x1, R5 ;  /* 0x0000000100007819 */ /* 0x000fe20000010205 */
[----:B------:R-:W0:Y:S01]  /*15b0*/  LDCU.64 UR6, c[0x0][0x398] ;  /* 0x00007300ff0677ac */ /* 0x000e220008000a00 */
[----:B------:R-:W2:Y:S01]  /*15c0*/  LDCU.64 UR8, c[0x0][0x388] ;  /* 0x00007100ff0877ac */ /* 0x000ea20008000a00 */
[----:B------:R-:W3:Y:S01]  /*15d0*/  LDCU UR12, c[0x0][0x390] ;  /* 0x00007200ff0c77ac */ /* 0x000ee20008000800 */
[----:B------:R-:W4:Y:S01]  /*15e0*/  LDCU UR13, c[0x0][0x380] ;  /* 0x00007000ff0d77ac */ /* 0x000f220008000800 */
[C---:B-1----:R-:W-:Y:S02]  /*15f0*/  IADD3 R11, P0, PT, R6.reuse, UR4, RZ ;  /* 0x00000004060b7c10 */ /* 0x042fe4000ff1e0ff */
[----:B0-----:R-:W-:-:S02]  /*1600*/  IADD3 R8, P1, PT, R6, UR6, RZ ;  /* 0x0000000606087c10 */ /* 0x001fc4000ff3e0ff */
[----:B------:R-:W-:Y:S02]  /*1610*/  IADD3.X R12, PT, PT, R0, UR5, RZ, P0, !PT ;  /* 0x00000005000c7c10 */ /* 0x000fe400087fe4ff */
[----:B--2---:R-:W-:Y:S02]  /*1620*/  IADD3 R6, P2, PT, R6, UR8, RZ ;  /* 0x0000000806067c10 */ /* 0x004fe4000ff5e0ff */
[C---:B------:R-:W-:Y:S02]  /*1630*/  IADD3.X R9, PT, PT, R0.reuse, UR7, RZ, P1, !PT ;  /* 0x0000000700097c10 */ /* 0x040fe40008ffe4ff */
[----:B---34-:R-:W-:-:S09]  /*1640*/  IADD3.X R7, PT, PT, R0, UR9, RZ, P2, !PT ;  /* 0x0000000900077c10 */ /* 0x018fd200097fe4ff */
.L_x_4:
[----:B0-----:R-:W-:Y:S01]  /*1650*/  IMAD.MOV.U32 R2, RZ, RZ, R8 ;  /* 0x000000ffff027224 */ /* 0x001fe200078e0008 */
[----:B------:R-:W-:-:S05]  /*1660*/  MOV R3, R9 ;  /* 0x0000000900037202 */ /* 0x000fca0000000f00 */
[----:B------:R0:W2:Y:S02]  /*1670*/  LDG.E.U16 R5, desc[UR10][R2.64] ;  /* 0x0000000a02057981 */ /* 0x0000a4000c1e1500 */
[----:B0-----:R-:W-:Y:S01]  /*1680*/  MOV R2, R6 ;  /* 0x0000000600027202 */ /* 0x001fe20000000f00 */
[----:B------:R-:W-:-:S05]  /*1690*/  IMAD.MOV.U32 R3, RZ, RZ, R7 ;  /* 0x000000ffff037224 */ /* 0x000fca00078e0007 */
[----:B------:R0:W3:Y:S01]  /*16a0*/  LDG.E.U16 R0, desc[UR10][R2.64] ;  /* 0x0000000a02007981 */ /* 0x0000e2000c1e1500 */
[----:B------:R-:W-:Y:S02]  /*16b0*/  IADD3 R4, P0, PT, R4, -0x1, RZ ;  /* 0xffffffff04047810 */ /* 0x000fe40007f1e0ff */
[----:B------:R-:W-:Y:S02]  /*16c0*/  IADD3 R8, P2, PT, R8, 0x2, RZ ;  /* 0x0000000208087810 */ /* 0x000fe40007f5e0ff */
[----:B------:R-:W-:Y:S02]  /*16d0*/  IADD3.X R10, PT, PT, R10, -0x1, RZ, P0, !PT ;  /* 0xffffffff0a0a7810 */ /* 0x000fe400007fe4ff */
[----:B------:R-:W-:Y:S02]  /*16e0*/  ISETP.NE.U32.AND P0, PT, R4, RZ, PT ;  /* 0x000000ff0400720c */ /* 0x000fe40003f05070 */
[----:B------:R-:W-:Y:S02]  /*16f0*/  IADD3 R6, P3, PT, R6, 0x2, RZ ;  /* 0x0000000206067810 */ /* 0x000fe40007f7e0ff */
[----:B------:R-:W-:-:S02]  /*1700*/  ISETP.NE.AND.EX P0, PT, R10, RZ, PT, P0 ;  /* 0x000000ff0a00720c */ /* 0x000fc40003f05300 */
[----:B0-----:R-:W-:Y:S02]  /*1710*/  MOV R2, R11 ;  /* 0x0000000b00027202 */ /* 0x001fe40000000f00 */
[----:B------:R-:W-:Y:S02]  /*1720*/  MOV R3, R12 ;  /* 0x0000000c00037202 */ /* 0x000fe40000000f00 */
[----:B------:R-:W-:Y:S02]  /*1730*/  IADD3 R11, P1, PT, R11, 0x2, RZ ;  /* 0x000000020b0b7810 */ /* 0x000fe40007f3e0ff */
[----:B------:R-:W-:Y:S02]  /*1740*/  IADD3.X R9, PT, PT, RZ, R9, RZ, P2, !PT ;  /* 0x00000009ff097210 */ /* 0x000fe400017fe4ff */
[----:B------:R-:W-:Y:S01]  /*1750*/  IADD3.X R7, PT, PT, RZ, R7, RZ, P3, !PT ;  /* 0x00000007ff077210 */ /* 0x000fe20001ffe4ff */
[----:B------:R-:W-:Y:S02]  /*1760*/  IMAD.X R12, RZ, RZ, R12, P1 ;  /* 0x000000ffff0c7224 */ /* 0x000fe400008e060c */
[----:B--2---:R-:W-:-:S05]  /*1770*/  HADD2.F32 R5, -RZ, R5.H0_H0 ;  /* 0x20000005ff057230 */ /* 0x004fca0000004100 */
[----:B------:R-:W-:Y:S01]  /*1780*/  FMUL R5, R5, UR12 ;  /* 0x0000000c05057c20 */ /* 0x000fe20008400000 */
[----:B---3--:R-:W-:-:S05]  /*1790*/  HADD2.F32 R0, -RZ, R0.H0_H0 ;  /* 0x20000000ff007230 */ /* 0x008fca0000004100 */
[----:B------:R-:W-:-:S05]  /*17a0*/  FFMA R0, R0, UR13, R5 ;  /* 0x0000000d00007c23 */ /* 0x000fca0008000005 */
[----:B------:R-:W-:-:S05]  /*17b0*/  F2FP.F16.F32.PACK_AB R0, RZ, R0 ;  /* 0x00000000ff00723e */ /* 0x000fca00000000ff */
[----:B------:R0:W-:Y:S01]  /*17c0*/  STG.E.U16 desc[UR10][R2.64], R0 ;  /* 0x0000000002007986 */ /* 0x0001e2000c10150a */
[----:B------:R-:W-:Y:S05]  /*17d0*/  @P0 BRA `(.L_x_4) ;  /* 0xfffffffc009c0947 */ /* 0x000fea000383ffff */
[----:B------:R-:W-:Y:S05]  /*17e0*/  EXIT ;  /* 0x000000000000794d */ /* 0x000fea0003800000 */
.L_x_5:
[----:B------:R-:W-:-:S00]  /*17f0*/  BRA `(.L_x_5) ;  /* 0xfffffffc00fc7947 */ /* 0x000fc0000383ffff */
[----:B------:R-:W-:-:S00]  /*1800*/  NOP ;  /* 0x0000000000007918 */ /* 0x000fc00000000000 */
[----:B------:R-:W-:-:S00]  /*1810*/  NOP ;  /* 0x0000000000007918 */ /* 0x000fc00000000000 */
[----:B------:R-:W-:-:S00]  /*1820*/  NOP ;  /* 0x0000000000007918 */ /* 0x000fc00000000000 */
[----:B------:R-:W-:-:S00]  /*1830*/  NOP ;  /* 0x0000000000007918 */ /* 0x000fc00000000000 */
[----:B------:R-:W-:-:S00]  /*1840*/  NOP ;  /* 0x0000000000007918 */ /* 0x000fc00000000000 */
[----:B------:R-:W-:-:S00]  /*1850*/  NOP ;  /* 0x0000000000007918 */ /* 0x000fc00000000000 */
[----:B------:R-:W-:-:S00]  /*1860*/  NOP ;  /* 0x0000000000007918 */ /* 0x000fc00000000000 */
[----:B------:R-:W-:-:S00]  /*1870*/  NOP ;  /* 0x0000000000007918 */ /* 0x000fc00000000000 */
.L_x_118:


//--------------------- .text._Z18kern64NormSubFromIPdi --------------------------
	.section	.text._Z18kern64NormSubFromIPdi,"ax",@progbits
	.align	128
.text._Z18kern64NormSubFromIPdi:
        .type           _Z18kern64NormSubFromIPdi,@function
        .size           _Z18kern64NormSubFromIPdi,(.L_x_119 - _Z18kern64NormSubFromIPdi)
        .other          _Z18kern64NormSubFromIPdi,@"STO_CUDA_ENTRY STV_DEFAULT"
_Z18kern64NormSubFromIPdi:
[----:B------:R-:W-:Y:S08]  /*0000*/  LDC R1, c[0x0][0x37c] ;  /* 0x0000df00ff017b82 */ /* 0x000ff00000000800 */
[----:B------:R-:W0:Y:S01]  /*0010*/  LDC R4, c[0x0][0x388] ;  /* 0x0000e200ff047b82 */ /* 0x000e220000000800 */
[----:B------:R-:W1:Y:S01]  /*0020*/  LDCU.64 UR8, c[0x0][0x358] ;  /* 0x00006b00ff0877ac */ /* 0x000e620008000a00 */
[----:B------:R-:W-:-:S02]  /*0030*/  CS2R R20, SRZ ;  /* 0x0000000000147805 */ /* 0x000fc4000001ff00 */
[----:B0-----:R-:W-:-:S13]  /*0040*/  ISETP.GE.AND P0, PT, R4, 0x1, PT ;  /* 0x000000010400780c */ /* 0x001fda0003f06270 */
[----:B-1----:R-:W-:Y:S05]  /*0050*/  @!P0 BRA `(.L_x_6) ;  /* 0x0000001000448947 */ /* 0x002fea0003800000 */
[----:B------:R-:W0:Y:S01]  /*0060*/  LDCU.64 UR6, c[0x0][0x380] ;  /* 0x00007000ff0677ac */ /* 0x000e220008000a00 */
[C---:B------:R-:W-:Y:S02]  /*0070*/  LOP3.LUT R0, R4.reuse, 0xf, RZ, 0xc0, !PT ;  /* 0x0000000f04007812 */ /* 0x040fe400078ec0ff */
[----:B------:R-:W-:Y:S02]  /*0080*/  CS2R R20, SRZ ;  /* 0x0000000000147805 */ /* 0x000fe4000001ff00 */
[----:B------:R-:W-:Y:S01]  /*0090*/  LOP3.LUT R2, R4, 0x7, RZ, 0xc0, !PT ;  /* 0x0000000704027812 */ /* 0x000fe200078ec0ff */
[----:B------:R-:W-:-:S04]  /*00a0*/  VIADD R3, R0, 0xffffffff ;  /* 0xffffffff00037836 */ /* 0x000fc80000000000 */
[----:B------:R-:W-:Y:S01]  /*00b0*/  VIADD R5, R2, 0xffffffff ;  /* 0xffffffff02057836 */ /* 0x000fe20000000000 */
[----:B------:R-:W-:-:S04]  /*00c0*/  ISETP.GE.U32.AND P1, PT, R3, 0x7, PT ;  /* 0x000000070300780c */ /* 0x000fc80003f26070 */
[----:B------:R-:W-:Y:S01]  /*00d0*/  ISETP.GE.U32.AND P0, PT, R5, 0x3, PT ;  /* 0x000000030500780c */ /* 0x000fe20003f06070 */
[----:B------:R-:W-:Y:S01]  /*00e0*/  IMAD.MOV.U32 R5, RZ, RZ, RZ ;  /* 0x000000ffff057224 */ /* 0x000fe200078e00ff */
[C---:B------:R-:W-:Y:S02]  /*00f0*/  LOP3.LUT R3, R4.reuse, 0x7ffffff0, RZ, 0xc0, !PT ;  /* 0x7ffffff004037812 */ /* 0x040fe400078ec0ff */
[----:B------:R-:W-:Y:S01]  /*0100*/  LOP3.LUT R4, R4, 0x3, RZ, 0xc0, !PT ;  /* 0x0000000304047812 */ /* 0x000fe200078ec0ff */
[----:B0-----:R-:W-:-:S04]  /*0110*/  UIADD3 UR5, UP0, UPT, UR6, 0x40, URZ ;  /* 0x0000004006057890 */ /* 0x001fc8000ff1e0ff */
[----:B------:R-:W-:-:S12]  /*0120*/  UIADD3.X UR6, UPT, UPT, URZ, UR7, URZ, UP0, !UPT ;  /* 0x00000007ff067290 */ /* 0x000fd800087fe4ff */
.L_x_12:
[----:B------:R-:W0:Y:S01]  /*0130*/  LDCU UR10, c[0x0][0x388] ;  /* 0x00007100ff0a77ac */ /* 0x000e220008000800 */
[----:B------:R-:W-:Y:S01]  /*0140*/  IMAD.MOV.U32 R27, RZ, RZ, RZ ;  /* 0x000000ffff1b7224 */ /* 0x000fe200078e00ff */
[----:B0-----:R-:W-:Y:S02]  /*0150*/  UISETP.GE.U32.AND UP0, UPT, UR10, 0x10, UPT ;  /* 0x000000100a00788c */ /* 0x001fe4000bf06070 */
[----:B------:R-:W-:-:S07]  /*0160*/  IMAD R26, R5, UR10, RZ ;  /* 0x0000000a051a7c24 */ /* 0x000fce000f8e02ff */
[----:B------:R-:W-:Y:S05]  /*0170*/  BRA.U !UP0, `(.L_x_7) ;  /* 0x0000000508c87547 */ /* 0x000fea000b800000 */
[----:B------:R-:W-:Y:S01]  /*0180*/  IMAD.U32 R6, RZ, RZ, UR5 ;  /* 0x00000005ff067e24 */ /* 0x000fe2000f8e00ff */
[----:B------:R-:W-:Y:S01]  /*0190*/  UMOV UR4, URZ ;  /* 0x000000ff00047c82 */ /* 0x000fe20008000000 */
[----:B------:R-:W-:Y:S02]  /*01a0*/  IMAD.U32 R7, RZ, RZ, UR6 ;  /* 0x00000006ff077e24 */ /* 0x000fe4000f8e00ff */
[----:B------:R-:W-:Y:S02]  /*01b0*/  IMAD.MOV R27, RZ, RZ, -R5 ;  /* 0x000000ffff1b7224 */ /* 0x000fe400078e0a05 */
[----:B------:R-:W-:-:S07]  /*01c0*/  IMAD.WIDE.U32 R6, R26, 0x8, R6 ;  /* 0x000000081a067825 */ /* 0x000fce00078e0006 */
.L_x_8:
[----:B------:R-:W2:Y:S04]  /*01d0*/  LDG.E.64 R8, desc[UR8][R6.64+-0x40] ;  /* 0xffffc00806087981 */ /* 0x000ea8000c1e1b00 */
[----:B------:R-:W3:Y:S04]  /*01e0*/  LDG.E.64 R16, desc[UR8][R6.64+-0x38] ;  /* 0xffffc80806107981 */ /* 0x000ee8000c1e1b00 */
[----:B------:R-:W4:Y:S04]  /*01f0*/  LDG.E.64 R18, desc[UR8][R6.64+-0x30] ;  /* 0xffffd00806127981 */ /* 0x000f28000c1e1b00 */
[----:B------:R-:W5:Y:S04]  /*0200*/  LDG.E.64 R22, desc[UR8][R6.64+-0x28] ;  /* 0xffffd80806167981 */ /* 0x000f68000c1e1b00 */
[----:B------:R-:W5:Y:S01]  /*0210*/  LDG.E.64 R10, desc[UR8][R6.64+-0x20] ;  /* 0xffffe008060a7981 */ /* 0x000f62000c1e1b00 */
[----:B------:R-:W-:Y:S01]  /*0220*/  ISETP.NE.AND P2, PT, R27, RZ, PT ;  /* 0x000000ff1b00720c */ /* 0x000fe20003f45270 */
[----:B------:R-:W-:-:S02]  /*0230*/  UIADD3 UR7, UPT, UPT, UR4, 0x1, URZ ;  /* 0x0000000104077890 */ /* 0x000fc4000fffe0ff */
[----:B------:R-:W5:Y:S01]  /*0240*/  LDG.E.64 R12, desc[UR8][R6.64+-0x18] ;  /* 0xffffe808060c7981 */ /* 0x000f62000c1e1b00 */
[----:B------:R-:W-:Y:S01]  /*0250*/  FSEL R25, RZ, 1.875, P2 ;  /* 0x3ff00000ff197808 */ /* 0x000fe20001000000 */
[----:B------:R-:W-:Y:S02]  /*0260*/  IMAD.MOV.U32 R24, RZ, RZ, RZ ;  /* 0x000000ffff187224 */ /* 0x000fe400078e00ff */
[----:B------:R-:W-:Y:S01]  /*0270*/  ISETP.NE.AND P2, PT, R5, UR7, PT ;  /* 0x0000000705007c0c */ /* 0x000fe2000bf45270 */
[----:B------:R-:W5:Y:S01]  /*0280*/  LDG.E.64 R14, desc[UR8][R6.64+-0x10] ;  /* 0xfffff008060e7981 */ /* 0x000f62000c1e1b00 */
[----:B------:R-:W-:Y:S02]  /*0290*/  UIADD3 UR7, UPT, UPT, UR4, 0x2, URZ ;  /* 0x0000000204077890 */ /* 0x000fe4000fffe0ff */
[----:B--2---:R-:W-:Y:S01]  /*02a0*/  DADD R24, -R8, R24 ;  /* 0x0000000008187229 */ /* 0x004fe20000000118 */
[----:B------:R-:W-:Y:S01]  /*02b0*/  FSEL R9, RZ, 1.875, P2 ;  /* 0x3ff00000ff097808 */ /* 0x000fe20001000000 */
[----:B------:R-:W-:-:S06]  /*02c0*/  IMAD.MOV.U32 R8, RZ, RZ, RZ ;  /* 0x000000ffff087224 */ /* 0x000fcc00078e00ff */
[----:B---3--:R-:W-:Y:S01]  /*02d0*/  DADD R8, -R16, R8 ;  /* 0x0000000010087229 */ /* 0x008fe20000000108 */
[----:B------:R-:W2:Y:S01]  /*02e0*/  LDG.E.64 R16, desc[UR8][R6.64+-0x8] ;  /* 0xfffff80806107981 */ /* 0x000ea2000c1e1b00 */
[----:B------:R-:W-:Y:S01]  /*02f0*/  DFMA R24, R24, R24, R20 ;  /* 0x000000181818722b */ /* 0x000fe20000000014 */
[C---:B------:R-:W-:Y:S01]  /*0300*/  ISETP.NE.AND P2, PT, R5.reuse, UR7, PT ;  /* 0x0000000705007c0c */ /* 0x040fe2000bf45270 */
[----:B------:R-:W-:Y:S01]  /*0310*/  UIADD3 UR7, UPT, UPT, UR4, 0x3, URZ ;  /* 0x0000000304077890 */ /* 0x000fe2000fffe0ff */
[----:B------:R-:W3:Y:S05]  /*0320*/  LDG.E.64 R20, desc[UR8][R6.64] ;  /* 0x0000000806147981 */ /* 0x000eea000c1e1b00 */
[----:B------:R-:W-:Y:S01]  /*0330*/  DFMA R24, R8, R8, R24 ;  /* 0x000000080818722b */ /* 0x000fe20000000018 */
[----:B------:R-:W-:Y:S01]  /*0340*/  FSEL R9, RZ, 1.875, P2 ;  /* 0x3ff00000ff097808 */ /* 0x000fe20001000000 */
[----:B------:R-:W-:Y:S01]  /*0350*/  IMAD.MOV.U32 R8, RZ, RZ, RZ ;  /* 0x000000ffff087224 */ /* 0x000fe200078e00ff */
[----:B------:R-:W-:-:S05]  /*0360*/  ISETP.NE.AND P2, PT, R5, UR7, PT ;  /* 0x0000000705007c0c */ /* 0x000fca000bf45270 */
[----:B----4-:R-:W-:Y:S01]  /*0370*/  DADD R18, -R18, R8 ;  /* 0x0000000012127229 */ /* 0x010fe20000000108 */
[----:B------:R-:W-:-:S06]  /*0380*/  FSEL R9, RZ, 1.875, P2 ;  /* 0x3ff00000ff097808 */ /* 0x000fcc0001000000 */
[----:B-----5:R-:W-:Y:S01]  /*0390*/  DADD R22, -R22, R8 ;  /* 0x0000000016167229 */ /* 0x020fe20000000108 */
[----:B------:R-:W4:Y:S01]  /*03a0*/  LDG.E.64 R8, desc[UR8][R6.64+0x8] ;  /* 0x0000080806087981 */ /* 0x000f22000c1e1b00 */
[----:B------:R-:W-:Y:S01]  /*03b0*/  UIADD3 UR7, UPT, UPT, UR4, 0x4, URZ ;  /* 0x0000000404077890 */ /* 0x000fe2000fffe0ff */
[----:B------:R-:W-:Y:S02]  /*03c0*/  DFMA R18, R18, R18, R24 ;  /* 0x000000121212722b */ /* 0x000fe40000000018 */
[----:B------:R-:W5:Y:S03]  /*03d0*/  LDG.E.64 R24, desc[UR8][R6.64+0x30] ;  /* 0x0000300806187981 */ /* 0x000f66000c1e1b00 */
[----:B------:R-:W-:Y:S01]  /*03e0*/  ISETP.NE.AND P2, PT, R5, UR7, PT ;  /* 0x0000000705007c0c */ /* 0x000fe2000bf45270 */
[----:B------:R-:W-:Y:S02]  /*03f0*/  UIADD3 UR7, UPT, UPT, UR4, 0x5, URZ ;  /* 0x0000000504077890 */ /* 0x000fe4000fffe0ff */
[----:B------:R-:W-:Y:S01]  /*0400*/  DFMA R22, R22, R22, R18 ;  /* 0x000000161616722b */ /* 0x000fe20000000012 */
[----:B------:R-:W-:Y:S01]  /*0410*/  FSEL R19, RZ, 1.875, P2 ;  /* 0x3ff00000ff137808 */ /* 0x000fe20001000000 */
[----:B------:R-:W-:-:S02]  /*0420*/  IMAD.MOV.U32 R18, RZ, RZ, RZ ;  /* 0x000000ffff127224 */ /* 0x000fc400078e00ff */
[----:B------:R-:W-:Y:S01]  /*0430*/  ISETP.NE.AND P2, PT, R5, UR7, PT ;  /* 0x0000000705007c0c */ /* 0x000fe2000bf45270 */
[----:B------:R-:W-:-:S03]  /*0440*/  UIADD3 UR7, UPT, UPT, UR4, 0x6, URZ ;  /* 0x0000000604077890 */ /* 0x000fc6000fffe0ff */
[----:B------:R-:W-:Y:S01]  /*0450*/  DADD R10, -R10, R18 ;  /* 0x000000000a0a7229 */ /* 0x000fe20000000112 */
[----:B------:R-:W-:Y:S02]  /*0460*/  FSEL R19, RZ, 1.875, P2 ;  /* 0x3ff00000ff137808 */ /* 0x000fe40001000000 */
[----:B------:R-:W-:Y:S01]  /*0470*/  ISETP.NE.AND P2, PT, R5, UR7, PT ;  /* 0x0000000705007c0c */ /* 0x000fe2000bf45270 */
[----:B------:R-:W-:-:S03]  /*0480*/  UIADD3 UR7, UPT, UPT, UR4, 0x7, URZ ;  /* 0x0000000704077890 */ /* 0x000fc6000fffe0ff */
[----:B------:R-:W-:Y:S02]  /*0490*/  DADD R12, -R12, R18 ;  /* 0x000000000c0c7229 */ /* 0x000fe40000000112 */
[----:B------:R-:W-:Y:S01]  /*04a0*/  DFMA R22, R10, R10, R22 ;  /* 0x0000000a0a16722b */ /* 0x000fe20000000016 */
[----:B------:R-:W-:Y:S01]  /*04b0*/  FSEL R19, RZ, 1.875, P2 ;  /* 0x3ff00000ff137808 */ /* 0x000fe20001000000 */
[----:B------:R-:W5:Y:S01]  /*04c0*/  LDG.E.64 R10, desc[UR8][R6.64+0x10] ;  /* 0x00001008060a7981 */ /* 0x000f62000c1e1b00 */
[----:B------:R-:W-:-:S04]  /*04d0*/  ISETP.NE.AND P2, PT, R5, UR7, PT ;  /* 0x0000000705007c0c */ /* 0x000fc8000bf45270 */
[----:B------:R-:W-:Y:S02]  /*04e0*/  DADD R14, -R14, R18 ;  /* 0x000000000e0e7229 */ /* 0x000fe40000000112 */
[----:B------:R-:W-:Y:S01]  /*04f0*/  DFMA R22, R12, R12, R22 ;  /* 0x0000000c0c16722b */ /* 0x000fe20000000016 */
[----:B------:R-:W-:Y:S01]  /*0500*/  FSEL R19, RZ, 1.875, P2 ;  /* 0x3ff00000ff137808 */ /* 0x000fe20001000000 */
[----:B------:R-:W5:Y:S01]  /*0510*/  LDG.E.64 R12, desc[UR8][R6.64+0x18] ;  /* 0x00001808060c7981 */ /* 0x000f62000c1e1b00 */
[----:B------:R-:W-:-:S05]  /*0520*/  UIADD3 UR7, UPT, UPT, UR4, 0x8, URZ ;  /* 0x0000000804077890 */ /* 0x000fca000fffe0ff */
[----:B------:R-:W-:Y:S01]  /*0530*/  DFMA R22, R14, R14, R22 ;  /* 0x0000000e0e16722b */ /* 0x000fe20000000016 */
[----:B------:R-:W5:Y:S01]  /*0540*/  LDG.E.64 R14, desc[UR8][R6.64+0x20] ;  /* 0x00002008060e7981 */ /* 0x000f62000c1e1b00 */
[C---:B------:R-:W-:Y:S01]  /*0550*/  ISETP.NE.AND P2, PT, R5.reuse, UR7, PT ;  /* 0x0000000705007c0c */ /* 0x040fe2000bf45270 */
[----:B------:R-:W-:Y:S01]  /*0560*/  UIADD3 UR7, UPT, UPT, UR4, 0x9, URZ ;  /* 0x0000000904077890 */ /* 0x000fe2000fffe0ff */
[----:B--2---:R-:W-:Y:S01]  /*0570*/  DADD R16, -R16, R18 ;  /* 0x0000000010107229 */ /* 0x004fe20000000112 */
[----:B------:R-:W2:Y:S07]  /*0580*/  LDG.E.64 R18, desc[UR8][R6.64+0x28] ;  /* 0x0000280806127981 */ /* 0x000eae000c1e1b00 */
[----:B------:R-:W-:Y:S01]  /*0590*/  DFMA R16, R16, R16, R22 ;  /* 0x000000101010722b */ /* 0x000fe20000000016 */
[----:B------:R-:W-:Y:S01]  /*05a0*/  FSEL R23, RZ, 1.875, P2 ;  /* 0x3ff00000ff177808 */ /* 0x000fe20001000000 */
[----:B------:R-:W-:Y:S01]  /*05b0*/  IMAD.MOV.U32 R22, RZ, RZ, RZ ;  /* 0x000000ffff167224 */ /* 0x000fe200078e00ff */
[----:B------:R-:W-:-:S05]  /*05c0*/  ISETP.NE.AND P2, PT, R5, UR7, PT ;  /* 0x0000000705007c0c */ /* 0x000fca000bf45270 */
[----:B---3--:R-:W-:Y:S01]  /*05d0*/  DADD R20, -R20, R22 ;  /* 0x0000000014147229 */ /* 0x008fe20000000116 */
[----:B------:R-:W-:-:S07]  /*05e0*/  FSEL R23, RZ, 1.875, P2 ;  /* 0x3ff00000ff177808 */ /* 0x000fce0001000000 */
[----:B------:R-:W-:Y:S02]  /*05f0*/  DFMA R16, R20, R20, R16 ;  /* 0x000000141410722b */ /* 0x000fe40000000010 */
[----:B----4-:R-:W-:Y:S01]  /*0600*/  DADD R20, -R8, R22 ;  /* 0x0000000008147229 */ /* 0x010fe20000000116 */
[----:B------:R0:W3:Y:S01]  /*0610*/  LDG.E.64 R8, desc[UR8][R6.64+0x38] ;  /* 0x0000380806087981 */ /* 0x0000e2000c1e1b00 */
[----:B------:R-:W-:-:S06]  /*0620*/  UIADD3 UR7, UPT, UPT, UR4, 0xa, URZ ;  /* 0x0000000a04077890 */ /* 0x000fcc000fffe0ff */
[C---:B------:R-:W-:Y:S01]  /*0630*/  ISETP.NE.AND P2, PT, R5.reuse, UR7, PT ;  /* 0x0000000705007c0c */ /* 0x040fe2000bf45270 */
[----:B------:R-:W-:Y:S01]  /*0640*/  UIADD3 UR7, UPT, UPT, UR4, 0xb, URZ ;  /* 0x0000000b04077890 */ /* 0x000fe2000fffe0ff */
[----:B------:R-:W-:Y:S02]  /*0650*/  DFMA R20, R20, R20, R16 ;  /* 0x000000141414722b */ /* 0x000fe40000000010 */
[----:B------:R-:W-:Y:S01]  /*0660*/  FSEL R17, RZ, 1.875, P2 ;  /* 0x3ff00000ff117808 */ /* 0x000fe20001000000 */
[----:B------:R-:W-:Y:S02]  /*0670*/  IMAD.MOV.U32 R16, RZ, RZ, RZ ;  /* 0x000000ffff107224 */ /* 0x000fe400078e00ff */
[----:B------:R-:W-:Y:S01]  /*0680*/  ISETP.NE.AND P2, PT, R5, UR7, PT ;  /* 0x0000000705007c0c */ /* 0x000fe2000bf45270 */
[----:B------:R-:W-:-:S03]  /*0690*/  UIADD3 UR7, UPT, UPT, UR4, 0xc, URZ ;  /* 0x0000000c04077890 */ /* 0x000fc6000fffe0ff */
[----:B-----5:R-:W-:Y:S01]  /*06a0*/  DADD R16, -R10, R16 ;  /* 0x000000000a107229 */ /* 0x020fe20000000110 */
[----:B------:R-:W-:Y:S01]  /*06b0*/  FSEL R11, RZ, 1.875, P2 ;  /* 0x3ff00000ff0b7808 */ /* 0x000fe20001000000 */
[----:B------:R-:W-:Y:S01]  /*06c0*/  IMAD.MOV.U32 R10, RZ, RZ, RZ ;  /* 0x000000ffff0a7224 */ /* 0x000fe200078e00ff */
[----:B------:R-:W-:Y:S01]  /*06d0*/  ISETP.NE.AND P2, PT, R5, UR7, PT ;  /* 0x0000000705007c0c */ /* 0x000fe2000bf45270 */
[----:B------:R-:W-:-:S04]  /*06e0*/  UIADD3 UR7, UPT, UPT, UR4, 0xd, URZ ;  /* 0x0000000d04077890 */ /* 0x000fc8000fffe0ff */
[----:B------:R-:W-:Y:S02]  /*06f0*/  DFMA R20, R16, R16, R20 ;  /* 0x000000101014722b */ /* 0x000fe40000000014 */
[----:B------:R-:W-:Y:S01]  /*0700*/  DADD R12, -R12, R10 ;  /* 0x000000000c0c7229 */ /* 0x000fe2000000010a */
[----:B------:R-:W-:Y:S02]  /*0710*/  FSEL R11, RZ, 1.875, P2 ;  /* 0x3ff00000ff0b7808 */ /* 0x000fe40001000000 */
[----:B------:R-:W-:Y:S01]  /*0720*/  ISETP.NE.AND P2, PT, R5, UR7, PT ;  /* 0x0000000705007c0c */ /* 0x000fe2000bf45270 */
[----:B------:R-:W-:-:S04]  /*0730*/  UIADD3 UR7, UPT, UPT, UR4, 0xe, URZ ;  /* 0x0000000e04077890 */ /* 0x000fc8000fffe0ff */
[----:B------:R-:W-:Y:S02]  /*0740*/  DFMA R20, R12, R12, R20 ;  /* 0x0000000c0c14722b */ /* 0x000fe40000000014 */
[----:B------:R-:W-:Y:S01]  /*0750*/  DADD R14, -R14, R10 ;  /* 0x000000000e0e7229 */ /* 0x000fe2000000010a */
[----:B------:R-:W-:Y:S02]  /*0760*/  FSEL R11, RZ, 1.875, P2 ;  /* 0x3ff00000ff0b7808 */ /* 0x000fe40001000000 */
[----:B------:R-:W-:Y:S01]  /*0770*/  ISETP.NE.AND P2, PT, R5, UR7, PT ;  /* 0x0000000705007c0c */ /* 0x000fe2000bf45270 */
[----:B------:R-:W-:-:S04]  /*0780*/  UIADD3 UR7, UPT, UPT, UR4, 0xf, URZ ;  /* 0x0000000f04077890 */ /* 0x000fc8000fffe0ff */
[----:B------:R-:W-:Y:S01]  /*0790*/  DFMA R20, R14, R14, R20 ;  /* 0x0000000e0e14722b */ /* 0x000fe20000000014 */
[----:B------:R-:W-:Y:S01]  /*07a0*/  UIADD3 UR4, UPT, UPT, UR4, 0x10, URZ ;  /* 0x0000001004047890 */ /* 0x000fe2000fffe0ff */
[----:B0-----:R-:W-:Y:S01]  /*07b0*/  IADD3 R6, P3, PT, R6, 0x80, RZ ;  /* 0x0000008006067810 */ /* 0x001fe20007f7e0ff */
[----:B------:R-:W-:-:S04]  /*07c0*/  VIADD R27, R27, 0x10 ;  /* 0x000000101b1b7836 */ /* 0x000fc80000000000 */
[----:B------:R-:W-:Y:S01]  /*07d0*/  IMAD.X R7, RZ, RZ, R7, P3 ;  /* 0x000000ffff077224 */ /* 0x000fe200018e0607 */
[----:B--2---:R-:W-:Y:S01]  /*07e0*/  DADD R18, -R18, R10 ;  /* 0x0000000012127229 */ /* 0x004fe2000000010a */
[----:B------:R-:W-:Y:S02]  /*07f0*/  FSEL R11, RZ, 1.875, P2 ;  /* 0x3ff00000ff0b7808 */ /* 0x000fe40001000000 */
[----:B------:R-:W-:-:S05]  /*0800*/  ISETP.NE.AND P2, PT, R5, UR7, PT ;  /* 0x0000000705007c0c */ /* 0x000fca000bf45270 */
[----:B------:R-:W-:Y:S02]  /*0810*/  DFMA R20, R18, R18, R20 ;  /* 0x000000121214722b */ /* 0x000fe40000000014 */
[----:B------:R-:W-:Y:S01]  /*0820*/  DADD R24, -R24, R10 ;  /* 0x0000000018187229 */ /* 0x000fe2000000010a */
[----:B------:R-:W-:Y:S02]  /*0830*/  FSEL R11, RZ, 1.875, P2 ;  /* 0x3ff00000ff0b7808 */ /* 0x000fe40001000000 */
[----:B------:R-:W-:-:S05]  /*0840*/  ISETP.NE.AND P2, PT, R3, UR4, PT ;  /* 0x0000000403007c0c */ /* 0x000fca000bf45270 */
[----:B------:R-:W-:Y:S02]  /*0850*/  DFMA R20, R24, R24, R20 ;  /* 0x000000181814722b */ /* 0x000fe40000000014 */
[----:B---3--:R-:W-:-:S08]  /*0860*/  DADD R8, -R8, R10 ;  /* 0x0000000008087229 */ /* 0x008fd0000000010a */
[----:B------:R-:W-:Y:S01]  /*0870*/  DFMA R20, R8, R8, R20 ;  /* 0x000000080814722b */ /* 0x000fe20000000014 */
[----:B------:R-:W-:Y:S10]  /*0880*/  @P2 BRA `(.L_x_8) ;  /* 0xfffffff800502947 */ /* 0x000ff4000383ffff */
[----:B------:R-:W-:-:S07]  /*0890*/  IMAD.MOV.U32 R27, RZ, RZ, R3 ;  /* 0x000000ffff1b7224 */ /* 0x000fce00078e0003 */
.L_x_7:
[----:B------:R-:W-:-:S13]  /*08a0*/  ISETP.NE.AND P2, PT, R0, RZ, PT ;  /* 0x000000ff0000720c */ /* 0x000fda0003f45270 */
[----:B------:R-:W-:Y:S05]  /*08b0*/  @!P2 BRA `(.L_x_9) ;  /* 0x000000080020a947 */ /* 0x000fea0003800000 */
[----:B------:R-:W-:Y:S01]  /*08c0*/  ISETP.NE.AND P2, PT, R2, RZ, PT ;  /* 0x000000ff0200720c */ /* 0x000fe20003f45270 */
[----:B------:R-:W-:-:S12]  /*08d0*/  @!P1 BRA `(.L_x_10) ;  /* 0x0000000000fc9947 */ /* 0x000fd80003800000 */
[----:B------:R-:W0:Y:S01]  /*08e0*/  LDC.64 R14, c[0x0][0x380] ;  /* 0x0000e000ff0e7b82 */ /* 0x000e220000000a00 */
[----:B------:R-:W-:-:S07]  /*08f0*/  IMAD.IADD R7, R26, 0x1, R27 ;  /* 0x000000011a077824 */ /* 0x000fce00078e021b */
[----:B------:R-:W1:Y:S01]  /*0900*/  LDC.64 R28, c[0x0][0x380] ;  /* 0x0000e000ff1c7b82 */ /* 0x000e620000000a00 */
[----:B0-----:R-:W-:-:S06]  /*0910*/  IMAD.WIDE.U32 R14, R7, 0x8, R14 ;  /* 0x00000008070e7825 */ /* 0x001fcc00078e000e */
[----:B------:R-:W2:Y:S01]  /*0920*/  LDG.E.64 R14, desc[UR8][R14.64] ;  /* 0x000000080e0e7981 */ /* 0x000ea2000c1e1b00 */
[----:B------:R-:W-:-:S05]  /*0930*/  IADD3 R6, P3, PT, R26, R27, RZ ;  /* 0x0000001b1a067210 */ /* 0x000fca0007f7e0ff */
[----:B------:R-:W-:Y:S01]  /*0940*/  IMAD.X R7, RZ, RZ, RZ, P3 ;  /* 0x000000ffff077224 */ /* 0x000fe200018e06ff */
[----:B-1----:R-:W-:-:S04]  /*0950*/  LEA R28, P3, R6, R28, 0x3 ;  /* 0x0000001c061c7211 */ /* 0x002fc800078618ff */
[----:B------:R-:W-:-:S05]  /*0960*/  LEA.HI.X R29, R6, R29, R7, 0x3, P3 ;  /* 0x0000001d061d7211 */ /* 0x000fca00018f1c07 */
[----:B------:R-:W3:Y:S04]  /*0970*/  LDG.E.64 R22, desc[UR8][R28.64+0x8] ;  /* 0x000008081c167981 */ /* 0x000ee8000c1e1b00 */
[----:B------:R-:W4:Y:S04]  /*0980*/  LDG.E.64 R6, desc[UR8][R28.64+0x10] ;  /* 0x000010081c067981 */ /* 0x000f28000c1e1b00 */
[----:B------:R-:W5:Y:S04]  /*0990*/  LDG.E.64 R8, desc[UR8][R28.64+0x18] ;  /* 0x000018081c087981 */ /* 0x000f68000c1e1b00 */
[----:B------:R-:W5:Y:S01]  /*09a0*/  LDG.E.64 R10, desc[UR8][R28.64+0x20] ;  /* 0x000020081c0a7981 */ /* 0x000f62000c1e1b00 */
[----:B------:R-:W-:-:S03]  /*09b0*/  ISETP.NE.AND P3, PT, R5, R27, PT ;  /* 0x0000001b0500720c */ /* 0x000fc60003f65270 */
[----:B------:R-:W5:Y:S01]  /*09c0*/  LDG.E.64 R12, desc[UR8][R28.64+0x28] ;  /* 0x000028081c0c7981 */ /* 0x000f62000c1e1b00 */
[----:B------:R-:W-:Y:S01]  /*09d0*/  FSEL R25, RZ, 1.875, P3 ;  /* 0x3ff00000ff197808 */ /* 0x000fe20001800000 */
[----:B------:R-:W-:Y:S02]  /*09e0*/  IMAD.MOV.U32 R24, RZ, RZ, RZ ;  /* 0x000000ffff187224 */ /* 0x000fe400078e00ff */
[----:B------:R-:W5:Y:S01]  /*09f0*/  LDG.E.64 R16, desc[UR8][R28.64+0x38] ;  /* 0x000038081c107981 */ /* 0x000f62000c1e1b00 */
[----:B------:R-:W-:-:S05]  /*0a00*/  VIADD R18, R27, 0x1 ;  /* 0x000000011b127836 */ /* 0x000fca0000000000 */
[----:B------:R-:W-:Y:S01]  /*0a10*/  ISETP.NE.AND P3, PT, R5, R18, PT ;  /* 0x000000120500720c */ /* 0x000fe20003f65270 */
[----:B------:R-:W-:-:S03]  /*0a20*/  IMAD.MOV.U32 R18, RZ, RZ, RZ ;  /* 0x000000ffff127224 */ /* 0x000fc600078e00ff */
[----:B------:R-:W-:Y:S01]  /*0a30*/  FSEL R19, RZ, 1.875, P3 ;  /* 0x3ff00000ff137808 */ /* 0x000fe20001800000 */
[----:B--2---:R-:W-:Y:S01]  /*0a40*/  DADD R24, -R14, R24 ;  /* 0x000000000e187229 */ /* 0x004fe20000000118 */
[----:B------:R-:W2:Y:S04]  /*0a50*/  LDG.E.64 R14, desc[UR8][R28.64+0x30] ;  /* 0x000030081c0e7981 */ /* 0x000ea8000c1e1b00 */
[----:B---3--:R-:W-:Y:S01]  /*0a60*/  DADD R22, -R22, R18 ;  /* 0x0000000016167229 */ /* 0x008fe20000000112 */
[----:B------:R-:W-:-:S05]  /*0a70*/  VIADD R18, R27, 0x2 ;  /* 0x000000021b127836 */ /* 0x000fca0000000000 */
[----:B------:R-:W-:Y:S01]  /*0a80*/  ISETP.NE.AND P3, PT, R5, R18, PT ;  /* 0x000000120500720c */ /* 0x000fe20003f65270 */
[----:B------:R-:W-:-:S03]  /*0a90*/  VIADD R18, R27, 0x3 ;  /* 0x000000031b127836 */ /* 0x000fc60000000000 */
[----:B------:R-:W-:Y:S02]  /*0aa0*/  FSEL R19, RZ, 1.875, P3 ;  /* 0x3ff00000ff137808 */ /* 0x000fe40001800000 */
[----:B------:R-:W-:Y:S01]  /*0ab0*/  ISETP.NE.AND P3, PT, R5, R18, PT ;  /* 0x000000120500720c */ /* 0x000fe20003f65270 */
[----:B------:R-:W-:-:S06]  /*0ac0*/  IMAD.MOV.U32 R18, RZ, RZ, RZ ;  /* 0x000000ffff127224 */ /* 0x000fcc00078e00ff */
[----:B----4-:R-:W-:Y:S01]  /*0ad0*/  DADD R18, -R6, R18 ;  /* 0x0000000006127229 */ /* 0x010fe20000000112 */
[----:B------:R-:W-:Y:S01]  /*0ae0*/  VIADD R6, R27, 0x4 ;  /* 0x000000041b067836 */ /* 0x000fe20000000000 */
[----:B------:R-:W-:-:S04]  /*0af0*/  FSEL R7, RZ, 1.875, P3 ;  /* 0x3ff00000ff077808 */ /* 0x000fc80001800000 */
[----:B------:R-:W-:Y:S01]  /*0b00*/  ISETP.NE.AND P3, PT, R5, R6, PT ;  /* 0x000000060500720c */ /* 0x000fe20003f65270 */
[----:B------:R-:W-:Y:S01]  /*0b10*/  IMAD.MOV.U32 R6, RZ, RZ, RZ ;  /* 0x000000ffff067224 */ /* 0x000fe200078e00ff */
[----:B------:R-:W-:-:S05]  /*0b20*/  DFMA R20, R24, R24, R20 ;  /* 0x000000181814722b */ /* 0x000fca0000000014 */
[----:B-----5:R-:W-:Y:S01]  /*0b30*/  DADD R8, -R8, R6 ;  /* 0x0000000008087229 */ /* 0x020fe20000000106 */
[----:B------:R-:W-:Y:S01]  /*0b40*/  VIADD R6, R27, 0x5 ;  /* 0x000000051b067836 */ /* 0x000fe20000000000 */
[----:B------:R-:W-:Y:S01]  /*0b50*/  FSEL R7, RZ, 1.875, P3 ;  /* 0x3ff00000ff077808 */ /* 0x000fe20001800000 */
[----:B------:R-:W-:-:S03]  /*0b60*/  DFMA R20, R22, R22, R20 ;  /* 0x000000161614722b */ /* 0x000fc60000000014 */
[----:B------:R-:W-:Y:S01]  /*0b70*/  ISETP.NE.AND P3, PT, R5, R6, PT ;  /* 0x000000060500720c */ /* 0x000fe20003f65270 */
[----:B------:R-:W-:-:S04]  /*0b80*/  IMAD.MOV.U32 R6, RZ, RZ, RZ ;  /* 0x000000ffff067224 */ /* 0x000fc800078e00ff */
[----:B------:R-:W-:Y:S02]  /*0b90*/  DFMA R20, R18, R18, R20 ;  /* 0x000000121214722b */ /* 0x000fe40000000014 */
[----:B------:R-:W-:Y:S01]  /*0ba0*/  DADD R10, -R10, R6 ;  /* 0x000000000a0a7229 */ /* 0x000fe20000000106 */
[----:B------:R-:W-:Y:S01]  /*0bb0*/  VIADD R6, R27, 0x6 ;  /* 0x000000061b067836 */ /* 0x000fe20000000000 */
[----:B------:R-:W-:-:S04]  /*0bc0*/  FSEL R7, RZ, 1.875, P3 ;  /* 0x3ff00000ff077808 */ /* 0x000fc80001800000 */
[----:B------:R-:W-:Y:S01]  /*0bd0*/  ISETP.NE.AND P3, PT, R5, R6, PT ;  /* 0x000000060500720c */ /* 0x000fe20003f65270 */
[----:B------:R-:W-:Y:S01]  /*0be0*/  IMAD.MOV.U32 R6, RZ, RZ, RZ ;  /* 0x000000ffff067224 */ /* 0x000fe200078e00ff */
[----:B------:R-:W-:-:S05]  /*0bf0*/  DFMA R20, R8, R8, R20 ;  /* 0x000000080814722b */ /* 0x000fca0000000014 */
[----:B------:R-:W-:Y:S01]  /*0c00*/  DADD R12, -R12, R6 ;  /* 0x000000000c0c7229 */ /* 0x000fe20000000106 */
[----:B------:R-:W-:Y:S02]  /*0c10*/  VIADD R6, R27, 0x7 ;  /* 0x000000071b067836 */ /* 0x000fe40000000000 */
[----:B------:R-:W-:Y:S01]  /*0c20*/  DFMA R20, R10, R10, R20 ;  /* 0x0000000a0a14722b */ /* 0x000fe20000000014 */
[----:B------:R-:W-:Y:S02]  /*0c30*/  FSEL R7, RZ, 1.875, P3 ;  /* 0x3ff00000ff077808 */ /* 0x000fe40001800000 */
[----:B------:R-:W-:Y:S01]  /*0c40*/  ISETP.NE.AND P3, PT, R5, R6, PT ;  /* 0x000000060500720c */ /* 0x000fe20003f65270 */
[----:B------:R-:W-:-:S04]  /*0c50*/  IMAD.MOV.U32 R6, RZ, RZ, RZ ;  /* 0x000000ffff067224 */ /* 0x000fc800078e00ff */
[----:B------:R-:W-:Y:S01]  /*0c60*/  DFMA R20, R12, R12, R20 ;  /* 0x0000000c0c14722b */ /* 0x000fe20000000014 */
[----:B------:R-:W-:Y:S01]  /*0c70*/  VIADD R27, R27, 0x8 ;  /* 0x000000081b1b7836 */ /* 0x000fe20000000000 */
[----:B--2---:R-:W-:Y:S01]  /*0c80*/  DADD R14, -R14, R6 ;  /* 0x000000000e0e7229 */ /* 0x004fe20000000106 */
[----:B------:R-:W-:-:S06]  /*0c90*/  FSEL R7, RZ, 1.875, P3 ;  /* 0x3ff00000ff077808 */ /* 0x000fcc0001800000 */
[----:B------:R-:W-:Y:S02]  /*0ca0*/  DADD R16, -R16, R6 ;  /* 0x0000000010107229 */ /* 0x000fe40000000106 */
[----:B------:R-:W-:-:S08]  /*0cb0*/  DFMA R20, R14, R14, R20 ;  /* 0x0000000e0e14722b */ /* 0x000fd00000000014 */
[----:B------:R-:W-:-:S11]  /*0cc0*/  DFMA R20, R16, R16, R20 ;  /* 0x000000101014722b */ /* 0x000fd60000000014 */
.L_x_10:
[----:B------:R-:W-:Y:S05]  /*0cd0*/  @!P2 BRA `(.L_x_9) ;  /* 0x000000040018a947 */ /* 0x000fea0003800000 */
[----:B------:R-:W-:Y:S01]  /*0ce0*/  ISETP.NE.AND P2, PT, R4, RZ, PT ;  /* 0x000000ff0400720c */ /* 0x000fe20003f45270 */
[----:B------:R-:W-:-:S12]  /*0cf0*/  @!P0 BRA `(.L_x_11) ;  /* 0x0000000000908947 */ /* 0x000fd80003800000 */
[----:B------:R-:W0:Y:S01]  /*0d00*/  LDC.64 R8, c[0x0][0x380] ;  /* 0x0000e000ff087b82 */ /* 0x000e220000000a00 */
[C---:B------:R-:W-:Y:S01]  /*0d10*/  IMAD.IADD R13, R26.reuse, 0x1, R27 ;  /* 0x000000011a0d7824 */ /* 0x040fe200078e021b */
[----:B------:R-:W-:-:S06]  /*0d20*/  IADD3 R10, P3, PT, R26, R27, RZ ;  /* 0x0000001b1a0a7210 */ /* 0x000fcc0007f7e0ff */
[----:B------:R-:W1:Y:S01]  /*0d30*/  LDC.64 R6, c[0x0][0x380] ;  /* 0x0000e000ff067b82 */ /* 0x000e620000000a00 */
[----:B0-----:R-:W-:-:S04]  /*0d40*/  IMAD.WIDE.U32 R12, R13, 0x8, R8 ;  /* 0x000000080d0c7825 */ /* 0x001fc800078e0008 */
[----:B------:R-:W-:Y:S02]  /*0d50*/  IMAD.X R8, RZ, RZ, RZ, P3 ;  /* 0x000000ffff087224 */ /* 0x000fe400018e06ff */
[----:B------:R-:W2:Y:S01]  /*0d60*/  LDG.E.64 R12, desc[UR8][R12.64] ;  /* 0x000000080c0c7981 */ /* 0x000ea2000c1e1b00 */
[----:B-1----:R-:W-:-:S04]  /*0d70*/  LEA R14, P3, R10, R6, 0x3 ;  /* 0x000000060a0e7211 */ /* 0x002fc800078618ff */
[----:B------:R-:W-:-:S05]  /*0d80*/  LEA.HI.X R15, R10, R7, R8, 0x3, P3 ;  /* 0x000000070a0f7211 */ /* 0x000fca00018f1c08 */
[----:B------:R-:W3:Y:S04]  /*0d90*/  LDG.E.64 R8, desc[UR8][R14.64+0x8] ;  /* 0x000008080e087981 */ /* 0x000ee8000c1e1b00 */
[----:B------:R-:W4:Y:S04]  /*0da0*/  LDG.E.64 R6, desc[UR8][R14.64+0x10] ;  /* 0x000010080e067981 */ /* 0x000f28000c1e1b00 */
[----:B------:R-:W5:Y:S01]  /*0db0*/  LDG.E.64 R10, desc[UR8][R14.64+0x18] ;  /* 0x000018080e0a7981 */ /* 0x000f62000c1e1b00 */
[----:B------:R-:W-:Y:S01]  /*0dc0*/  ISETP.NE.AND P3, PT, R5, R27, PT ;  /* 0x0000001b0500720c */ /* 0x000fe20003f65270 */
[----:B------:R-:W-:-:S03]  /*0dd0*/  VIADD R16, R27, 0x1 ;  /* 0x000000011b107836 */ /* 0x000fc60000000000 */
[----:B------:R-:W-:Y:S02]  /*0de0*/  FSEL R17, RZ, 1.875, P3 ;  /* 0x3ff00000ff117808 */ /* 0x000fe40001800000 */
[----:B------:R-:W-:Y:S01]  /*0df0*/  ISETP.NE.AND P3, PT, R5, R16, PT ;  /* 0x000000100500720c */ /* 0x000fe20003f65270 */
[----:B------:R-:W-:-:S06]  /*0e00*/  IMAD.MOV.U32 R16, RZ, RZ, RZ ;  /* 0x000000ffff107224 */ /* 0x000fcc00078e00ff */
[----:B--2---:R-:W-:Y:S01]  /*0e10*/  DADD R16, -R12, R16 ;  /* 0x000000000c107229 */ /* 0x004fe20000000110 */
[----:B------:R-:W-:Y:S01]  /*0e20*/  VIADD R12, R27, 0x2 ;  /* 0x000000021b0c7836 */ /* 0x000fe20000000000 */
[----:B------:R-:W-:-:S04]  /*0e30*/  FSEL R13, RZ, 1.875, P3 ;  /* 0x3ff00000ff0d7808 */ /* 0x000fc80001800000 */
[----:B------:R-:W-:Y:S01]  /*0e40*/  ISETP.NE.AND P3, PT, R5, R12, PT ;  /* 0x0000000c0500720c */ /* 0x000fe20003f65270 */
[----:B------:R-:W-:Y:S01]  /*0e50*/  IMAD.MOV.U32 R12, RZ, RZ, RZ ;  /* 0x000000ffff0c7224 */ /* 0x000fe200078e00ff */
[----:B------:R-:W-:-:S05]  /*0e60*/  DFMA R20, R16, R16, R20 ;  /* 0x000000101014722b */ /* 0x000fca0000000014 */
[----:B---3--:R-:W-:Y:S01]  /*0e70*/  DADD R8, -R8, R12 ;  /* 0x0000000008087229 */ /* 0x008fe2000000010c */
[----:B------:R-:W-:Y:S01]  /*0e80*/  VIADD R12, R27, 0x3 ;  /* 0x000000031b0c7836 */ /* 0x000fe20000000000 */
[----:B------:R-:W-:-:S04]  /*0e90*/  FSEL R13, RZ, 1.875, P3 ;  /* 0x3ff00000ff0d7808 */ /* 0x000fc80001800000 */
[----:B------:R-:W-:Y:S01]  /*0ea0*/  ISETP.NE.AND P3, PT, R5, R12, PT ;  /* 0x0000000c0500720c */ /* 0x000fe20003f65270 */
[----:B------:R-:W-:Y:S01]  /*0eb0*/  IMAD.MOV.U32 R12, RZ, RZ, RZ ;  /* 0x000000ffff0c7224 */ /* 0x000fe200078e00ff */
[----:B------:R-:W-:Y:S02]  /*0ec0*/  DFMA R20, R8, R8, R20 ;  /* 0x000000080814722b */ /* 0x000fe40000000014 */
[----:B------:R-:W-:Y:S01]  /*0ed0*/  FSEL R9, RZ, 1.875, P3 ;  /* 0x3ff00000ff097808 */ /* 0x000fe20001800000 */
[----:B------:R-:W-:Y:S02]  /*0ee0*/  IMAD.MOV.U32 R8, RZ, RZ, RZ ;  /* 0x000000ffff087224 */ /* 0x000fe400078e00ff */
[----:B----4-:R-:W-:-:S04]  /*0ef0*/  DADD R6, -R6, R12 ;  /* 0x0000000006067229 */ /* 0x010fc8000000010c */
[----:B-----5:R-:W-:-:S04]  /*0f00*/  DADD R10, -R10, R8 ;  /* 0x000000000a0a7229 */ /* 0x020fc80000000108 */
[----:B------:R-:W-:Y:S01]  /*0f10*/  DFMA R20, R6, R6, R20 ;  /* 0x000000060614722b */ /* 0x000fe20000000014 */
[----:B------:R-:W-:-:S07]  /*0f20*/  VIADD R27, R27, 0x4 ;  /* 0x000000041b1b7836 */ /* 0x000fce0000000000 */
[----:B------:R-:W-:-:S11]  /*0f30*/  DFMA R20, R10, R10, R20 ;  /* 0x0000000a0a14722b */ /* 0x000fd60000000014 */
.L_x_11:
[----:B------:R-:W-:Y:S05]  /*0f40*/  @!P2 BRA `(.L_x_9) ;  /* 0x00000000007ca947 */ /* 0x000fea0003800000 */
[----:B------:R-:W0:Y:S01]  /*0f50*/  LDC.64 R6, c[0x0][0x380] ;  /* 0x0000e000ff067b82 */ /* 0x000e220000000a00 */
[----:B------:R-:W-:-:S04]  /*0f60*/  IMAD.IADD R9, R26, 0x1, R27 ;  /* 0x000000011a097824 */ /* 0x000fc800078e021b */
[----:B0-----:R-:W-:-:S06]  /*0f70*/  IMAD.WIDE.U32 R6, R9, 0x8, R6 ;  /* 0x0000000809067825 */ /* 0x001fcc00078e0006 */
[----:B------:R-:W2:Y:S01]  /*0f80*/  LDG.E.64 R6, desc[UR8][R6.64] ;  /* 0x0000000806067981 */ /* 0x000ea2000c1e1b00 */
[----:B------:R-:W-:Y:S01]  /*0f90*/  ISETP.NE.AND P2, PT, R5, R27, PT ;  /* 0x0000001b0500720c */ /* 0x000fe20003f45270 */
[----:B------:R-:W-:-:S03]  /*0fa0*/  IMAD.MOV.U32 R8, RZ, RZ, RZ ;  /* 0x000000ffff087224 */ /* 0x000fc600078e00ff */
[----:B------:R-:W-:Y:S02]  /*0fb0*/  FSEL R9, RZ, 1.875, P2 ;  /* 0x3ff00000ff097808 */ /* 0x000fe40001000000 */
[----:B------:R-:W-:-:S04]  /*0fc0*/  ISETP.NE.AND P2, PT, R4, 0x1, PT ;  /* 0x000000010400780c */ /* 0x000fc80003f45270 */
[----:B--2---:R-:W-:-:S08]  /*0fd0*/  DADD R8, -R6, R8 ;  /* 0x0000000006087229 */ /* 0x004fd00000000108 */
[----:B------:R-:W-:Y:S01]  /*0fe0*/  DFMA R20, R8, R8, R20 ;  /* 0x000000080814722b */ /* 0x000fe20000000014 */
[----:B------:R-:W-:Y:S10]  /*0ff0*/  @!P2 BRA `(.L_x_9) ;  /* 0x000000000050a947 */ /* 0x000ff40003800000 */
[----:B------:R-:W0:Y:S01]  /*1000*/  LDC.64 R12, c[0x0][0x380] ;  /* 0x0000e000ff0c7b82 */ /* 0x000e220000000a00 */
[----:B------:R-:W-:-:S05]  /*1010*/  IADD3 R26, P2, PT, R26, R27, RZ ;  /* 0x0000001b1a1a7210 */ /* 0x000fca0007f5e0ff */
[----:B------:R-:W-:Y:S01]  /*1020*/  IMAD.X R6, RZ, RZ, RZ, P2 ;  /* 0x000000ffff067224 */ /* 0x000fe200010e06ff */
[----:B------:R-:W-:Y:S02]  /*1030*/  ISETP.NE.AND P2, PT, R4, 0x2, PT ;  /* 0x000000020400780c */ /* 0x000fe40003f45270 */
[----:B0-----:R-:W-:-:S04]  /*1040*/  LEA R12, P3, R26, R12, 0x3 ;  /* 0x0000000c1a0c7211 */ /* 0x001fc800078618ff */
[----:B------:R-:W-:-:S05]  /*1050*/  LEA.HI.X R13, R26, R13, R6, 0x3, P3 ;  /* 0x0000000d1a0d7211 */ /* 0x000fca00018f1c06 */
[----:B------:R-:W2:Y:S04]  /*1060*/  LDG.E.64 R6, desc[UR8][R12.64+0x8] ;  /* 0x000008080c067981 */ /* 0x000ea8000c1e1b00 */
[----:B------:R-:W3:Y:S01]  /*1070*/  @P2 LDG.E.64 R8, desc[UR8][R12.64+0x10] ;  /* 0x000010080c082981 */ /* 0x000ee2000c1e1b00 */
[----:B------:R-:W-:-:S05]  /*1080*/  VIADD R10, R27, 0x1 ;  /* 0x000000011b0a7836 */ /* 0x000fca0000000000 */
[----:B------:R-:W-:Y:S01]  /*1090*/  ISETP.NE.AND P3, PT, R5, R10, PT ;  /* 0x0000000a0500720c */ /* 0x000fe20003f65270 */
[----:B------:R-:W-:-:S03]  /*10a0*/  @P2 VIADD R10, R27, 0x2 ;  /* 0x000000021b0a2836 */ /* 0x000fc60000000000 */
[----:B------:R-:W-:Y:S02]  /*10b0*/  FSEL R11, RZ, 1.875, P3 ;  /* 0x3ff00000ff0b7808 */ /* 0x000fe40001800000 */
[----:B------:R-:W-:Y:S01]  /*10c0*/  @P2 ISETP.NE.AND P3, PT, R5, R10, PT ;  /* 0x0000000a0500220c */ /* 0x000fe20003f65270 */
[----:B------:R-:W-:-:S06]  /*10d0*/  IMAD.MOV.U32 R10, RZ, RZ, RZ ;  /* 0x000000ffff0a7224 */ /* 0x000fcc00078e00ff */
[----:B--2---:R-:W-:Y:S01]  /*10e0*/  DADD R6, -R6, R10 ;  /* 0x0000000006067229 */ /* 0x004fe2000000010a */
[----:B------:R-:W-:Y:S01]  /*10f0*/  @P2 FSEL R11, RZ, 1.875, P3 ;  /* 0x3ff00000ff0b2808 */ /* 0x000fe20001800000 */
[----:B------:R-:W-:-:S06]  /*1100*/  @P2 IMAD.MOV.U32 R10, RZ, RZ, RZ ;  /* 0x000000ffff0a2224 */ /* 0x000fcc00078e00ff */
[----:B------:R-:W-:Y:S02]  /*1110*/  DFMA R20, R6, R6, R20 ;  /* 0x000000060614722b */ /* 0x000fe40000000014 */
[----:B---3--:R-:W-:-:S08]  /*1120*/  @P2 DADD R8, -R8, R10 ;  /* 0x0000000008082229 */ /* 0x008fd0000000010a */
[----:B------:R-:W-:-:S11]  /*1130*/  @P2 DFMA R20, R8, R8, R20 ;  /* 0x000000080814222b */ /* 0x000fd60000000014 */
.L_x_9:
[----:B------:R-:W-:-:S05]  /*1140*/  VIADD R5, R5, 0x1 ;  /* 0x0000000105057836 */ /* 0x000fca0000000000 */
[----:B------:R-:W-:-:S13]  /*1150*/  ISETP.NE.AND P2, PT, R5, UR10, PT ;  /* 0x0000000a05007c0c */ /* 0x000fda000bf45270 */
[----:B------:R-:W-:Y:S05]  /*1160*/  @P2 BRA `(.L_x_12) ;  /* 0xffffffec00f02947 */ /* 0x000fea000383ffff */
.L_x_6:
[----:B------:R-:W0:Y:S01]  /*1170*/  MUFU.RSQ64H R3, R21 ;  /* 0x0000001500037308 */ /* 0x000e220000001c00 */
[----:B------:R-:W-:Y:S02]  /*1180*/  VIADD R2, R21, 0xfcb00000 ;  /* 0xfcb0000015027836 */ /* 0x000fe40000000000 */
[----:B------:R-:W-:Y:S02]  /*1190*/  IMAD.MOV.U32 R6, RZ, RZ, 0x0 ;  /* 0x00000000ff067424 */ /* 0x000fe400078e00ff */
[----:B------:R-:W-:Y:S01]  /*11a0*/  IMAD.MOV.U32 R7, RZ, RZ, 0x3fd80000 ;  /* 0x3fd80000ff077424 */ /* 0x000fe200078e00ff */
[----:B------:R-:W-:Y:S01]  /*11b0*/  ISETP.GE.U32.AND P0, PT, R2, 0x7ca00000, PT ;  /* 0x7ca000000200780c */ /* 0x000fe20003f06070 */
[----:B0-----:R-:W-:-:S08]  /*11c0*/  DMUL R4, R2, R2 ;  /* 0x0000000202047228 */ /* 0x001fd00000000000 */
[----:B------:R-:W-:-:S08]  /*11d0*/  DFMA R4, -R4, R20, 1 ;  /* 0x3ff000000404742b */ /* 0x000fd00000000114 */
[----:B------:R-:W-:Y:S02]  /*11e0*/  DFMA R6, R4, R6, 0.5 ;  /* 0x3fe000000406742b */ /* 0x000fe40000000006 */
[----:B------:R-:W-:-:S08]  /*11f0*/  DMUL R4, R2, R4 ;  /* 0x0000000402047228 */ /* 0x000fd00000000000 */
[----:B------:R-:W-:-:S08]  /*1200*/  DFMA R8, R6, R4, R2 ;  /* 0x000000040608722b */ /* 0x000fd00000000002 */
[----:B------:R-:W-:Y:S02]  /*1210*/  DMUL R10, R8, R20 ;  /* 0x00000014080a7228 */ /* 0x000fe40000000000 */
[----:B------:R-:W-:Y:S02]  /*1220*/  VIADD R7, R9, 0xfff00000 ;  /* 0xfff0000009077836 */ /* 0x000fe40000000000 */
[----:B------:R-:W-:-:S04]  /*1230*/  IMAD.MOV.U32 R6, RZ, RZ, R8 ;  /* 0x000000ffff067224 */ /* 0x000fc800078e0008 */
[----:B------:R-:W-:-:S08]  /*1240*/  DFMA R12, R10, -R10, R20 ;  /* 0x8000000a0a0c722b */ /* 0x000fd00000000014 */
[----:B------:R-:W-:Y:S01]  /*1250*/  DFMA R4, R12, R6, R10 ;  /* 0x000000060c04722b */ /* 0x000fe2000000000a */
[----:B------:R-:W-:Y:S10]  /*1260*/  @!P0 BRA `(.L_x_13) ;  /* 0x0000000000108947 */ /* 0x000ff40003800000 */
[----:B------:R-:W-:Y:S01]  /*1270*/  IMAD.MOV.U32 R4, RZ, RZ, R20 ;  /* 0x000000ffff047224 */ /* 0x000fe200078e0014 */
[----:B------:R-:W-:Y:S01]  /*1280*/  MOV R0, 0x12b0 ;  /* 0x000012b000007802 */ /* 0x000fe20000000f00 */
[----:B------:R-:W-:-:S07]  /*1290*/  IMAD.MOV.U32 R5, RZ, RZ, R21 ;  /* 0x000000ffff057224 */ /* 0x000fce00078e0015 */
[----:B------:R-:W-:Y:S05]  /*12a0*/  CALL.REL.NOINC `($__internal_0_$__cuda_sm20_dsqrt_rn_f64_mediumpath_v1) ;  /* 0x00000000000c7944 */ /* 0x000fea0003c00000 */
.L_x_13:
[----:B------:R-:W0:Y:S02]  /*12b0*/  LDC.64 R2, c[0x4][RZ] ;  /* 0x01000000ff027b82 */ /* 0x000e240000000a00 */
[----:B0-----:R-:W-:Y:S01]  /*12c0*/  STG.E.64 desc[UR8][R2.64], R4 ;  /* 0x0000000402007986 */ /* 0x001fe2000c101b08 */
[----:B------:R-:W-:Y:S05]  /*12d0*/  EXIT ;  /* 0x000000000000794d */ /* 0x000fea0003800000 */
        .weak           $__internal_0_$__cuda_sm20_dsqrt_rn_f64_mediumpath_v1
        .type           $__internal_0_$__cuda_sm20_dsqrt_rn_f64_mediumpath_v1,@function
        .size           $__internal_0_$__cuda_sm20_dsqrt_rn_f64_mediumpath_v1,(.L_x_119 - $__internal_0_$__cuda_sm20_dsqrt_rn_f64_mediumpath_v1)
$__internal_0_$__cuda_sm20_dsqrt_rn_f64_mediumpath_v1:
[----:B------:R-:W-:Y:S01]  /*12e0*/  ISETP.GE.U32.AND P0, PT, R2, -0x3400000, PT ;  /* 0xfcc000000200780c */ /* 0x000fe20003f06070 */
[----:B------:R-:W-:Y:S02]  /*12f0*/  IMAD.MOV.U32 R6, RZ, RZ, R8 ;  /* 0x000000ffff067224 */ /* 0x000fe400078e0008 */
[----:B------:R-:W-:Y:S02]  /*1300*/  IMAD.MOV.U32 R2, RZ, RZ, R12 ;  /* 0x000000ffff027224 */ /* 0x000fe400078e000c */
[----:B------:R-:W-:-:S08]  /*1310*/  IMAD.MOV.U32 R3, RZ, RZ, R13 ;  /* 0x000000ffff037224 */ /* 0x000fd000078e000d */
[----:B------:R-:W-:Y:S05]  /*1320*/  @!P0 BRA `(.L_x_14) ;  /* 0x0000000000208947 */ /* 0x000fea0003800000 */
[----:B------:R-:W-:-:S10]  /*1330*/  DFMA.RM R2, R2, R6, R10 ;  /* 0x000000060202722b */ /* 0x000fd4000000400a */
[----:B------:R-:W-:-:S05]  /*1340*/  IADD3 R6, P0, PT, R2, 0x1, RZ ;  /* 0x0000000102067810 */ /* 0x000fca0007f1e0ff */
[----:B------:R-:W-:-:S06]  /*1350*/  IMAD.X R7, RZ, RZ, R3, P0 ;  /* 0x000000ffff077224 */ /* 0x000fcc00000e0603 */
[----:B------:R-:W-:-:S08]  /*1360*/  DFMA.RP R4, -R2, R6, R4 ;  /* 0x000000060204722b */ /* 0x000fd00000008104 */
[----:B------:R-:W-:-:S06]  /*1370*/  DSETP.GT.AND P0, PT, R4, RZ, PT ;  /* 0x000000ff0400722a */ /* 0x000fcc0003f04000 */
[----:B------:R-:W-:Y:S02]  /*1380*/  FSEL R2, R6, R2, P0 ;  /* 0x0000000206027208 */ /* 0x000fe40000000000 */
[----:B------:R-:W-:Y:S01]  /*1390*/  FSEL R3, R7, R3, P0 ;  /* 0x0000000307037208 */ /* 0x000fe20000000000 */
[----:B------:R-:W-:Y:S06]  /*13a0*/  BRA `(.L_x_15) ;  /* 0x0000000000647947 */ /* 0x000fec0003800000 */
.L_x_14:
[----:B------:R-:W-:-:S14]  /*13b0*/  DSETP.NE.AND P0, PT, R4, RZ, PT ;  /* 0x000000ff0400722a */ /* 0x000fdc0003f05000 */
[----:B------:R-:W-:Y:S05]  /*13c0*/  @!P0 BRA `(.L_x_16) ;  /* 0x0000000000588947 */ /* 0x000fea0003800000 */
[----:B------:R-:W-:-:S13]  /*13d0*/  ISETP.GE.AND P0, PT, R5, RZ, PT ;  /* 0x000000ff0500720c */ /* 0x000fda0003f06270 */
[----:B------:R-:W-:Y:S02]  /*13e0*/  @!P0 IMAD.MOV.U32 R2, RZ, RZ, 0x0 ;  /* 0x00000000ff028424 */ /* 0x000fe400078e00ff */
[----:B------:R-:W-:Y:S01]  /*13f0*/  @!P0 IMAD.MOV.U32 R3, RZ, RZ, -0x80000 ;  /* 0xfff80000ff038424 */ /* 0x000fe200078e00ff */
[----:B------:R-:W-:Y:S06]  /*1400*/  @!P0 BRA `(.L_x_15) ;  /* 0x00000000004c8947 */ /* 0x000fec0003800000 */
[----:B------:R-:W-:-:S13]  /*1410*/  ISETP.GT.AND P0, PT, R5, 0x7fefffff, PT ;  /* 0x7fefffff0500780c */ /* 0x000fda0003f04270 */
[----:B------:R-:W-:Y:S05]  /*1420*/  @P0 BRA `(.L_x_16) ;  /* 0x0000000000400947 */ /* 0x000fea0003800000 */
[----:B------:R-:W-:Y:S01]  /*1430*/  DMUL R2, R4, 8.11296384146066816958e+31 ;  /* 0x4690000004027828 */ /* 0x000fe20000000000 */
[----:B------:R-:W-:Y:S02]  /*1440*/  IMAD.MOV.U32 R8, RZ, RZ, 0x0 ;  /* 0x00000000ff087424 */ /* 0x000fe400078e00ff */
[----:B------:R-:W-:Y:S02]  /*1450*/  IMAD.MOV.U32 R4, RZ, RZ, RZ ;  /* 0x000000ffff047224 */ /* 0x000fe400078e00ff */
[----:B------:R-:W-:Y:S01]  /*1460*/  IMAD.MOV.U32 R9, RZ, RZ, 0x3fd80000 ;  /* 0x3fd80000ff097424 */ /* 0x000fe200078e00ff */
[----:B------:R-:W0:Y:S03]  /*1470*/  MUFU.RSQ64H R5, R3 ;  /* 0x0000000300057308 */ /* 0x000e260000001c00 */
[----:B0-----:R-:W-:-:S08]  /*1480*/  DMUL R6, R4, R4 ;  /* 0x0000000404067228 */ /* 0x001fd00000000000 */
[----:B------:R-:W-:-:S08]  /*1490*/  DFMA R6, R2, -R6, 1 ;  /* 0x3ff000000206742b */ /* 0x000fd00000000806 */
[----:B------:R-:W-:Y:S02]  /*14a0*/  DFMA R8, R6, R8, 0.5 ;  /* 0x3fe000000608742b */ /* 0x000fe40000000008 */
[----:B------:R-:W-:-:S08]  /*14b0*/  DMUL R6, R4, R6 ;  /* 0x0000000604067228 */ /* 0x000fd00000000000 */
[----:B------:R-:W-:-:S08]  /*14c0*/  DFMA R6, R8, R6, R4 ;  /* 0x000000060806722b */ /* 0x000fd00000000004 */
[----:B------:R-:W-:Y:S02]  /*14d0*/  DMUL R4, R2, R6 ;  /* 0x0000000602047228 */ /* 0x000fe40000000000 */
[----:B------:R-:W-:-:S06]  /*14e0*/  VIADD R7, R7, 0xfff00000 ;  /* 0xfff0000007077836 */ /* 0x000fcc0000000000 */
[----:B------:R-:W-:-:S08]  /*14f0*/  DFMA R8, R4, -R4, R2 ;  /* 0x800000040408722b */ /* 0x000fd00000000002 */
[----:B------:R-:W-:-:S10]  /*1500*/  DFMA R2, R6, R8, R4 ;  /* 0x000000080602722b */ /* 0x000fd40000000004 */
[----:B------:R-:W-:Y:S01]  /*1510*/  VIADD R3, R3, 0xfcb00000 ;  /* 0xfcb0000003037836 */ /* 0x000fe20000000000 */
[----:B------:R-:W-:Y:S06]  /*1520*/  BRA `(.L_x_15) ;  /* 0x0000000000047947 */ /* 0x000fec0003800000 */
.L_x_16:
[----:B------:R-:W-:-:S11]  /*1530*/  DADD R2, R4, R4 ;  /* 0x0000000004027229 */ /* 0x000fd60000000004 */
.L_x_15:
[----:B------:R-:W-:Y:S02]  /*1540*/  IMAD.MOV.U32 R4, RZ, RZ, R2 ;  /* 0x000000ffff047224 */ /* 0x000fe400078e0002 */
[----:B------:R-:W-:Y:S02]  /*1550*/  IMAD.MOV.U32 R5, RZ, RZ, R3 ;  /* 0x000000ffff057224 */ /* 0x000fe400078e0003 */
[----:B------:R-:W-:Y:S02]  /*1560*/  IMAD.MOV.U32 R2, RZ, RZ, R0 ;  /* 0x000000ffff027224 */ /* 0x000fe400078e0000 */
[----:B------:R-:W-:-:S04]  /*1570*/  IMAD.MOV.U32 R3, RZ, RZ, 0x0 ;  /* 0x00000000ff037424 */ /* 0x000fc800078e00ff */
[----:B------:R-:W-:Y:S05]  /*1580*/  RET.REL.NODEC R2 `(_Z18kern64NormSubFromIPdi) ;  /* 0xffffffe8029c7950 */ /* 0x000fea0003c3ffff */
.L_x_17:
        /* <DEDUP_REMOVED lines=15> */
.L_x_119:


//--------------------- .text._Z18kern32NormSubFromIPfi --------------------------
	.section	.text._Z18kern32NormSubFromIPfi,"ax",@progbits
	.align	128
.text._Z18kern32NormSubFromIPfi:
        .type           _Z18kern32NormSubFromIPfi,@function
        .size           _Z18kern32NormSubFromIPfi,(.L_x_121 - _Z18kern32NormSubFromIPfi)
        .other          _Z18kern32NormSubFromIPfi,@"STO_CUDA_ENTRY STV_DEFAULT"
_Z18kern32NormSubFromIPfi:
        /* <DEDUP_REMOVED lines=19> */
.L_x_24:
        /* <DEDUP_REMOVED lines=9> */
[----:B------:R-:W-:-:S04]  /*01c0*/  IMAD.WIDE.U32 R8, R6, 0x4, R8 ;  /* 0x0000000406087825 */ /* 0x000fc800078e0008 */
[----:B------:R-:W-:Y:S02]  /*01d0*/  IMAD.MOV.U32 R12, RZ, RZ, R8 ;  /* 0x000000ffff0c7224 */ /* 0x000fe400078e0008 */
[----:B------:R-:W-:-:S07]  /*01e0*/  IMAD.MOV.U32 R13, RZ, RZ, R9 ;  /* 0x000000ffff0d7224 */ /* 0x000fce00078e0009 */
.L_x_20:
[----:B------:R-:W2:Y:S04]  /*01f0*/  LDG.E R9, desc[UR10][R12.64+-0x20] ;  /* 0xffffe00a0c097981 */ /* 0x000ea8000c1e1900 */
[----:B------:R-:W3:Y:S04]  /*0200*/  LDG.E R14, desc[UR10][R12.64+-0x1c] ;  /* 0xffffe40a0c0e7981 */ /* 0x000ee8000c1e1900 */
[----:B------:R-:W4:Y:S04]  /*0210*/  LDG.E R26, desc[UR10][R12.64+-0x18] ;  /* 0xffffe80a0c1a7981 */ /* 0x000f28000c1e1900 */
[----:B------:R-:W5:Y:S04]  /*0220*/  LDG.E R27, desc[UR10][R12.64+-0x14] ;  /* 0xffffec0a0c1b7981 */ /* 0x000f68000c1e1900 */
[----:B------:R-:W5:Y:S04]  /*0230*/  LDG.E R25, desc[UR10][R12.64+-0x10] ;  /* 0xfffff00a0c197981 */ /* 0x000f68000c1e1900 */
[----:B------:R-:W5:Y:S04]  /*0240*/  LDG.E R24, desc[UR10][R12.64+-0xc] ;  /* 0xfffff40a0c187981 */ /* 0x000f68000c1e1900 */
[----:B------:R-:W5:Y:S04]  /*0250*/  LDG.E R23, desc[UR10][R12.64+-0x8] ;  /* 0xfffff80a0c177981 */ /* 0x000f68000c1e1900 */
[----:B------:R-:W5:Y:S04]  /*0260*/  LDG.E R22, desc[UR10][R12.64+-0x4] ;  /* 0xfffffc0a0c167981 */ /* 0x000f68000c1e1900 */
[----:B------:R-:W5:Y:S01]  /*0270*/  LDG.E R21, desc[UR10][R12.64] ;  /* 0x0000000a0c157981 */ /* 0x000f62000c1e1900 */
[----:B------:R-:W-:-:S03]  /*0280*/  ISETP.NE.AND P2, PT, R7, RZ, PT ;  /* 0x000000ff0700720c */ /* 0x000fc60003f45270 */
[----:B------:R-:W5:Y:S01]  /*0290*/  LDG.E R19, desc[UR10][R12.64+0x4] ;  /* 0x0000040a0c137981 */ /* 0x000f62000c1e1900 */
[----:B------:R-:W-:-:S03]  /*02a0*/  FSEL R8, RZ, 1, P2 ;  /* 0x3f800000ff087808 */ /* 0x000fc60001000000 */
[----:B------:R-:W5:Y:S01]  /*02b0*/  LDG.E R20, desc[UR10][R12.64+0x8] ;  /* 0x0000080a0c147981 */ /* 0x000f62000c1e1900 */
[----:B------:R-:W-:-:S03]  /*02c0*/  UIADD3 UR7, UPT, UPT, UR4, 0x1, URZ ;  /* 0x0000000104077890 */ /* 0x000fc6000fffe0ff */
[----:B------:R-:W5:Y:S03]  /*02d0*/  LDG.E R18, desc[UR10][R12.64+0x10] ;  /* 0x0000100a0c127981 */ /* 0x000f66000c1e1900 */
[----:B------:R-:W-:Y:S01]  /*02e0*/  ISETP.NE.AND P2, PT, R5, UR7, PT ;  /* 0x0000000705007c0c */ /* 0x000fe2000bf45270 */
[----:B------:R-:W-:Y:S02]  /*02f0*/  UIADD3 UR7, UPT, UPT, UR4, 0x2, URZ ;  /* 0x0000000204077890 */ /* 0x000fe4000fffe0ff */
[----:B------:R-:W-:Y:S01]  /*0300*/  UIADD3 UR8, UPT, UPT, UR4, 0x3, URZ ;  /* 0x0000000304087890 */ /* 0x000fe2000fffe0ff */
[----:B--2---:R-:W-:Y:S02]  /*0310*/  FADD R28, R8, -R9 ;  /* 0x80000009081c7221 */ /* 0x004fe40000000000 */
[----:B------:R-:W2:Y:S02]  /*0320*/  LDG.E R8, desc[UR10][R12.64+0xc] ;  /* 0x00000c0a0c087981 */ /* 0x000ea4000c1e1900 */
[----:B------:R-:W0:Y:S01]  /*0330*/  F2F.F64.F32 R16, R28 ;  /* 0x0000001c00107310 */ /* 0x000e220000201800 */
[----:B------:R-:W-:Y:S01]  /*0340*/  FSEL R9, RZ, 1, P2 ;  /* 0x3f800000ff097808 */ /* 0x000fe20001000000 */
[----:B0-----:R-:W-:Y:S01]  /*0350*/  DFMA R16, R16, R16, R10 ;  /* 0x000000101010722b */ /* 0x001fe2000000000a */
[----:B------:R-:W2:Y:S04]  /*0360*/  LDG.E R11, desc[UR10][R12.64+0x14] ;  /* 0x0000140a0c0b7981 */ /* 0x000ea8000c1e1900 */
[----:B------:R-:W2:Y:S01]  /*0370*/  LDG.E R10, desc[UR10][R12.64+0x18] ;  /* 0x0000180a0c0a7981 */ /* 0x000ea2000c1e1900 */
[----:B---3--:R-:W-:-:S03]  /*0380*/  FADD R29, R9, -R14 ;  /* 0x8000000e091d7221 */ /* 0x008fc60000000000 */
[----:B------:R0:W3:Y:S01]  /*0390*/  LDG.E R9, desc[UR10][R12.64+0x1c] ;  /* 0x00001c0a0c097981 */ /* 0x0000e2000c1e1900 */
[----:B------:R-:W1:Y:S01]  /*03a0*/  F2F.F64.F32 R14, R29 ;  /* 0x0000001d000e7310 */ /* 0x000e620000201800 */
[----:B------:R-:W-:Y:S01]  /*03b0*/  ISETP.NE.AND P2, PT, R5, UR7, PT ;  /* 0x0000000705007c0c */ /* 0x000fe2000bf45270 */
[----:B-1----:R-:W-:-:S03]  /*03c0*/  DFMA R14, R14, R14, R16 ;  /* 0x0000000e0e0e722b */ /* 0x002fc60000000010 */
[----:B------:R-:W-:Y:S02]  /*03d0*/  FSEL R17, RZ, 1, P2 ;  /* 0x3f800000ff117808 */ /* 0x000fe40001000000 */
[----:B------:R-:W-:-:S04]  /*03e0*/  ISETP.NE.AND P2, PT, R5, UR8, PT ;  /* 0x0000000805007c0c */ /* 0x000fc8000bf45270 */
[----:B------:R-:W-:Y:S01]  /*03f0*/  FSEL R16, RZ, 1, P2 ;  /* 0x3f800000ff107808 */ /* 0x000fe20001000000 */
[----:B----4-:R-:W-:-:S04]  /*0400*/  FADD R26, R17, -R26 ;  /* 0x8000001a111a7221 */ /* 0x010fc80000000000 */
[----:B-----5:R-:W-:Y:S02]  /*0410*/  FADD R27, R16, -R27 ;  /* 0x8000001b101b7221 */ /* 0x020fe40000000000 */
[----:B------:R-:W1:Y:S01]  /*0420*/  F2F.F64.F32 R16, R26 ;  /* 0x0000001a00107310 */ /* 0x000e620000201800 */
[----:B------:R-:W-:-:S06]  /*0430*/  UIADD3 UR7, UPT, UPT, UR4, 0x4, URZ ;  /* 0x0000000404077890 */ /* 0x000fcc000fffe0ff */
[----:B------:R-:W-:Y:S01]  /*0440*/  ISETP.NE.AND P2, PT, R5, UR7, PT ;  /* 0x0000000705007c0c */ /* 0x000fe2000bf45270 */
[----:B-1----:R-:W-:Y:S01]  /*0450*/  DFMA R14, R16, R16, R14 ;  /* 0x00000010100e722b */ /* 0x002fe2000000000e */
[----:B------:R-:W1:Y:S02]  /*0460*/  F2F.F64.F32 R16, R27 ;  /* 0x0000001b00107310 */ /* 0x000e640000201800 */
[----:B------:R-:W-:Y:S01]  /*0470*/  FSEL R28, RZ, 1, P2 ;  /* 0x3f800000ff1c7808 */ /* 0x000fe20001000000 */
[----:B------:R-:W-:-:S04]  /*0480*/  UIADD3 UR7, UPT, UPT, UR4, 0x5, URZ ;  /* 0x0000000504077890 */ /* 0x000fc8000fffe0ff */
[----:B------:R-:W-:Y:S02]  /*0490*/  FADD R25, R28, -R25 ;  /* 0x800000191c197221 */ /* 0x000fe40000000000 */
[----:B------:R-:W-:Y:S01]  /*04a0*/  ISETP.NE.AND P2, PT, R5, UR7, PT ;  /* 0x0000000705007c0c */ /* 0x000fe2000bf45270 */
[----:B-1----:R-:W-:Y:S01]  /*04b0*/  DFMA R14, R16, R16, R14 ;  /* 0x00000010100e722b */ /* 0x002fe2000000000e */
[----:B------:R-:W1:Y:S01]  /*04c0*/  F2F.F64.F32 R16, R25 ;  /* 0x0000001900107310 */ /* 0x000e620000201800 */
[----:B------:R-:W-:Y:S01]  /*04d0*/  UIADD3 UR7, UPT, UPT, UR4, 0x6, URZ ;  /* 0x0000000604077890 */ /* 0x000fe2000fffe0ff */
[----:B------:R-:W-:-:S05]  /*04e0*/  FSEL R29, RZ, 1, P2 ;  /* 0x3f800000ff1d7808 */ /* 0x000fca0001000000 */
[----:B------:R-:W-:Y:S01]  /*04f0*/  FADD R29, R29, -R24 ;  /* 0x800000181d1d7221 */ /* 0x000fe20000000000 */
[----:B------:R-:W-:Y:S01]  /*0500*/  ISETP.NE.AND P2, PT, R5, UR7, PT ;  /* 0x0000000705007c0c */ /* 0x000fe2000bf45270 */
[----:B------:R-:W-:-:S03]  /*0510*/  UIADD3 UR7, UPT, UPT, UR4, 0x7, URZ ;  /* 0x0000000704077890 */ /* 0x000fc6000fffe0ff */
[----:B------:R-:W-:Y:S01]  /*0520*/  FSEL R24, RZ, 1, P2 ;  /* 0x3f800000ff187808 */ /* 0x000fe20001000000 */
[----:B-1----:R-:W-:Y:S01]  /*0530*/  DFMA R16, R16, R16, R14 ;  /* 0x000000101010722b */ /* 0x002fe2000000000e */
[----:B------:R-:W1:Y:S01]  /*0540*/  F2F.F64.F32 R14, R29 ;  /* 0x0000001d000e7310 */ /* 0x000e620000201800 */
[----:B------:R-:W-:Y:S02]  /*0550*/  ISETP.NE.AND P2, PT, R5, UR7, PT ;  /* 0x0000000705007c0c */ /* 0x000fe4000bf45270 */
[----:B------:R-:W-:Y:S01]  /*0560*/  FADD R23, R24, -R23 ;  /* 0x8000001718177221 */ /* 0x000fe20000000000 */
[----:B------:R-:W-:Y:S01]  /*0570*/  UIADD3 UR7, UPT, UPT, UR4, 0x8, URZ ;  /* 0x0000000804077890 */ /* 0x000fe2000fffe0ff */
[----:B------:R-:W-:-:S03]  /*0580*/  FSEL R27, RZ, 1, P2 ;  /* 0x3f800000ff1b7808 */ /* 0x000fc60001000000 */
[----:B------:R-:W4:Y:S02]  /*0590*/  F2F.F64.F32 R24, R23 ;  /* 0x0000001700187310 */ /* 0x000f240000201800 */
[----:B------:R-:W-:Y:S01]  /*05a0*/  ISETP.NE.AND P2, PT, R5, UR7, PT ;  /* 0x0000000705007c0c */ /* 0x000fe2000bf45270 */
[----:B------:R-:W-:-:S03]  /*05b0*/  FADD R22, R27, -R22 ;  /* 0x800000161b167221 */ /* 0x000fc60000000000 */
[----:B------:R-:W-:Y:S01]  /*05c0*/  FSEL R26, RZ, 1, P2 ;  /* 0x3f800000ff1a7808 */ /* 0x000fe20001000000 */
[----:B-1----:R-:W-:Y:S01]  /*05d0*/  DFMA R16, R14, R14, R16 ;  /* 0x0000000e0e10722b */ /* 0x002fe20000000010 */
[----:B------:R-:W1:Y:S01]  /*05e0*/  F2F.F64.F32 R14, R22 ;  /* 0x00000016000e7310 */ /* 0x000e620000201800 */
[----:B------:R-:W-:Y:S02]  /*05f0*/  UIADD3 UR7, UPT, UPT, UR4, 0x9, URZ ;  /* 0x0000000904077890 */ /* 0x000fe4000fffe0ff */
[----:B------:R-:W-:-:S04]  /*0600*/  FADD R21, R26, -R21 ;  /* 0x800000151a157221 */ /* 0x000fc80000000000 */
[----:B----4-:R-:W-:Y:S01]  /*0610*/  DFMA R24, R24, R24, R16 ;  /* 0x000000181818722b */ /* 0x010fe20000000010 */
[----:B------:R-:W-:Y:S01]  /*0620*/  ISETP.NE.AND P2, PT, R5, UR7, PT ;  /* 0x0000000705007c0c */ /* 0x000fe2000bf45270 */
[----:B------:R-:W4:Y:S01]  /*0630*/  F2F.F64.F32 R16, R21 ;  /* 0x0000001500107310 */ /* 0x000f220000201800 */
[----:B------:R-:W-:Y:S02]  /*0640*/  UIADD3 UR7, UPT, UPT, UR4, 0xa, URZ ;  /* 0x0000000a04077890 */ /* 0x000fe4000fffe0ff */
[----:B------:R-:W-:-:S03]  /*0650*/  FSEL R26, RZ, 1, P2 ;  /* 0x3f800000ff1a7808 */ /* 0x000fc60001000000 */
[----:B-1----:R-:W-:Y:S01]  /*0660*/  DFMA R24, R14, R14, R24 ;  /* 0x0000000e0e18722b */ /* 0x002fe20000000018 */
[C---:B------:R-:W-:Y:S01]  /*0670*/  ISETP.NE.AND P2, PT, R5.reuse, UR7, PT ;  /* 0x0000000705007c0c */ /* 0x040fe2000bf45270 */
[----:B------:R-:W-:Y:S01]  /*0680*/  FADD R19, R26, -R19 ;  /* 0x800000131a137221 */ /* 0x000fe20000000000 */
[----:B------:R-:W-:Y:S02]  /*0690*/  UIADD3 UR7, UPT, UPT, UR4, 0xb, URZ ;  /* 0x0000000b04077890 */ /* 0x000fe4000fffe0ff */
[----:B------:R-:W-:Y:S01]  /*06a0*/  FSEL R23, RZ, 1, P2 ;  /* 0x3f800000ff177808 */ /* 0x000fe20001000000 */
[----:B------:R-:W1:Y:S02]  /*06b0*/  F2F.F64.F32 R14, R19 ;  /* 0x00000013000e7310 */ /* 0x000e640000201800 */
[----:B----4-:R-:W-:Y:S01]  /*06c0*/  DFMA R24, R16, R16, R24 ;  /* 0x000000101018722b */ /* 0x010fe20000000018 */
[----:B------:R-:W-:Y:S01]  /*06d0*/  ISETP.NE.AND P2, PT, R5, UR7, PT ;  /* 0x0000000705007c0c */ /* 0x000fe2000bf45270 */
[----:B------:R-:W-:Y:S01]  /*06e0*/  FADD R16, R23, -R20 ;  /* 0x8000001417107221 */ /* 0x000fe20000000000 */
[----:B------:R-:W-:-:S02]  /*06f0*/  UIADD3 UR7, UPT, UPT, UR4, 0xc, URZ ;  /* 0x0000000c04077890 */ /* 0x000fc4000fffe0ff */
[----:B------:R-:W-:-:S03]  /*0700*/  FSEL R21, RZ, 1, P2 ;  /* 0x3f800000ff157808 */ /* 0x000fc60001000000 */
[----:B------:R-:W4:Y:S01]  /*0710*/  F2F.F64.F32 R16, R16 ;  /* 0x0000001000107310 */ /* 0x000f220000201800 */
[----:B------:R-:W-:Y:S01]  /*0720*/  ISETP.NE.AND P2, PT, R5, UR7, PT ;  /* 0x0000000705007c0c */ /* 0x000fe2000bf45270 */
[----:B------:R-:W-:Y:S01]  /*0730*/  UIADD3 UR7, UPT, UPT, UR4, 0xd, URZ ;  /* 0x0000000d04077890 */ /* 0x000fe2000fffe0ff */
[----:B-1----:R-:W-:Y:S02]  /*0740*/  DFMA R24, R14, R14, R24 ;  /* 0x0000000e0e18722b */ /* 0x002fe40000000018 */
[----:B------:R-:W-:-:S03]  /*0750*/  FSEL R19, RZ, 1, P2 ;  /* 0x3f800000ff137808 */ /* 0x000fc60001000000 */
[----:B------:R-:W-:Y:S01]  /*0760*/  ISETP.NE.AND P2, PT, R5, UR7, PT ;  /* 0x0000000705007c0c */ /* 0x000fe2000bf45270 */
[----:B------:R-:W-:Y:S01]  /*0770*/  UIADD3 UR7, UPT, UPT, UR4, 0xe, URZ ;  /* 0x0000000e04077890 */ /* 0x000fe2000fffe0ff */
[----:B------:R-:W-:Y:S02]  /*0780*/  FADD R18, R19, -R18 ;  /* 0x8000001213127221 */ /* 0x000fe40000000000 */
[----:B------:R-:W-:Y:S01]  /*0790*/  FSEL R20, RZ, 1, P2 ;  /* 0x3f800000ff147808 */ /* 0x000fe20001000000 */
[----:B----4-:R-:W-:Y:S01]  /*07a0*/  DFMA R24, R16, R16, R24 ;  /* 0x000000101018722b */ /* 0x010fe20000000018 */
[----:B------:R-:W-:Y:S01]  /*07b0*/  F2F.F64.F32 R16, R18 ;  /* 0x0000001200107310 */ /* 0x000fe20000201800 */
[----:B------:R-:W-:Y:S01]  /*07c0*/  ISETP.NE.AND P2, PT, R5, UR7, PT ;  /* 0x0000000705007c0c */ /* 0x000fe2000bf45270 */
[----:B------:R-:W-:Y:S02]  /*07d0*/  UIADD3 UR7, UPT, UPT, UR4, 0xf, URZ ;  /* 0x0000000f04077890 */ /* 0x000fe4000fffe0ff */
[----:B------:R-:W-:Y:S01]  /*07e0*/  UIADD3 UR4, UPT, UPT, UR4, 0x10, URZ ;  /* 0x0000001004047890 */ /* 0x000fe2000fffe0ff */
[----:B0-----:R-:W-:Y:S01]  /*07f0*/  IADD3 R12, P3, PT, R12, 0x40, RZ ;  /* 0x000000400c0c7810 */ /* 0x001fe20007f7e0ff */
[----:B------:R-:W-:-:S04]  /*0800*/  VIADD R7, R7, 0x10 ;  /* 0x0000001007077836 */ /* 0x000fc80000000000 */
[----:B------:R-:W-:Y:S02]  /*0810*/  IMAD.X R13, RZ, RZ, R13, P3 ;  /* 0x000000ffff0d7224 */ /* 0x000fe400018e060d */
[----:B--2---:R-:W-:-:S04]  /*0820*/  FADD R8, R21, -R8 ;  /* 0x8000000815087221 */ /* 0x004fc80000000000 */
[----:B------:R-:W0:Y:S01]  /*0830*/  F2F.F64.F32 R14, R8 ;  /* 0x00000008000e7310 */ /* 0x000e220000201800 */
[----:B------:R-:W-:Y:S01]  /*0840*/  FADD R20, R20, -R11 ;  /* 0x8000000b14147221 */ /* 0x000fe20000000000 */
[----:B0-----:R-:W-:Y:S01]  /*0850*/  DFMA R24, R14, R14, R24 ;  /* 0x0000000e0e18722b */ /* 0x001fe20000000018 */
[----:B------:R-:W-:-:S05]  /*0860*/  FSEL R11, RZ, 1, P2 ;  /* 0x3f800000ff0b7808 */ /* 0x000fca0001000000 */
[----:B------:R-:W0:Y:S01]  /*0870*/  F2F.F64.F32 R14, R20 ;  /* 0x00000014000e7310 */ /* 0x000e220000201800 */
[----:B------:R-:W-:Y:S01]  /*0880*/  ISETP.NE.AND P2, PT, R5, UR7, PT ;  /* 0x0000000705007c0c */ /* 0x000fe2000bf45270 */
[----:B------:R-:W-:-:S03]  /*0890*/  FADD R19, R11, -R10 ;  /* 0x8000000a0b137221 */ /* 0x000fc60000000000 */
[----:B------:R-:W-:Y:S01]  /*08a0*/  FSEL R8, RZ, 1, P2 ;  /* 0x3f800000ff087808 */ /* 0x000fe20001000000 */
[----:B------:R-:W-:Y:S02]  /*08b0*/  DFMA R24, R16, R16, R24 ;  /* 0x000000101018722b */ /* 0x000fe40000000018 */
[----:B------:R-:W1:Y:S02]  /*08c0*/  F2F.F64.F32 R10, R19 ;  /* 0x00000013000a7310 */ /* 0x000e640000201800 */
[----:B---3--:R-:W-:Y:S01]  /*08d0*/  FADD R8, R8, -R9 ;  /* 0x8000000908087221 */ /* 0x008fe20000000000 */
[----:B------:R-:W-:-:S03]  /*08e0*/  ISETP.NE.AND P2, PT, R3, UR4, PT ;  /* 0x0000000403007c0c */ /* 0x000fc6000bf45270 */
[----:B0-----:R-:W-:Y:S02]  /*08f0*/  DFMA R24, R14, R14, R24 ;  /* 0x0000000e0e18722b */ /* 0x001fe40000000018 */
[----:B------:R-:W0:Y:S06]  /*0900*/  F2F.F64.F32 R8, R8 ;  /* 0x0000000800087310 */ /* 0x000e2c0000201800 */
[----:B-1----:R-:W-:-:S08]  /*0910*/  DFMA R10, R10, R10, R24 ;  /* 0x0000000a0a0a722b */ /* 0x002fd00000000018 */
[----:B0-----:R-:W-:Y:S01]  /*0920*/  DFMA R10, R8, R8, R10 ;  /* 0x00000008080a722b */ /* 0x001fe2000000000a */
[----:B------:R-:W-:Y:S10]  /*0930*/  @P2 BRA `(.L_x_20) ;  /* 0xfffffff8002c2947 */ /* 0x000ff4000383ffff */
[----:B------:R-:W-:-:S07]  /*0940*/  IMAD.MOV.U32 R7, RZ, RZ, R3 ;  /* 0x000000ffff077224 */ /* 0x000fce00078e0003 */
.L_x_19:
[----:B------:R-:W-:-:S13]  /*0950*/  ISETP.NE.AND P2, PT, R0, RZ, PT ;  /* 0x000000ff0000720c */ /* 0x000fda0003f45270 */
        /* <DEDUP_REMOVED lines=9> */
[----:B------:R0:W2:Y:S01]  /*09f0*/  LDG.E R13, desc[UR10][R12.64] ;  /* 0x0000000a0c0d7981 */ /* 0x0000a2000c1e1900 */
[----:B-1----:R-:W-:-:S04]  /*0a00*/  LEA R8, P3, R14, R8, 0x2 ;  /* 0x000000080e087211 */ /* 0x002fc800078610ff */
[----:B------:R-:W-:-:S05]  /*0a10*/  LEA.HI.X R9, R14, R9, R15, 0x2, P3 ;  /* 0x000000090e097211 */ /* 0x000fca00018f140f */
[----:B------:R-:W3:Y:S04]  /*0a20*/  LDG.E R22, desc[UR10][R8.64+0x4] ;  /* 0x0000040a08167981 */ /* 0x000ee8000c1e1900 */
[----:B------:R-:W4:Y:S04]  /*0a30*/  LDG.E R19, desc[UR10][R8.64+0x8] ;  /* 0x0000080a08137981 */ /* 0x000f28000c1e1900 */
[----:B------:R-:W5:Y:S04]  /*0a40*/  LDG.E R18, desc[UR10][R8.64+0xc] ;  /* 0x00000c0a08127981 */ /* 0x000f68000c1e1900 */
[----:B------:R-:W5:Y:S04]  /*0a50*/  LDG.E R17, desc[UR10][R8.64+0x10] ;  /* 0x0000100a08117981 */ /* 0x000f68000c1e1900 */
[----:B------:R-:W5:Y:S04]  /*0a60*/  LDG.E R15, desc[UR10][R8.64+0x14] ;  /* 0x0000140a080f7981 */ /* 0x000f68000c1e1900 */
[----:B------:R-:W5:Y:S04]  /*0a70*/  LDG.E R14, desc[UR10][R8.64+0x18] ;  /* 0x0000180a080e7981 */ /* 0x000f68000c1e1900 */
[----:B------:R1:W5:Y:S01]  /*0a80*/  LDG.E R16, desc[UR10][R8.64+0x1c] ;  /* 0x00001c0a08107981 */ /* 0x000362000c1e1900 */
[----:B------:R-:W-:Y:S01]  /*0a90*/  ISETP.NE.AND P3, PT, R5, R7, PT ;  /* 0x000000070500720c */ /* 0x000fe20003f65270 */
[----:B------:R-:W-:-:S03]  /*0aa0*/  VIADD R20, R7, 0x1 ;  /* 0x0000000107147836 */ /* 0x000fc60000000000 */
[----:B0-----:R-:W-:Y:S02]  /*0ab0*/  FSEL R12, RZ, 1, P3 ;  /* 0x3f800000ff0c7808 */ /* 0x001fe40001800000 */
[----:B------:R-:W-:Y:S01]  /*0ac0*/  ISETP.NE.AND P3, PT, R5, R20, PT ;  /* 0x000000140500720c */ /* 0x000fe20003f65270 */
[----:B------:R-:W-:-:S03]  /*0ad0*/  VIADD R24, R7, 0x2 ;  /* 0x0000000207187836 */ /* 0x000fc60000000000 */
[----:B------:R-:W-:Y:S02]  /*0ae0*/  FSEL R21, RZ, 1, P3 ;  /* 0x3f800000ff157808 */ /* 0x000fe40001800000 */
[----:B------:R-:W-:Y:S01]  /*0af0*/  ISETP.NE.AND P3, PT, R5, R24, PT ;  /* 0x000000180500720c */ /* 0x000fe20003f65270 */
[----:B------:R-:W-:Y:S02]  /*0b00*/  VIADD R24, R7, 0x3 ;  /* 0x0000000307187836 */ /* 0x000fe40000000000 */
[----:B--2---:R-:W-:-:S04]  /*0b10*/  FADD R20, R12, -R13 ;  /* 0x8000000d0c147221 */ /* 0x004fc80000000000 */
[----:B------:R-:W0:Y:S01]  /*0b20*/  F2F.F64.F32 R12, R20 ;  /* 0x00000014000c7310 */ /* 0x000e220000201800 */
[----:B---3--:R-:W-:Y:S01]  /*0b30*/  FADD R21, R21, -R22 ;  /* 0x8000001615157221 */ /* 0x008fe20000000000 */
[----:B------:R-:W-:-:S06]  /*0b40*/  FSEL R22, RZ, 1, P3 ;  /* 0x3f800000ff167808 */ /* 0x000fcc0001800000 */
[----:B-1----:R-:W1:Y:S01]  /*0b50*/  F2F.F64.F32 R8, R21 ;  /* 0x0000001500087310 */ /* 0x002e620000201800 */
[----:B------:R-:W-:Y:S01]  /*0b60*/  ISETP.NE.AND P3, PT, R5, R24, PT ;  /* 0x000000180500720c */ /* 0x000fe20003f65270 */
[----:B----4-:R-:W-:Y:S01]  /*0b70*/  FADD R19, R22, -R19 ;  /* 0x8000001316137221 */ /* 0x010fe20000000000 */
[----:B------:R-:W-:Y:S01]  /*0b80*/  VIADD R22, R7, 0x4 ;  /* 0x0000000407167836 */ /* 0x000fe20000000000 */
[----:B0-----:R-:W-:Y:S01]  /*0b90*/  DFMA R12, R12, R12, R10 ;  /* 0x0000000c0c0c722b */ /* 0x001fe2000000000a */
[----:B------:R-:W-:-:S03]  /*0ba0*/  FSEL R23, RZ, 1, P3 ;  /* 0x3f800000ff177808 */ /* 0x000fc60001800000 */
[----:B------:R-:W0:Y:S01]  /*0bb0*/  F2F.F64.F32 R10, R19 ;  /* 0x00000013000a7310 */ /* 0x000e220000201800 */
[----:B------:R-:W-:Y:S01]  /*0bc0*/  ISETP.NE.AND P3, PT, R5, R22, PT ;  /* 0x000000160500720c */ /* 0x000fe20003f65270 */
[----:B-----5:R-:W-:Y:S01]  /*0bd0*/  FADD R18, R23, -R18 ;  /* 0x8000001217127221 */ /* 0x020fe20000000000 */
[----:B------:R-:W-:Y:S02]  /*0be0*/  VIADD R22, R7, 0x5 ;  /* 0x0000000507167836 */ /* 0x000fe40000000000 */
[----:B------:R-:W-:Y:S01]  /*0bf0*/  FSEL R20, RZ, 1, P3 ;  /* 0x3f800000ff147808 */ /* 0x000fe20001800000 */
[----:B-1----:R-:W-:Y:S02]  /*0c00*/  DFMA R12, R8, R8, R12 ;  /* 0x00000008080c722b */ /* 0x002fe4000000000c */
[----:B------:R-:W1:Y:S01]  /*0c10*/  F2F.F64.F32 R8, R18 ;  /* 0x0000001200087310 */ /* 0x000e620000201800 */
[----:B------:R-:W-:Y:S01]  /*0c20*/  ISETP.NE.AND P3, PT, R5, R22, PT ;  /* 0x000000160500720c */ /* 0x000fe20003f65270 */
[----:B------:R-:W-:Y:S01]  /*0c30*/  FADD R17, R20, -R17 ;  /* 0x8000001114117221 */ /* 0x000fe20000000000 */
[----:B------:R-:W-:-:S02]  /*0c40*/  VIADD R22, R7, 0x6 ;  /* 0x0000000607167836 */ /* 0x000fc40000000000 */
[----:B------:R-:W-:Y:S01]  /*0c50*/  FSEL R20, RZ, 1, P3 ;  /* 0x3f800000ff147808 */ /* 0x000fe20001800000 */
[----:B0-----:R-:W-:Y:S02]  /*0c60*/  DFMA R12, R10, R10, R12 ;  /* 0x0000000a0a0c722b */ /* 0x001fe4000000000c */
[----:B------:R-:W0:Y:S01]  /*0c70*/  F2F.F64.F32 R10, R17 ;  /* 0x00000011000a7310 */ /* 0x000e220000201800 */
[----:B------:R-:W-:Y:S01]  /*0c80*/  ISETP.NE.AND P3, PT, R5, R22, PT ;  /* 0x000000160500720c */ /* 0x000fe20003f65270 */
[----:B------:R-:W-:Y:S01]  /*0c90*/  FADD R15, R20, -R15 ;  /* 0x8000000f140f7221 */ /* 0x000fe20000000000 */
[----:B------:R-:W-:Y:S02]  /*0ca0*/  VIADD R20, R7, 0x7 ;  /* 0x0000000707147836 */ /* 0x000fe40000000000 */
[----:B------:R-:W-:Y:S01]  /*0cb0*/  FSEL R19, RZ, 1, P3 ;  /* 0x3f800000ff137808 */ /* 0x000fe20001800000 */
[----:B-1----:R-:W-:Y:S02]  /*0cc0*/  DFMA R12, R8, R8, R12 ;  /* 0x00000008080c722b */ /* 0x002fe4000000000c */
[----:B------:R-:W1:Y:S01]  /*0cd0*/  F2F.F64.F32 R8, R15 ;  /* 0x0000000f00087310 */ /* 0x000e620000201800 */
[----:B------:R-:W-:Y:S01]  /*0ce0*/  ISETP.NE.AND P3, PT, R5, R20, PT ;  /* 0x000000140500720c */ /* 0x000fe20003f65270 */
[----:B------:R-:W-:-:S03]  /*0cf0*/  FADD R14, R19, -R14 ;  /* 0x8000000e130e7221 */ /* 0x000fc60000000000 */
[----:B------:R-:W-:Y:S01]  /*0d00*/  FSEL R19, RZ, 1, P3 ;  /* 0x3f800000ff137808 */ /* 0x000fe20001800000 */
[----:B0-----:R-:W-:Y:S02]  /*0d10*/  DFMA R12, R10, R10, R12 ;  /* 0x0000000a0a0c722b */ /* 0x001fe4000000000c */
[----:B------:R-:W0:Y:S02]  /*0d20*/  F2F.F64.F32 R10, R14 ;  /* 0x0000000e000a7310 */ /* 0x000e240000201800 */
[----:B------:R-:W-:-:S04]  /*0d30*/  FADD R16, R19, -R16 ;  /* 0x8000001013107221 */ /* 0x000fc80000000000 */
[----:B-1----:R-:W-:Y:S02]  /*0d40*/  DFMA R12, R8, R8, R12 ;  /* 0x00000008080c722b */ /* 0x002fe4000000000c */
[----:B------:R-:W1:Y:S06]  /*0d50*/  F2F.F64.F32 R8, R16 ;  /* 0x0000001000087310 */ /* 0x000e6c0000201800 */
[----:B0-----:R-:W-:Y:S01]  /*0d60*/  DFMA R10, R10, R10, R12 ;  /* 0x0000000a0a0a722b */ /* 0x001fe2000000000c */
[----:B------:R-:W-:-:S07]  /*0d70*/  VIADD R7, R7, 0x8 ;  /* 0x0000000807077836 */ /* 0x000fce0000000000 */
[----:B-1----:R-:W-:-:S11]  /*0d80*/  DFMA R10, R8, R8, R10 ;  /* 0x00000008080a722b */ /* 0x002fd6000000000a */
.L_x_22:
        /* <DEDUP_REMOVED lines=9> */
[----:B------:R-:W2:Y:S01]  /*0e20*/  LDG.E R12, desc[UR10][R12.64] ;  /* 0x0000000a0c0c7981 */ /* 0x000ea2000c1e1900 */
[----:B-1----:R-:W-:-:S04]  /*0e30*/  LEA R8, P3, R14, R8, 0x2 ;  /* 0x000000080e087211 */ /* 0x002fc800078610ff */
[----:B------:R-:W-:-:S05]  /*0e40*/  LEA.HI.X R9, R14, R9, R15, 0x2, P3 ;  /* 0x000000090e097211 */ /* 0x000fca00018f140f */
[----:B------:R-:W3:Y:S04]  /*0e50*/  LDG.E R17, desc[UR10][R8.64+0x4] ;  /* 0x0000040a08117981 */ /* 0x000ee8000c1e1900 */
[----:B------:R-:W4:Y:S04]  /*0e60*/  LDG.E R20, desc[UR10][R8.64+0x8] ;  /* 0x0000080a08147981 */ /* 0x000f28000c1e1900 */
[----:B------:R0:W5:Y:S01]  /*0e70*/  LDG.E R14, desc[UR10][R8.64+0xc] ;  /* 0x00000c0a080e7981 */ /* 0x000162000c1e1900 */
[----:B------:R-:W-:Y:S01]  /*0e80*/  ISETP.NE.AND P3, PT, R5, R7, PT ;  /* 0x000000070500720c */ /* 0x000fe20003f65270 */
[----:B------:R-:W-:-:S03]  /*0e90*/  VIADD R16, R7, 0x1 ;  /* 0x0000000107107836 */ /* 0x000fc60000000000 */
[----:B------:R-:W-:Y:S02]  /*0ea0*/  FSEL R15, RZ, 1, P3 ;  /* 0x3f800000ff0f7808 */ /* 0x000fe40001800000 */
[----:B------:R-:W-:Y:S01]  /*0eb0*/  ISETP.NE.AND P3, PT, R5, R16, PT ;  /* 0x000000100500720c */ /* 0x000fe20003f65270 */
[----:B------:R-:W-:-:S03]  /*0ec0*/  VIADD R18, R7, 0x2 ;  /* 0x0000000207127836 */ /* 0x000fc60000000000 */
[----:B------:R-:W-:Y:S02]  /*0ed0*/  FSEL R16, RZ, 1, P3 ;  /* 0x3f800000ff107808 */ /* 0x000fe40001800000 */
[----:B------:R-:W-:Y:S01]  /*0ee0*/  ISETP.NE.AND P3, PT, R5, R18, PT ;  /* 0x000000120500720c */ /* 0x000fe20003f65270 */
[C---:B------:R-:W-:Y:S02]  /*0ef0*/  VIADD R18, R7.reuse, 0x3 ;  /* 0x0000000307127836 */ /* 0x040fe40000000000 */
[----:B------:R-:W-:Y:S02]  /*0f00*/  VIADD R7, R7, 0x4 ;  /* 0x0000000407077836 */ /* 0x000fe40000000000 */
[----:B--2---:R-:W-:-:S04]  /*0f10*/  FADD R15, R15, -R12 ;  /* 0x8000000c0f0f7221 */ /* 0x004fc80000000000 */
[----:B------:R-:W1:Y:S01]  /*0f20*/  F2F.F64.F32 R12, R15 ;  /* 0x0000000f000c7310 */ /* 0x000e620000201800 */
[----:B---3--:R-:W-:Y:S01]  /*0f30*/  FADD R16, R16, -R17 ;  /* 0x8000001110107221 */ /* 0x008fe20000000000 */
[----:B------:R-:W-:-:S06]  /*0f40*/  FSEL R17, RZ, 1, P3 ;  /* 0x3f800000ff117808 */ /* 0x000fcc0001800000 */
[----:B0-----:R-:W0:Y:S01]  /*0f50*/  F2F.F64.F32 R8, R16 ;  /* 0x0000001000087310 */ /* 0x001e220000201800 */
[----:B------:R-:W-:Y:S01]  /*0f60*/  ISETP.NE.AND P3, PT, R5, R18, PT ;  /* 0x000000120500720c */ /* 0x000fe20003f65270 */
[----:B----4-:R-:W-:Y:S01]  /*0f70*/  FADD R17, R17, -R20 ;  /* 0x8000001411117221 */ /* 0x010fe20000000000 */
[----:B-1----:R-:W-:Y:S02]  /*0f80*/  DFMA R12, R12, R12, R10 ;  /* 0x0000000c0c0c722b */ /* 0x002fe4000000000a */
[----:B------:R-:W-:-:S03]  /*0f90*/  FSEL R19, RZ, 1, P3 ;  /* 0x3f800000ff137808 */ /* 0x000fc60001800000 */
[----:B------:R-:W1:Y:S02]  /*0fa0*/  F2F.F64.F32 R10, R17 ;  /* 0x00000011000a7310 */ /* 0x000e640000201800 */
[----:B-----5:R-:W-:Y:S01]  /*0fb0*/  FADD R14, R19, -R14 ;  /* 0x8000000e130e7221 */ /* 0x020fe20000000000 */
[----:B0-----:R-:W-:-:S05]  /*0fc0*/  DFMA R12, R8, R8, R12 ;  /* 0x00000008080c722b */ /* 0x001fca000000000c */
[----:B------:R-:W0:Y:S03]  /*0fd0*/  F2F.F64.F32 R8, R14 ;  /* 0x0000000e00087310 */ /* 0x000e260000201800 */
[----:B-1----:R-:W-:-:S08]  /*0fe0*/  DFMA R10, R10, R10, R12 ;  /* 0x0000000a0a0a722b */ /* 0x002fd0000000000c */
[----:B0-----:R-:W-:-:S11]  /*0ff0*/  DFMA R10, R8, R8, R10 ;  /* 0x00000008080a722b */ /* 0x001fd6000000000a */
.L_x_23:
[----:B------:R-:W-:Y:S05]  /*1000*/  @!P2 BRA `(.L_x_21) ;  /* 0x00000000007ca947 */ /* 0x000fea0003800000 */
[----:B------:R-:W0:Y:S01]  /*1010*/  LDC.64 R8, c[0x0][0x380] ;  /* 0x0000e000ff087b82 */ /* 0x000e220000000a00 */
[----:B------:R-:W-:-:S04]  /*1020*/  IMAD.IADD R13, R6, 0x1, R7 ;  /* 0x00000001060d7824 */ /* 0x000fc800078e0207 */
[----:B0-----:R-:W-:-:S06]  /*1030*/  IMAD.WIDE.U32 R8, R13, 0x4, R8 ;  /* 0x000000040d087825 */ /* 0x001fcc00078e0008 */
[----:B------:R-:W2:Y:S01]  /*1040*/  LDG.E R9, desc[UR10][R8.64] ;  /* 0x0000000a08097981 */ /* 0x000ea2000c1e1900 */
[----:B------:R-:W-:-:S04]  /*1050*/  ISETP.NE.AND P2, PT, R5, R7, PT ;  /* 0x000000070500720c */ /* 0x000fc80003f45270 */
[----:B------:R-:W-:Y:S02]  /*1060*/  FSEL R12, RZ, 1, P2 ;  /* 0x3f800000ff0c7808 */ /* 0x000fe40001000000 */
[----:B------:R-:W-:-:S03]  /*1070*/  ISETP.NE.AND P2, PT, R4, 0x1, PT ;  /* 0x000000010400780c */ /* 0x000fc60003f45270 */
[----:B--2---:R-:W-:-:S06]  /*1080*/  FADD R12, R12, -R9 ;  /* 0x800000090c0c7221 */ /* 0x004fcc0000000000 */
[----:B------:R-:W0:Y:S02]  /*1090*/  F2F.F64.F32 R12, R12 ;  /* 0x0000000c000c7310 */ /* 0x000e240000201800 */
[----:B0-----:R-:W-:Y:S02]  /*10a0*/  DFMA R10, R12, R12, R10 ;  /* 0x0000000c0c0a722b */ /* 0x001fe4000000000a */
[----:B------:R-:W-:Y:S09]  /*10b0*/  @!P2 BRA `(.L_x_21) ;  /* 0x000000000050a947 */ /* 0x000ff20003800000 */
[----:B------:R-:W0:Y:S01]  /*10c0*/  LDC.64 R12, c[0x0][0x380] ;  /* 0x0000e000ff0c7b82 */ /* 0x000e220000000a00 */
[----:B------:R-:W-:-:S05]  /*10d0*/  IADD3 R6, P2, PT, R6, R7, RZ ;  /* 0x0000000706067210 */ /* 0x000fca0007f5e0ff */
[----:B------:R-:W-:Y:S01]  /*10e0*/  IMAD.X R8, RZ, RZ, RZ, P2 ;  /* 0x000000ffff087224 */ /* 0x000fe200010e06ff */
[----:B0-----:R-:W-:-:S04]  /*10f0*/  LEA R12, P2, R6, R12, 0x2 ;  /* 0x0000000c060c7211 */ /* 0x001fc800078410ff */
[----:B------:R-:W-:Y:S02]  /*1100*/  LEA.HI.X R13, R6, R13, R8, 0x2, P2 ;  /* 0x0000000d060d7211 */ /* 0x000fe400010f1408 */
[----:B------:R-:W-:-:S03]  /*1110*/  ISETP.NE.AND P2, PT, R4, 0x2, PT ;  /* 0x000000020400780c */ /* 0x000fc60003f45270 */
[----:B------:R-:W2:Y:S10]  /*1120*/  LDG.E R9, desc[UR10][R12.64+0x4] ;  /* 0x0000040a0c097981 */ /* 0x000eb4000c1e1900 */
[----:B------:R-:W3:Y:S01]  /*1130*/  @P2 LDG.E R15, desc[UR10][R12.64+0x8] ;  /* 0x0000080a0c0f2981 */ /* 0x000ee2000c1e1900 */
[----:B------:R-:W-:-:S02]  /*1140*/  VIADD R6, R7, 0x1 ;  /* 0x0000000107067836 */ /* 0x000fc40000000000 */
[----:B------:R-:W-:-:S03]  /*1150*/  @P2 VIADD R8, R7, 0x2 ;  /* 0x0000000207082836 */ /* 0x000fc60000000000 */
[----:B------:R-:W-:-:S04]  /*1160*/  ISETP.NE.AND P3, PT, R5, R6, PT ;  /* 0x000000060500720c */ /* 0x000fc80003f65270 */
[----:B------:R-:W-:Y:S02]  /*1170*/  FSEL R6, RZ, 1, P3 ;  /* 0x3f800000ff067808 */ /* 0x000fe40001800000 */
[----:B------:R-:W-:-:S04]  /*1180*/  @P2 ISETP.NE.AND P3, PT, R5, R8, PT ;  /* 0x000000080500220c */ /* 0x000fc80003f65270 */
[----:B------:R-:W-:Y:S01]  /*1190*/  @P2 FSEL R8, RZ, 1, P3 ;  /* 0x3f800000ff082808 */ /* 0x000fe20001800000 */
[----:B--2---:R-:W-:-:S06]  /*11a0*/  FADD R6, R6, -R9 ;  /* 0x8000000906067221 */ /* 0x004fcc0000000000 */
[----:B------:R-:W0:Y:S01]  /*11b0*/  F2F.F64.F32 R6, R6 ;  /* 0x0000000600067310 */ /* 0x000e220000201800 */
[----:B---3--:R-:W-:-:S07]  /*11c0*/  @P2 FADD R8, R8, -R15 ;  /* 0x8000000f08082221 */ /* 0x008fce0000000000 */
[----:B------:R-:W1:Y:S01]  /*11d0*/  @P2 F2F.F64.F32 R8, R8 ;  /* 0x0000000800082310 */ /* 0x000e620000201800 */
[----:B0-----:R-:W-:-:S08]  /*11e0*/  DFMA R10, R6, R6, R10 ;  /* 0x00000006060a722b */ /* 0x001fd0000000000a */
[----:B-1----:R-:W-:-:S11]  /*11f0*/  @P2 DFMA R10, R8, R8, R10 ;  /* 0x00000008080a222b */ /* 0x002fd6000000000a */
.L_x_21:
[----:B------:R-:W-:-:S05]  /*1200*/  VIADD R5, R5, 0x1 ;  /* 0x0000000105057836 */ /* 0x000fca0000000000 */
[----:B------:R-:W-:-:S13]  /*1210*/  ISETP.NE.AND P2, PT, R5, UR9, PT ;  /* 0x0000000905007c0c */ /* 0x000fda000bf45270 */
[----:B------:R-:W-:Y:S05]  /*1220*/  @P2 BRA `(.L_x_24) ;  /* 0xffffffec00c02947 */ /* 0x000fea000383ffff */
.L_x_18:
        /* <DEDUP_REMOVED lines=19> */
[----:B------:R-:W-:Y:S05]  /*1360*/  CALL.REL.NOINC `($__internal_1_$__cuda_sm20_dsqrt_rn_f64_mediumpath_v1) ;  /* 0x00000000000c7944 */ /* 0x000fea0003c00000 */
.L_x_25:
[----:B------:R-:W0:Y:S02]  /*1370*/  LDC.64 R2, c[0x4][RZ] ;  /* 0x01000000ff027b82 */ /* 0x000e240000000a00 */
[----:B0-----:R-:W-:Y:S01]  /*1380*/  STG.E.64 desc[UR10][R2.64], R4 ;  /* 0x0000000402007986 */ /* 0x001fe2000c101b0a */
[----:B------:R-:W-:Y:S05]  /*1390*/  EXIT ;  /* 0x000000000000794d */ /* 0x000fea0003800000 */
        .weak           $__internal_1_$__cuda_sm20_dsqrt_rn_f64_mediumpath_v1
        .type           $__internal_1_$__cuda_sm20_dsqrt_rn_f64_mediumpath_v1,@function
        .size           $__internal_1_$__cuda_sm20_dsqrt_rn_f64_mediumpath_v1,(.L_x_121 - $__internal_1_$__cuda_sm20_dsqrt_rn_f64_mediumpath_v1)
$__internal_1_$__cuda_sm20_dsqrt_rn_f64_mediumpath_v1:
        /* <DEDUP_REMOVED lines=13> */
.L_x_26:
        /* <DEDUP_REMOVED lines=24> */
.L_x_28:
[----:B------:R-:W-:-:S11]  /*15f0*/  DADD R2, R4, R4 ;  /* 0x0000000004027229 */ /* 0x000fd60000000004 */
.L_x_27:
[----:B------:R-:W-:Y:S02]  /*1600*/  IMAD.MOV.U32 R4, RZ, RZ, R2 ;  /* 0x000000ffff047224 */ /* 0x000fe400078e0002 */
[----:B------:R-:W-:Y:S02]  /*1610*/  IMAD.MOV.U32 R5, RZ, RZ, R3 ;  /* 0x000000ffff057224 */ /* 0x000fe400078e0003 */
[----:B------:R-:W-:Y:S02]  /*1620*/  IMAD.MOV.U32 R2, RZ, RZ, R0 ;  /* 0x000000ffff027224 */ /* 0x000fe400078e0000 */
[----:B------:R-:W-:-:S04]  /*1630*/  IMAD.MOV.U32 R3, RZ, RZ, 0x0 ;  /* 0x00000000ff037424 */ /* 0x000fc800078e00ff */
[----:B------:R-:W-:Y:S05]  /*1640*/  RET.REL.NODEC R2 `(_Z18kern32NormSubFromIPfi) ;  /* 0xffffffe8026c7950 */ /* 0x000fea0003c3ffff */
.L_x_29:
        /* <DEDUP_REMOVED lines=11> */
.L_x_121:


//--------------------- .text._Z18kern16NormSubFromIP6__halfi --------------------------
	.section	.text._Z18kern16NormSubFromIP6__halfi,"ax",@progbits
	.align	128
.text._Z18kern16NormSubFromIP6__halfi:
        .type           _Z18kern16NormSubFromIP6__halfi,@function
        .size           _Z18kern16NormSubFromIP6__halfi,(.L_x_123 - _Z18kern16NormSubFromIP6__halfi)
        .other          _Z18kern16NormSubFromIP6__halfi,@"STO_CUDA_ENTRY STV_DEFAULT"
_Z18kern16NormSubFromIP6__halfi:
        /* <DEDUP_REMOVED lines=19> */
.L_x_36:
[----:B------:R-:W0:Y:S01]  /*0130*/  LDCU UR10, c[0x0][0x388] ;  /* 0x00007100ff0a77ac */ /* 0x000e220008000800 */
[----:B------:R-:W-:Y:S01]  /*0140*/  HFMA2 R7, -RZ, RZ, 0, 0 ;  /* 0x00000000ff077431 */ /* 0x000fe200000001ff */
        /* <DEDUP_REMOVED lines=8> */
[----:B------:R-:W-:Y:S01]  /*01d0*/  IMAD.MOV.U32 R13, RZ, RZ, R11 ;  /* 0x000000ffff0d7224 */ /* 0x000fe200078e000b */
[----:B------:R-:W-:-:S07]  /*01e0*/  MOV R12, R10 ;  /* 0x0000000a000c7202 */ /* 0x000fce0000000f00 */
.L_x_32:
[----:B------:R-:W2:Y:S04]  /*01f0*/  LDG.E.U16 R14, desc[UR8][R12.64+-0x10] ;  /* 0xfffff0080c0e7981 */ /* 0x000ea8000c1e1500 */
[----:B------:R-:W3:Y:S04]  /*0200*/  LDG.E.U16 R15, desc[UR8][R12.64+-0xe] ;  /* 0xfffff2080c0f7981 */ /* 0x000ee8000c1e1500 */
[----:B------:R-:W4:Y:S04]  /*0210*/  LDG.E.U16 R26, desc[UR8][R12.64+-0xc] ;  /* 0xfffff4080c1a7981 */ /* 0x000f28000c1e1500 */
[----:B------:R-:W5:Y:S04]  /*0220*/  LDG.E.U16 R27, desc[UR8][R12.64+-0xa] ;  /* 0xfffff6080c1b7981 */ /* 0x000f68000c1e1500 */
[----:B------:R-:W4:Y:S04]  /*0230*/  LDG.E.U16 R25, desc[UR8][R12.64+-0x8] ;  /* 0xfffff8080c197981 */ /* 0x000f28000c1e1500 */
[----:B------:R-:W4:Y:S04]  /*0240*/  LDG.E.U16 R24, desc[UR8][R12.64+-0x6] ;  /* 0xfffffa080c187981 */ /* 0x000f28000c1e1500 */
[----:B------:R-:W4:Y:S04]  /*0250*/  LDG.E.U16 R23, desc[UR8][R12.64+-0x4] ;  /* 0xfffffc080c177981 */ /* 0x000f28000c1e1500 */
[----:B------:R-:W4:Y:S04]  /*0260*/  LDG.E.U16 R21, desc[UR8][R12.64+-0x2] ;  /* 0xfffffe080c157981 */ /* 0x000f28000c1e1500 */
[----:B------:R-:W4:Y:S04]  /*0270*/  LDG.E.U16 R22, desc[UR8][R12.64] ;  /* 0x000000080c167981 */ /* 0x000f28000c1e1500 */
[----:B------:R-:W4:Y:S01]  /*0280*/  LDG.E.U16 R18, desc[UR8][R12.64+0x2] ;  /* 0x000002080c127981 */ /* 0x000f22000c1e1500 */
[----:B------:R-:W-:-:S03]  /*0290*/  ISETP.NE.AND P2, PT, R7, RZ, PT ;  /* 0x000000ff0700720c */ /* 0x000fc60003f45270 */
[----:B------:R-:W4:Y:S01]  /*02a0*/  LDG.E.U16 R10, desc[UR8][R12.64+0x4] ;  /* 0x000004080c0a7981 */ /* 0x000f22000c1e1500 */
[----:B------:R-:W-:Y:S01]  /*02b0*/  UIADD3 UR7, UPT, UPT, UR4, 0x1, URZ ;  /* 0x0000000104077890 */ /* 0x000fe2000fffe0ff */
[----:B------:R-:W-:Y:S02]  /*02c0*/  FSEL R11, RZ, 1, P2 ;  /* 0x3f800000ff0b7808 */ /* 0x000fe40001000000 */
[----:B------:R-:W4:Y:S03]  /*02d0*/  LDG.E.U16 R20, desc[UR8][R12.64+0x6] ;  /* 0x000006080c147981 */ /* 0x000f26000c1e1500 */
[----:B------:R-:W-:Y:S01]  /*02e0*/  ISETP.NE.AND P2, PT, R5, UR7, PT ;  /* 0x0000000705007c0c */ /* 0x000fe2000bf45270 */
[----:B------:R-:W4:Y:S01]  /*02f0*/  LDG.E.U16 R19, desc[UR8][R12.64+0x8] ;  /* 0x000008080c137981 */ /* 0x000f22000c1e1500 */
[----:B------:R-:W-:Y:S01]  /*0300*/  UIADD3 UR7, UPT, UPT, UR4, 0x2, URZ ;  /* 0x0000000204077890 */ /* 0x000fe2000fffe0ff */
[----:B--2---:R-:W-:-:S05]  /*0310*/  HADD2.F32 R14, -RZ, R14.H0_H0 ;  /* 0x2000000eff0e7230 */ /* 0x004fca0000004100 */
[----:B------:R-:W-:Y:S01]  /*0320*/  FADD R28, R11, -R14 ;  /* 0x8000000e0b1c7221 */ /* 0x000fe20000000000 */
[----:B---3--:R-:W-:Y:S01]  /*0330*/  HADD2.F32 R14, -RZ, R15.H0_H0 ;  /* 0x2000000fff0e7230 */ /* 0x008fe20000004100 */
[----:B------:R-:W-:Y:S02]  /*0340*/  FSEL R11, RZ, 1, P2 ;  /* 0x3f800000ff0b7808 */ /* 0x000fe40001000000 */
[----:B------:R-:W0:Y:S03]  /*0350*/  F2F.F64.F32 R16, R28 ;  /* 0x0000001c00107310 */ /* 0x000e260000201800 */
[----:B------:R-:W-:Y:S02]  /*0360*/  FADD R29, R11, -R14 ;  /* 0x8000000e0b1d7221 */ /* 0x000fe40000000000 */
[----:B------:R-:W2:Y:S01]  /*0370*/  LDG.E.U16 R11, desc[UR8][R12.64+0xa] ;  /* 0x00000a080c0b7981 */ /* 0x000ea2000c1e1500 */
[----:B0-----:R-:W-:-:S03]  /*0380*/  DFMA R16, R16, R16, R8 ;  /* 0x000000101010722b */ /* 0x001fc60000000008 */
[----:B------:R-:W3:Y:S04]  /*0390*/  LDG.E.U16 R9, desc[UR8][R12.64+0xc] ;  /* 0x00000c080c097981 */ /* 0x000ee8000c1e1500 */
[----:B------:R0:W3:Y:S01]  /*03a0*/  LDG.E.U16 R8, desc[UR8][R12.64+0xe] ;  /* 0x00000e080c087981 */ /* 0x0000e2000c1e1500 */
[----:B------:R-:W1:Y:S01]  /*03b0*/  F2F.F64.F32 R14, R29 ;  /* 0x0000001d000e7310 */ /* 0x000e620000201800 */
[----:B------:R-:W-:Y:S01]  /*03c0*/  ISETP.NE.AND P2, PT, R5, UR7, PT ;  /* 0x0000000705007c0c */ /* 0x000fe2000bf45270 */
[----:B------:R-:W-:Y:S01]  /*03d0*/  UIADD3 UR7, UPT, UPT, UR4, 0x3, URZ ;  /* 0x0000000304077890 */ /* 0x000fe2000fffe0ff */
[----:B-----5:R-:W-:Y:S01]  /*03e0*/  HADD2.F32 R27, -RZ, R27.H0_H0 ;  /* 0x2000001bff1b7230 */ /* 0x020fe20000004100 */
[----:B-1----:R-:W-:Y:S01]  /*03f0*/  DFMA R14, R14, R14, R16 ;  /* 0x0000000e0e0e722b */ /* 0x002fe20000000010 */
[----:B----4-:R-:W-:Y:S01]  /*0400*/  HADD2.F32 R17, -RZ, R26.H0_H0 ;  /* 0x2000001aff117230 */ /* 0x010fe20000004100 */
[----:B------:R-:W-:-:S02]  /*0410*/  FSEL R16, RZ, 1, P2 ;  /* 0x3f800000ff107808 */ /* 0x000fc40001000000 */
[----:B------:R-:W-:-:S03]  /*0420*/  ISETP.NE.AND P2, PT, R5, UR7, PT ;  /* 0x0000000705007c0c */ /* 0x000fc6000bf45270 */
[----:B------:R-:W-:Y:S01]  /*0430*/  FADD R26, R16, -R17 ;  /* 0x80000011101a7221 */ /* 0x000fe20000000000 */
[----:B------:R-:W-:-:S05]  /*0440*/  FSEL R16, RZ, 1, P2 ;  /* 0x3f800000ff107808 */ /* 0x000fca0001000000 */
[----:B------:R-:W-:Y:S02]  /*0450*/  FADD R27, R16, -R27 ;  /* 0x8000001b101b7221 */ /* 0x000fe40000000000 */
[----:B------:R-:W1:Y:S01]  /*0460*/  F2F.F64.F32 R16, R26 ;  /* 0x0000001a00107310 */ /* 0x000e620000201800 */
[----:B------:R-:W-:Y:S01]  /*0470*/  UIADD3 UR7, UPT, UPT, UR4, 0x4, URZ ;  /* 0x0000000404077890 */ /* 0x000fe2000fffe0ff */
[----:B-1----:R-:W-:-:S06]  /*0480*/  DFMA R14, R16, R16, R14 ;  /* 0x00000010100e722b */ /* 0x002fcc000000000e */
[----:B------:R-:W1:Y:S01]  /*0490*/  F2F.F64.F32 R16, R27 ;  /* 0x0000001b00107310 */ /* 0x000e620000201800 */
[----:B------:R-:W-:Y:S01]  /*04a0*/  ISETP.NE.AND P2, PT, R5, UR7, PT ;  /* 0x0000000705007c0c */ /* 0x000fe2000bf45270 */
[----:B------:R-:W-:Y:S01]  /*04b0*/  UIADD3 UR7, UPT, UPT, UR4, 0x5, URZ ;  /* 0x0000000504077890 */ /* 0x000fe2000fffe0ff */
[----:B------:R-:W-:Y:S01]  /*04c0*/  HADD2.F32 R25, -RZ, R25.H0_H0 ;  /* 0x20000019ff197230 */ /* 0x000fe20000004100 */
[----:B-1----:R-:W-:Y:S01]  /*04d0*/  DFMA R14, R16, R16, R14 ;  /* 0x00000010100e722b */ /* 0x002fe2000000000e */
[----:B------:R-:W-:-:S03]  /*04e0*/  FSEL R16, RZ, 1, P2 ;  /* 0x3f800000ff107808 */ /* 0x000fc60001000000 */
[----:B------:R-:W-:Y:S02]  /*04f0*/  ISETP.NE.AND P2, PT, R5, UR7, PT ;  /* 0x0000000705007c0c */ /* 0x000fe4000bf45270 */
[----:B------:R-:W-:Y:S02]  /*0500*/  FADD R25, R16, -R25 ;  /* 0x8000001910197221 */ /* 0x000fe40000000000 */
[----:B------:R-:W-:Y:S01]  /*0510*/  FSEL R16, RZ, 1, P2 ;  /* 0x3f800000ff107808 */ /* 0x000fe20001000000 */
[----:B------:R-:W-:Y:S01]  /*0520*/  HADD2.F32 R17, -RZ, R24.H0_H0 ;  /* 0x20000018ff117230 */ /* 0x000fe20000004100 */
[----:B------:R-:W-:Y:S02]  /*0530*/  UIADD3 UR7, UPT, UPT, UR4, 0x6, URZ ;  /* 0x0000000604077890 */ /* 0x000fe4000fffe0ff */
[----:B------:R-:W1:Y:S02]  /*0540*/  F2F.F64.F32 R24, R25 ;  /* 0x0000001900187310 */ /* 0x000e640000201800 */
[----:B------:R-:W-:-:S02]  /*0550*/  FADD R16, R16, -R17 ;  /* 0x8000001110107221 */ /* 0x000fc40000000000 */
[C---:B------:R-:W-:Y:S01]  /*0560*/  ISETP.NE.AND P2, PT, R5.reuse, UR7, PT ;  /* 0x0000000705007c0c */ /* 0x040fe2000bf45270 */
[----:B------:R-:W-:Y:S01]  /*0570*/  UIADD3 UR7, UPT, UPT, UR4, 0x7, URZ ;  /* 0x0000000704077890 */ /* 0x000fe2000fffe0ff */
[----:B------:R-:W-:Y:S02]  /*0580*/  HADD2.F32 R26, -RZ, R23.H0_H0 ;  /* 0x20000017ff1a7230 */ /* 0x000fe40000004100 */
[----:B------:R-:W4:Y:S01]  /*0590*/  F2F.F64.F32 R16, R16 ;  /* 0x0000001000107310 */ /* 0x000f220000201800 */
[----:B------:R-:W-:Y:S02]  /*05a0*/  FSEL R23, RZ, 1, P2 ;  /* 0x3f800000ff177808 */ /* 0x000fe40001000000 */
[----:B------:R-:W-:Y:S01]  /*05b0*/  ISETP.NE.AND P2, PT, R5, UR7, PT ;  /* 0x0000000705007c0c */ /* 0x000fe2000bf45270 */
[----:B-1----:R-:W-:Y:S02]  /*05c0*/  DFMA R14, R24, R24, R14 ;  /* 0x00000018180e722b */ /* 0x002fe4000000000e */
[----:B------:R-:W-:Y:S01]  /*05d0*/  FADD R23, R23, -R26 ;  /* 0x8000001a17177221 */ /* 0x000fe20000000000 */
[----:B------:R-:W-:Y:S01]  /*05e0*/  HADD2.F32 R26, -RZ, R21.H0_H0 ;  /* 0x20000015ff1a7230 */ /* 0x000fe20000004100 */
[----:B------:R-:W-:Y:S01]  /*05f0*/  UIADD3 UR7, UPT, UPT, UR4, 0x8, URZ ;  /* 0x0000000804077890 */ /* 0x000fe2000fffe0ff */
[----:B------:R-:W-:Y:S01]  /*0600*/  FSEL R21, RZ, 1, P2 ;  /* 0x3f800000ff157808 */ /* 0x000fe20001000000 */
[----:B------:R1:W5:Y:S02]  /*0610*/  F2F.F64.F32 R24, R23 ;  /* 0x0000001700187310 */ /* 0x0003640000201800 */
[----:B----4-:R-:W-:-:S02]  /*0620*/  DFMA R14, R16, R16, R14 ;  /* 0x00000010100e722b */ /* 0x010fc4000000000e */
[----:B------:R-:W-:Y:S01]  /*0630*/  ISETP.NE.AND P2, PT, R5, UR7, PT ;  /* 0x0000000705007c0c */ /* 0x000fe2000bf45270 */
[----:B------:R-:W-:Y:S01]  /*0640*/  FADD R16, R21, -R26 ;  /* 0x8000001a15107221 */ /* 0x000fe20000000000 */
[----:B------:R-:W-:Y:S01]  /*0650*/  UIADD3 UR7, UPT, UPT, UR4, 0x9, URZ ;  /* 0x0000000904077890 */ /* 0x000fe2000fffe0ff */
[----:B------:R-:W-:Y:S01]  /*0660*/  HADD2.F32 R22, -RZ, R22.H0_H0 ;  /* 0x20000016ff167230 */ /* 0x000fe20000004100 */
[----:B------:R-:W-:-:S03]  /*0670*/  FSEL R21, RZ, 1, P2 ;  /* 0x3f800000ff157808 */ /* 0x000fc60001000000 */
[----:B------:R-:W4:Y:S01]  /*0680*/  F2F.F64.F32 R16, R16 ;  /* 0x0000001000107310 */ /* 0x000f220000201800 */
[----:B------:R-:W-:Y:S01]  /*0690*/  ISETP.NE.AND P2, PT, R5, UR7, PT ;  /* 0x0000000705007c0c */ /* 0x000fe2000bf45270 */
[----:B------:R-:W-:Y:S01]  /*06a0*/  FADD R21, R21, -R22 ;  /* 0x8000001615157221 */ /* 0x000fe20000000000 */
[----:B-1----:R-:W-:Y:S01]  /*06b0*/  HADD2.F32 R23, -RZ, R18.H0_H0 ;  /* 0x20000012ff177230 */ /* 0x002fe20000004100 */
[----:B-----5:R-:W-:Y:S01]  /*06c0*/  DFMA R24, R24, R24, R14 ;  /* 0x000000181818722b */ /* 0x020fe2000000000e */
[----:B------:R-:W-:Y:S01]  /*06d0*/  FSEL R22, RZ, 1, P2 ;  /* 0x3f800000ff167808 */ /* 0x000fe20001000000 */
[----:B------:R-:W-:Y:S02]  /*06e0*/  UIADD3 UR7, UPT, UPT, UR4, 0xa, URZ ;  /* 0x0000000a04077890 */ /* 0x000fe4000fffe0ff */
[----:B------:R-:W1:Y:S02]  /*06f0*/  F2F.F64.F32 R14, R21 ;  /* 0x00000015000e7310 */ /* 0x000e640000201800 */
[----:B------:R-:W-:-:S02]  /*0700*/  FADD R22, R22, -R23 ;  /* 0x8000001716167221 */ /* 0x000fc40000000000 */
[C---:B------:R-:W-:Y:S01]  /*0710*/  ISETP.NE.AND P2, PT, R5.reuse, UR7, PT ;  /* 0x0000000705007c0c */ /* 0x040fe2000bf45270 */
[----:B----4-:R-:W-:Y:S01]  /*0720*/  DFMA R24, R16, R16, R24 ;  /* 0x000000101018722b */ /* 0x010fe20000000018 */
[----:B------:R-:W-:Y:S02]  /*0730*/  UIADD3 UR7, UPT, UPT, UR4, 0xb, URZ ;  /* 0x0000000b04077890 */ /* 0x000fe4000fffe0ff */
[----:B------:R-:W4:Y:S01]  /*0740*/  F2F.F64.F32 R16, R22 ;  /* 0x0000001600107310 */ /* 0x000f220000201800 */
[----:B------:R-:W-:Y:S01]  /*0750*/  FSEL R18, RZ, 1, P2 ;  /* 0x3f800000ff127808 */ /* 0x000fe20001000000 */
[----:B------:R-:W-:Y:S02]  /*0760*/  HADD2.F32 R23, -RZ, R10.H0_H0 ;  /* 0x2000000aff177230 */ /* 0x000fe40000004100 */
[----:B------:R-:W-:Y:S01]  /*0770*/  ISETP.NE.AND P2, PT, R5, UR7, PT ;  /* 0x0000000705007c0c */ /* 0x000fe2000bf45270 */
[----:B-1----:R-:W-:Y:S02]  /*0780*/  DFMA R24, R14, R14, R24 ;  /* 0x0000000e0e18722b */ /* 0x002fe40000000018 */
[----:B------:R-:W-:Y:S01]  /*0790*/  FADD R14, R18, -R23 ;  /* 0x80000017120e7221 */ /* 0x000fe20000000000 */
[----:B------:R-:W-:Y:S01]  /*07a0*/  UIADD3 UR7, UPT, UPT, UR4, 0xc, URZ ;  /* 0x0000000c04077890 */ /* 0x000fe2000fffe0ff */
[----:B------:R-:W-:Y:S01]  /*07b0*/  FSEL R10, RZ, 1, P2 ;  /* 0x3f800000ff0a7808 */ /* 0x000fe20001000000 */
[----:B------:R-:W-:-:S03]  /*07c0*/  HADD2.F32 R21, -RZ, R20.H0_H0 ;  /* 0x20000014ff157230 */ /* 0x000fc60000004100 */
[----:B------:R-:W1:Y:S01]  /*07d0*/  F2F.F64.F32 R14, R14 ;  /* 0x0000000e000e7310 */ /* 0x000e620000201800 */
[----:B----4-:R-:W-:Y:S01]  /*07e0*/  DFMA R24, R16, R16, R24 ;  /* 0x000000101018722b */ /* 0x010fe20000000018 */
[----:B------:R-:W-:Y:S01]  /*07f0*/  ISETP.NE.AND P2, PT, R5, UR7, PT ;  /* 0x0000000705007c0c */ /* 0x000fe2000bf45270 */
[----:B------:R-:W-:Y:S01]  /*0800*/  FADD R16, R10, -R21 ;  /* 0x800000150a107221 */ /* 0x000fe20000000000 */
[----:B------:R-:W-:Y:S01]  /*0810*/  HADD2.F32 R19, -RZ, R19.H0_H0 ;  /* 0x20000013ff137230 */ /* 0x000fe20000004100 */
[----:B------:R-:W-:Y:S01]  /*0820*/  UIADD3 UR7, UPT, UPT, UR4, 0xd, URZ ;  /* 0x0000000d04077890 */ /* 0x000fe2000fffe0ff */
[----:B------:R-:W-:-:S03]  /*0830*/  FSEL R10, RZ, 1, P2 ;  /* 0x3f800000ff0a7808 */ /* 0x000fc60001000000 */
[----:B------:R-:W4:Y:S02]  /*0840*/  F2F.F64.F32 R16, R16 ;  /* 0x0000001000107310 */ /* 0x000f240000201800 */
[----:B------:R-:W-:Y:S01]  /*0850*/  FADD R10, R10, -R19 ;  /* 0x800000130a0a7221 */ /* 0x000fe20000000000 */
[----:B------:R-:W-:Y:S01]  /*0860*/  ISETP.NE.AND P2, PT, R5, UR7, PT ;  /* 0x0000000705007c0c */ /* 0x000fe2000bf45270 */
[----:B------:R-:W-:Y:S01]  /*0870*/  UIADD3 UR7, UPT, UPT, UR4, 0xe, URZ ;  /* 0x0000000e04077890 */ /* 0x000fe2000fffe0ff */
[----:B-1----:R-:W-:Y:S02]  /*0880*/  DFMA R24, R14, R14, R24 ;  /* 0x0000000e0e18722b */ /* 0x002fe40000000018 */
[----:B------:R-:W-:-:S03]  /*0890*/  FSEL R14, RZ, 1, P2 ;  /* 0x3f800000ff0e7808 */ /* 0x000fc60001000000 */
[----:B------:R-:W-:Y:S01]  /*08a0*/  ISETP.NE.AND P2, PT, R5, UR7, PT ;  /* 0x0000000705007c0c */ /* 0x000fe2000bf45270 */
[----:B------:R-:W-:Y:S02]  /*08b0*/  UIADD3 UR7, UPT, UPT, UR4, 0xf, URZ ;  /* 0x0000000f04077890 */ /* 0x000fe4000fffe0ff */
[----:B----4-:R-:W-:Y:S01]  /*08c0*/  DFMA R24, R16, R16, R24 ;  /* 0x000000101018722b */ /* 0x010fe20000000018 */
[----:B------:R-:W-:-:S03]  /*08d0*/  FSEL R16, RZ, 1, P2 ;  /* 0x3f800000ff107808 */ /* 0x000fc60001000000 */
[----:B------:R-:W-:Y:S01]  /*08e0*/  ISETP.NE.AND P2, PT, R5, UR7, PT ;  /* 0x0000000705007c0c */ /* 0x000fe2000bf45270 */
[----:B------:R-:W-:Y:S01]  /*08f0*/  UIADD3 UR4, UPT, UPT, UR4, 0x10, URZ ;  /* 0x0000001004047890 */ /* 0x000fe2000fffe0ff */
[----:B0-----:R-:W-:Y:S01]  /*0900*/  IADD3 R12, P3, PT, R12, 0x20, RZ ;  /* 0x000000200c0c7810 */ /* 0x001fe20007f7e0ff */
[----:B------:R-:W-:-:S04]  /*0910*/  VIADD R7, R7, 0x10 ;  /* 0x0000001007077836 */ /* 0x000fc80000000000 */
[----:B------:R-:W-:Y:S02]  /*0920*/  IMAD.X R13, RZ, RZ, R13, P3 ;  /* 0x000000ffff0d7224 */ /* 0x000fe400018e060d */
[----:B--2---:R-:W-:Y:S02]  /*0930*/  HADD2.F32 R15, -RZ, R11.H0_H0 ;  /* 0x2000000bff0f7230 */ /* 0x004fe40000004100 */
[----:B------:R-:W0:Y:S03]  /*0940*/  F2F.F64.F32 R10, R10 ;  /* 0x0000000a000a7310 */ /* 0x000e260000201800 */
[----:B------:R-:W-:-:S06]  /*0950*/  FADD R14, R14, -R15 ;  /* 0x8000000f0e0e7221 */ /* 0x000fcc0000000000 */
[----:B------:R-:W1:Y:S01]  /*0960*/  F2F.F64.F32 R14, R14 ;  /* 0x0000000e000e7310 */ /* 0x000e620000201800 */
[----:B---3--:R-:W-:-:S05]  /*0970*/  HADD2.F32 R9, -RZ, R9.H0_H0 ;  /* 0x20000009ff097230 */ /* 0x008fca0000004100 */
[----:B------:R-:W-:Y:S01]  /*0980*/  FADD R16, R16, -R9 ;  /* 0x8000000910107221 */ /* 0x000fe20000000000 */
[----:B0-----:R-:W-:Y:S01]  /*0990*/  DFMA R24, R10, R10, R24 ;  /* 0x0000000a0a18722b */ /* 0x001fe20000000018 */
[----:B------:R-:W-:Y:S01]  /*09a0*/  FSEL R10, RZ, 1, P2 ;  /* 0x3f800000ff0a7808 */ /* 0x000fe20001000000 */
[----:B------:R-:W-:Y:S02]  /*09b0*/  HADD2.F32 R11, -RZ, R8.H0_H0 ;  /* 0x20000008ff0b7230 */ /* 0x000fe40000004100 */
[----:B------:R-:W0:Y:S03]  /*09c0*/  F2F.F64.F32 R8, R16 ;  /* 0x0000001000087310 */ /* 0x000e260000201800 */
[----:B------:R-:W-:Y:S01]  /*09d0*/  FADD R10, R10, -R11 ;  /* 0x8000000b0a0a7221 */ /* 0x000fe20000000000 */
[----:B-1----:R-:W-:Y:S01]  /*09e0*/  DFMA R24, R14, R14, R24 ;  /* 0x0000000e0e18722b */ /* 0x002fe20000000018 */
[----:B------:R-:W-:-:S04]  /*09f0*/  ISETP.NE.AND P2, PT, R3, UR4, PT ;  /* 0x0000000403007c0c */ /* 0x000fc8000bf45270 */
[----:B------:R-:W1:Y:S03]  /*0a00*/  F2F.F64.F32 R10, R10 ;  /* 0x0000000a000a7310 */ /* 0x000e660000201800 */
[----:B0-----:R-:W-:-:S08]  /*0a10*/  DFMA R8, R8, R8, R24 ;  /* 0x000000080808722b */ /* 0x001fd00000000018 */
[----:B-1----:R-:W-:Y:S01]  /*0a20*/  DFMA R8, R10, R10, R8 ;  /* 0x0000000a0a08722b */ /* 0x002fe20000000008 */
[----:B------:R-:W-:Y:S10]  /*0a30*/  @P2 BRA `(.L_x_32) ;  /* 0xfffffff400ec2947 */ /* 0x000ff4000383ffff */
[----:B------:R-:W-:-:S07]  /*0a40*/  MOV R7, R3 ;  /* 0x0000000300077202 */ /* 0x000fce0000000f00 */
.L_x_31:
        /* <DEDUP_REMOVED lines=10> */
[----:B------:R0:W2:Y:S01]  /*0af0*/  LDG.E.U16 R13, desc[UR8][R12.64] ;  /* 0x000000080c0d7981 */ /* 0x0000a2000c1e1500 */
[----:B-1----:R-:W-:-:S04]  /*0b00*/  LEA R10, P3, R14, R10, 0x1 ;  /* 0x0000000a0e0a7211 */ /* 0x002fc800078608ff */
[----:B------:R-:W-:-:S05]  /*0b10*/  LEA.HI.X R11, R14, R11, R15, 0x1, P3 ;  /* 0x0000000b0e0b7211 */ /* 0x000fca00018f0c0f */
[----:B------:R-:W3:Y:S04]  /*0b20*/  LDG.E.U16 R22, desc[UR8][R10.64+0x2] ;  /* 0x000002080a167981 */ /* 0x000ee8000c1e1500 */
[----:B------:R-:W4:Y:S04]  /*0b30*/  LDG.E.U16 R19, desc[UR8][R10.64+0x4] ;  /* 0x000004080a137981 */ /* 0x000f28000c1e1500 */
[----:B------:R-:W5:Y:S04]  /*0b40*/  LDG.E.U16 R18, desc[UR8][R10.64+0x6] ;  /* 0x000006080a127981 */ /* 0x000f68000c1e1500 */
[----:B------:R-:W5:Y:S04]  /*0b50*/  LDG.E.U16 R17, desc[UR8][R10.64+0x8] ;  /* 0x000008080a117981 */ /* 0x000f68000c1e1500 */
[----:B------:R-:W5:Y:S04]  /*0b60*/  LDG.E.U16 R15, desc[UR8][R10.64+0xa] ;  /* 0x00000a080a0f7981 */ /* 0x000f68000c1e1500 */
[----:B------:R-:W5:Y:S04]  /*0b70*/  LDG.E.U16 R14, desc[UR8][R10.64+0xc] ;  /* 0x00000c080a0e7981 */ /* 0x000f68000c1e1500 */
[----:B------:R1:W5:Y:S01]  /*0b80*/  LDG.E.U16 R16, desc[UR8][R10.64+0xe] ;  /* 0x00000e080a107981 */ /* 0x000362000c1e1500 */
[----:B------:R-:W-:Y:S01]  /*0b90*/  ISETP.NE.AND P3, PT, R5, R7, PT ;  /* 0x000000070500720c */ /* 0x000fe20003f65270 */
[----:B------:R-:W-:-:S03]  /*0ba0*/  VIADD R20, R7, 0x1 ;  /* 0x0000000107147836 */ /* 0x000fc60000000000 */
[----:B0-----:R-:W-:Y:S02]  /*0bb0*/  FSEL R12, RZ, 1, P3 ;  /* 0x3f800000ff0c7808 */ /* 0x001fe40001800000 */
[----:B------:R-:W-:Y:S02]  /*0bc0*/  ISETP.NE.AND P3, PT, R5, R20, PT ;  /* 0x000000140500720c */ /* 0x000fe40003f65270 */
[----:B------:R-:W-:Y:S02]  /*0bd0*/  IADD3 R24, PT, PT, R7, 0x2, RZ ;  /* 0x0000000207187810 */ /* 0x000fe40007ffe0ff */
[----:B------:R-:W-:Y:S02]  /*0be0*/  FSEL R21, RZ, 1, P3 ;  /* 0x3f800000ff157808 */ /* 0x000fe40001800000 */
[----:B------:R-:W-:Y:S01]  /*0bf0*/  ISETP.NE.AND P3, PT, R5, R24, PT ;  /* 0x000000180500720c */ /* 0x000fe20003f65270 */
[----:B------:R-:W-:Y:S02]  /*0c00*/  VIADD R24, R7, 0x3 ;  /* 0x0000000307187836 */ /* 0x000fe40000000000 */
[----:B--2---:R-:W-:-:S05]  /*0c10*/  HADD2.F32 R13, -RZ, R13.H0_H0 ;  /* 0x2000000dff0d7230 */ /* 0x004fca0000004100 */
[----:B------:R-:W-:-:S04]  /*0c20*/  FADD R20, R12, -R13 ;  /* 0x8000000d0c147221 */ /* 0x000fc80000000000 */
[----:B------:R-:W0:Y:S01]  /*0c30*/  F2F.F64.F32 R12, R20 ;  /* 0x00000014000c7310 */ /* 0x000e220000201800 */
[----:B---3--:R-:W-:-:S05]  /*0c40*/  HADD2.F32 R22, -RZ, R22.H0_H0 ;  /* 0x20000016ff167230 */ /* 0x008fca0000004100 */
[----:B-1----:R-:W-:Y:S01]  /*0c50*/  FADD R10, R21, -R22 ;  /* 0x80000016150a7221 */ /* 0x002fe20000000000 */
[----:B------:R-:W-:Y:S01]  /*0c60*/  FSEL R21, RZ, 1, P3 ;  /* 0x3f800000ff157808 */ /* 0x000fe20001800000 */
[----:B----4-:R-:W-:Y:S01]  /*0c70*/  HADD2.F32 R22, -RZ, R19.H0_H0 ;  /* 0x20000013ff167230 */ /* 0x010fe20000004100 */
[----:B------:R-:W-:-:S03]  /*0c80*/  ISETP.NE.AND P3, PT, R5, R24, PT ;  /* 0x000000180500720c */ /* 0x000fc60003f65270 */
[----:B------:R-:W1:Y:S01]  /*0c90*/  F2F.F64.F32 R10, R10 ;  /* 0x0000000a000a7310 */ /* 0x000e620000201800 */
[----:B0-----:R-:W-:Y:S01]  /*0ca0*/  DFMA R12, R12, R12, R8 ;  /* 0x0000000c0c0c722b */ /* 0x001fe20000000008 */
[----:B------:R-:W-:Y:S01]  /*0cb0*/  FADD R8, R21, -R22 ;  /* 0x8000001615087221 */ /* 0x000fe20000000000 */
[----:B------:R-:W-:Y:S01]  /*0cc0*/  VIADD R20, R7, 0x4 ;  /* 0x0000000407147836 */ /* 0x000fe20000000000 */
[----:B------:R-:W-:Y:S01]  /*0cd0*/  FSEL R19, RZ, 1, P3 ;  /* 0x3f800000ff137808 */ /* 0x000fe20001800000 */
[----:B-----5:R-:W-:-:S03]  /*0ce0*/  HADD2.F32 R18, -RZ, R18.H0_H0 ;  /* 0x20000012ff127230 */ /* 0x020fc60000004100 */
[----:B------:R-:W0:Y:S01]  /*0cf0*/  F2F.F64.F32 R8, R8 ;  /* 0x0000000800087310 */ /* 0x000e220000201800 */
[----:B------:R-:W-:Y:S01]  /*0d00*/  ISETP.NE.AND P3, PT, R5, R20, PT ;  /* 0x000000140500720c */ /* 0x000fe20003f65270 */
[----:B------:R-:W-:Y:S01]  /*0d10*/  FADD R18, R19, -R18 ;  /* 0x8000001213127221 */ /* 0x000fe20000000000 */
[----:B------:R-:W-:Y:S01]  /*0d20*/  VIADD R22, R7, 0x5 ;  /* 0x0000000507167836 */ /* 0x000fe20000000000 */
[----:B-1----:R-:W-:Y:S01]  /*0d30*/  DFMA R12, R10, R10, R12 ;  /* 0x0000000a0a0c722b */ /* 0x002fe2000000000c */
[----:B------:R-:W-:Y:S01]  /*0d40*/  FSEL R19, RZ, 1, P3 ;  /* 0x3f800000ff137808 */ /* 0x000fe20001800000 */
[----:B------:R-:W-:Y:S02]  /*0d50*/  HADD2.F32 R20, -RZ, R17.H0_H0 ;  /* 0x20000011ff147230 */ /* 0x000fe40000004100 */
[----:B------:R1:W2:Y:S01]  /*0d60*/  F2F.F64.F32 R10, R18 ;  /* 0x00000012000a7310 */ /* 0x0002a20000201800 */
[----:B------:R-:W-:Y:S02]  /*0d70*/  ISETP.NE.AND P3, PT, R5, R22, PT ;  /* 0x000000160500720c */ /* 0x000fe40003f65270 */
[----:B------:R-:W-:Y:S01]  /*0d80*/  FADD R19, R19, -R20 ;  /* 0x8000001413137221 */ /* 0x000fe20000000000 */
[----:B------:R-:W-:Y:S01]  /*0d90*/  IADD3 R22, PT, PT, R7, 0x6, RZ ;  /* 0x0000000607167810 */ /* 0x000fe20007ffe0ff */
[----:B------:R-:W-:Y:S01]  /*0da0*/  HADD2.F32 R20, -RZ, R15.H0_H0 ;  /* 0x2000000fff147230 */ /* 0x000fe20000004100 */
[----:B0-----:R-:W-:Y:S01]  /*0db0*/  DFMA R12, R8, R8, R12 ;  /* 0x00000008080c722b */ /* 0x001fe2000000000c */
[----:B------:R-:W-:Y:S01]  /*0dc0*/  FSEL R17, RZ, 1, P3 ;  /* 0x3f800000ff117808 */ /* 0x000fe20001800000 */
[----:B------:R-:W0:Y:S01]  /*0dd0*/  F2F.F64.F32 R8, R19 ;  /* 0x0000001300087310 */ /* 0x000e220000201800 */
[----:B------:R-:W-:Y:S01]  /*0de0*/  ISETP.NE.AND P3, PT, R5, R22, PT ;  /* 0x000000160500720c */ /* 0x000fe20003f65270 */
[----:B-1----:R-:W-:-:S02]  /*0df0*/  VIADD R18, R7, 0x7 ;  /* 0x0000000707127836 */ /* 0x002fc40000000000 */
[----:B------:R-:W-:Y:S01]  /*0e00*/  FADD R17, R17, -R20 ;  /* 0x8000001411117221 */ /* 0x000fe20000000000 */
[----:B------:R-:W-:Y:S01]  /*0e10*/  FSEL R15, RZ, 1, P3 ;  /* 0x3f800000ff0f7808 */ /* 0x000fe20001800000 */
[----:B--2---:R-:W-:Y:S01]  /*0e20*/  DFMA R12, R10, R10, R12 ;  /* 0x0000000a0a0c722b */ /* 0x004fe2000000000c */
[----:B------:R-:W-:Y:S01]  /*0e30*/  HADD2.F32 R14, -RZ, R14.H0_H0 ;  /* 0x2000000eff0e7230 */ /* 0x000fe20000004100 */
[----:B------:R-:W1:Y:S01]  /*0e40*/  F2F.F64.F32 R10, R17 ;  /* 0x00000011000a7310 */ /* 0x000e620000201800 */
[----:B------:R-:W-:-:S03]  /*0e50*/  ISETP.NE.AND P3, PT, R5, R18, PT ;  /* 0x000000120500720c */ /* 0x000fc60003f65270 */
[----:B------:R-:W-:Y:S01]  /*0e60*/  FADD R14, R15, -R14 ;  /* 0x8000000e0f0e7221 */ /* 0x000fe20000000000 */
[----:B------:R-:W-:Y:S01]  /*0e70*/  FSEL R15, RZ, 1, P3 ;  /* 0x3f800000ff0f7808 */ /* 0x000fe20001800000 */
[----:B------:R-:W-:Y:S01]  /*0e80*/  HADD2.F32 R16, -RZ, R16.H0_H0 ;  /* 0x20000010ff107230 */ /* 0x000fe20000004100 */
[----:B0-----:R-:W-:Y:S01]  /*0e90*/  DFMA R12, R8, R8, R12 ;  /* 0x00000008080c722b */ /* 0x001fe2000000000c */
[----:B------:R-:W0:Y:S03]  /*0ea0*/  F2F.F64.F32 R8, R14 ;  /* 0x0000000e00087310 */ /* 0x000e260000201800 */
[----:B------:R-:W-:-:S04]  /*0eb0*/  FADD R15, R15, -R16 ;  /* 0x800000100f0f7221 */ /* 0x000fc80000000000 */
[----:B-1----:R-:W-:Y:S01]  /*0ec0*/  DFMA R12, R10, R10, R12 ;  /* 0x0000000a0a0c722b */ /* 0x002fe2000000000c */
[----:B------:R-:W1:Y:S07]  /*0ed0*/  F2F.F64.F32 R10, R15 ;  /* 0x0000000f000a7310 */ /* 0x000e6e0000201800 */
[----:B0-----:R-:W-:Y:S01]  /*0ee0*/  DFMA R8, R8, R8, R12 ;  /* 0x000000080808722b */ /* 0x001fe2000000000c */
[----:B------:R-:W-:-:S07]  /*0ef0*/  VIADD R7, R7, 0x8 ;  /* 0x0000000807077836 */ /* 0x000fce0000000000 */
[----:B-1----:R-:W-:-:S11]  /*0f00*/  DFMA R8, R10, R10, R8 ;  /* 0x0000000a0a08722b */ /* 0x002fd60000000008 */
.L_x_34:
[----:B------:R-:W-:Y:S05]  /*0f10*/  @!P2 BRA `(.L_x_33) ;  /* 0x000000040034a947 */ /* 0x000fea0003800000 */
[----:B------:R-:W-:Y:S01]  /*0f20*/  ISETP.NE.AND P2, PT, R4, RZ, PT ;  /* 0x000000ff0400720c */ /* 0x000fe20003f45270 */
[----:B------:R-:W-:-:S12]  /*0f30*/  @!P0 BRA `(.L_x_35) ;  /* 0x0000000000a08947 */ /* 0x000fd80003800000 */
[----:B------:R-:W0:Y:S01]  /*0f40*/  LDC.64 R12, c[0x0][0x380] ;  /* 0x0000e000ff0c7b82 */ /* 0x000e220000000a00 */
[C---:B------:R-:W-:Y:S01]  /*0f50*/  IMAD.IADD R15, R6.reuse, 0x1, R7 ;  /* 0x00000001060f7824 */ /* 0x040fe200078e0207 */
[----:B------:R-:W-:-:S06]  /*0f60*/  IADD3 R14, P3, PT, R6, R7, RZ ;  /* 0x00000007060e7210 */ /* 0x000fcc0007f7e0ff */
[----:B------:R-:W1:Y:S01]  /*0f70*/  LDC.64 R10, c[0x0][0x380] ;  /* 0x0000e000ff0a7b82 */ /* 0x000e620000000a00 */
[----:B0-----:R-:W-:Y:S01]  /*0f80*/  IMAD.WIDE.U32 R12, R15, 0x2, R12 ;  /* 0x000000020f0c7825 */ /* 0x001fe200078e000c */
[----:B------:R-:W-:-:S05]  /*0f90*/  IADD3.X R15, PT, PT, RZ, RZ, RZ, P3, !PT ;  /* 0x000000ffff0f7210 */ /* 0x000fca0001ffe4ff */
[----:B------:R-:W2:Y:S01]  /*0fa0*/  LDG.E.U16 R12, desc[UR8][R12.64] ;  /* 0x000000080c0c7981 */ /* 0x000ea2000c1e1500 */
[----:B-1----:R-:W-:-:S04]  /*0fb0*/  LEA R10, P3, R14, R10, 0x1 ;  /* 0x0000000a0e0a7211 */ /* 0x002fc800078608ff */
[----:B------:R-:W-:-:S05]  /*0fc0*/  LEA.HI.X R11, R14, R11, R15, 0x1, P3 ;  /* 0x0000000b0e0b7211 */ /* 0x000fca00018f0c0f */
[----:B------:R-:W3:Y:S04]  /*0fd0*/  LDG.E.U16 R17, desc[UR8][R10.64+0x2] ;  /* 0x000002080a117981 */ /* 0x000ee8000c1e1500 */
[----:B------:R-:W4:Y:S04]  /*0fe0*/  LDG.E.U16 R19, desc[UR8][R10.64+0x4] ;  /* 0x000004080a137981 */ /* 0x000f28000c1e1500 */
[----:B------:R0:W5:Y:S01]  /*0ff0*/  LDG.E.U16 R14, desc[UR8][R10.64+0x6] ;  /* 0x000006080a0e7981 */ /* 0x000162000c1e1500 */
[----:B------:R-:W-:Y:S01]  /*1000*/  ISETP.NE.AND P3, PT, R5, R7, PT ;  /* 0x000000070500720c */ /* 0x000fe20003f65270 */
[----:B------:R-:W-:-:S03]  /*1010*/  VIADD R18, R7, 0x1 ;  /* 0x0000000107127836 */ /* 0x000fc60000000000 */
[----:B------:R-:W-:Y:S02]  /*1020*/  FSEL R15, RZ, 1, P3 ;  /* 0x3f800000ff0f7808 */ /* 0x000fe40001800000 */
[----:B------:R-:W-:Y:S01]  /*1030*/  ISETP.NE.AND P3, PT, R5, R18, PT ;  /* 0x000000120500720c */ /* 0x000fe20003f65270 */
[C---:B------:R-:W-:Y:S02]  /*1040*/  VIADD R18, R7.reuse, 0x2 ;  /* 0x0000000207127836 */ /* 0x040fe40000000000 */
[C---:B------:R-:W-:Y:S01]  /*1050*/  VIADD R20, R7.reuse, 0x3 ;  /* 0x0000000307147836 */ /* 0x040fe20000000000 */
[----:B------:R-:W-:Y:S01]  /*1060*/  IADD3 R7, PT, PT, R7, 0x4, RZ ;  /* 0x0000000407077810 */ /* 0x000fe20007ffe0ff */
[----:B--2---:R-:W-:-:S05]  /*1070*/  HADD2.F32 R16, -RZ, R12.H0_H0 ;  /* 0x2000000cff107230 */ /* 0x004fca0000004100 */
[----:B------:R-:W-:Y:S01]  /*1080*/  FADD R15, R15, -R16 ;  /* 0x800000100f0f7221 */ /* 0x000fe20000000000 */
[----:B------:R-:W-:-:S03]  /*1090*/  FSEL R16, RZ, 1, P3 ;  /* 0x3f800000ff107808 */ /* 0x000fc60001800000 */
[----:B------:R-:W1:Y:S01]  /*10a0*/  F2F.F64.F32 R12, R15 ;  /* 0x0000000f000c7310 */ /* 0x000e620000201800 */
[----:B---3--:R-:W-:Y:S01]  /*10b0*/  HADD2.F32 R17, -RZ, R17.H0_H0 ;  /* 0x20000011ff117230 */ /* 0x008fe20000004100 */
[----:B------:R-:W-:-:S04]  /*10c0*/  ISETP.NE.AND P3, PT, R5, R18, PT ;  /* 0x000000120500720c */ /* 0x000fc80003f65270 */
[----:B------:R-:W-:Y:S01]  /*10d0*/  FADD R16, R16, -R17 ;  /* 0x8000001110107221 */ /* 0x000fe20000000000 */
[----:B------:R-:W-:Y:S01]  /*10e0*/  FSEL R17, RZ, 1, P3 ;  /* 0x3f800000ff117808 */ /* 0x000fe20001800000 */
[----:B----4-:R-:W-:Y:S02]  /*10f0*/  HADD2.F32 R18, -RZ, R19.H0_H0 ;  /* 0x20000013ff127230 */ /* 0x010fe40000004100 */
[----:B0-----:R-:W0:Y:S01]  /*1100*/  F2F.F64.F32 R10, R16 ;  /* 0x00000010000a7310 */ /* 0x001e220000201800 */
[----:B------:R-:W-:Y:S02]  /*1110*/  ISETP.NE.AND P3, PT, R5, R20, PT ;  /* 0x000000140500720c */ /* 0x000fe40003f65270 */
[----:B------:R-:W-:Y:S01]  /*1120*/  FADD R17, R17, -R18 ;  /* 0x8000001211117221 */ /* 0x000fe20000000000 */
[----:B-1----:R-:W-:Y:S01]  /*1130*/  DFMA R12, R12, R12, R8 ;  /* 0x0000000c0c0c722b */ /* 0x002fe20000000008 */
[----:B------:R-:W-:Y:S01]  /*1140*/  FSEL R15, RZ, 1, P3 ;  /* 0x3f800000ff0f7808 */ /* 0x000fe20001800000 */
[----:B-----5:R-:W-:-:S02]  /*1150*/  HADD2.F32 R14, -RZ, R14.H0_H0 ;  /* 0x2000000eff0e7230 */ /* 0x020fc40000004100 */
[----:B------:R-:W1:Y:S03]  /*1160*/  F2F.F64.F32 R8, R17 ;  /* 0x0000001100087310 */ /* 0x000e660000201800 */
[----:B------:R-:W-:Y:S01]  /*1170*/  FADD R14, R15, -R14 ;  /* 0x8000000e0f0e7221 */ /* 0x000fe20000000000 */
[----:B0-----:R-:W-:-:S04]  /*1180*/  DFMA R12, R10, R10, R12 ;  /* 0x0000000a0a0c722b */ /* 0x001fc8000000000c */
[----:B------:R-:W0:Y:S04]  /*1190*/  F2F.F64.F32 R10, R14 ;  /* 0x0000000e000a7310 */ /* 0x000e280000201800 */
[----:B-1----:R-:W-:-:S08]  /*11a0*/  DFMA R8, R8, R8, R12 ;  /* 0x000000080808722b */ /* 0x002fd0000000000c */
[----:B0-----:R-:W-:-:S11]  /*11b0*/  DFMA R8, R10, R10, R8 ;  /* 0x0000000a0a08722b */ /* 0x001fd60000000008 */
.L_x_35:
[----:B------:R-:W-:Y:S05]  /*11c0*/  @!P2 BRA `(.L_x_33) ;  /* 0x000000000088a947 */ /* 0x000fea0003800000 */
[----:B------:R-:W0:Y:S01]  /*11d0*/  LDC.64 R10, c[0x0][0x380] ;  /* 0x0000e000ff0a7b82 */ /* 0x000e220000000a00 */
[----:B------:R-:W-:-:S04]  /*11e0*/  IMAD.IADD R13, R6, 0x1, R7 ;  /* 0x00000001060d7824 */ /* 0x000fc800078e0207 */
[----:B0-----:R-:W-:-:S06]  /*11f0*/  IMAD.WIDE.U32 R10, R13, 0x2, R10 ;  /* 0x000000020d0a7825 */ /* 0x001fcc00078e000a */
[----:B------:R-:W2:Y:S01]  /*1200*/  LDG.E.U16 R10, desc[UR8][R10.64] ;  /* 0x000000080a0a7981 */ /* 0x000ea2000c1e1500 */
[----:B------:R-:W-:-:S04]  /*1210*/  ISETP.NE.AND P2, PT, R5, R7, PT ;  /* 0x000000070500720c */ /* 0x000fc80003f45270 */
[----:B------:R-:W-:Y:S02]  /*1220*/  FSEL R12, RZ, 1, P2 ;  /* 0x3f800000ff0c7808 */ /* 0x000fe40001000000 */
[----:B------:R-:W-:Y:S01]  /*1230*/  ISETP.NE.AND P2, PT, R4, 0x1, PT ;  /* 0x000000010400780c */ /* 0x000fe20003f45270 */
[----:B--2---:R-:W-:-:S05]  /*1240*/  HADD2.F32 R13, -RZ, R10.H0_H0 ;  /* 0x2000000aff0d7230 */ /* 0x004fca0000004100 */
[----:B------:R-:W-:-:S06]  /*1250*/  FADD R12, R12, -R13 ;  /* 0x8000000d0c0c7221 */ /* 0x000fcc0000000000 */
[----:B------:R-:W0:Y:S02]  /*1260*/  F2F.F64.F32 R12, R12 ;  /* 0x0000000c000c7310 */ /* 0x000e240000201800 */
[----:B0-----:R-:W-:Y:S01]  /*1270*/  DFMA R8, R12, R12, R8 ;  /* 0x0000000c0c08722b */ /* 0x001fe20000000008 */
[----:B------:R-:W-:Y:S10]  /*1280*/  @!P2 BRA `(.L_x_33) ;  /* 0x000000000058a947 */ /* 0x000ff40003800000 */
[----:B------:R-:W0:Y:S01]  /*1290*/  LDC.64 R12, c[0x0][0x380] ;  /* 0x0000e000ff0c7b82 */ /* 0x000e220000000a00 */
[----:B------:R-:W-:-:S05]  /*12a0*/  IADD3 R6, P2, PT, R6, R7, RZ ;  /* 0x0000000706067210 */ /* 0x000fca0007f5e0ff */
[----:B------:R-:W-:Y:S01]  /*12b0*/  IMAD.X R11, RZ, RZ, RZ, P2 ;  /* 0x000000ffff0b7224 */ /* 0x000fe200010e06ff */
[----:B0-----:R-:W-:-:S04]  /*12c0*/  LEA R10, P2, R6, R12, 0x1 ;  /* 0x0000000c060a7211 */ /* 0x001fc800078408ff */
[----:B------:R-:W-:Y:S02]  /*12d0*/  LEA.HI.X R11, R6, R13, R11, 0x1, P2 ;  /* 0x0000000d060b7211 */ /* 0x000fe400010f0c0b */
[----:B------:R-:W-:-:S03]  /*12e0*/  ISETP.NE.AND P2, PT, R4, 0x2, PT ;  /* 0x000000020400780c */ /* 0x000fc60003f45270 */
[----:B------:R-:W2:Y:S10]  /*12f0*/  LDG.E.U16 R12, desc[UR8][R10.64+0x2] ;  /* 0x000002080a0c7981 */ /* 0x000eb4000c1e1500 */
[----:B------:R-:W3:Y:S01]  /*1300*/  @P2 LDG.E.U16 R13, desc[UR8][R10.64+0x4] ;  /* 0x000004080a0d2981 */ /* 0x000ee2000c1e1500 */
[C---:B------:R-:W-:Y:S01]  /*1310*/  VIADD R6, R7.reuse, 0x1 ;  /* 0x0000000107067836 */ /* 0x040fe20000000000 */
[----:B------:R-:W-:-:S04]  /*1320*/  @P2 IADD3 R14, PT, PT, R7, 0x2, RZ ;  /* 0x00000002070e2810 */ /* 0x000fc80007ffe0ff */
[----:B------:R-:W-:-:S04]  /*1330*/  ISETP.NE.AND P3, PT, R5, R6, PT ;  /* 0x000000060500720c */ /* 0x000fc80003f65270 */
[----:B------:R-:W-:Y:S02]  /*1340*/  FSEL R6, RZ, 1, P3 ;  /* 0x3f800000ff067808 */ /* 0x000fe40001800000 */
[----:B------:R-:W-:Y:S01]  /*1350*/  @P2 ISETP.NE.AND P3, PT, R5, R14, PT ;  /* 0x0000000e0500220c */ /* 0x000fe20003f65270 */
[----:B--2---:R-:W-:-:S03]  /*1360*/  HADD2.F32 R7, -RZ, R12.H0_H0 ;  /* 0x2000000cff077230 */ /* 0x004fc60000004100 */
[----:B------:R-:W-:Y:S02]  /*1370*/  @P2 FSEL R12, RZ, 1, P3 ;  /* 0x3f800000ff0c2808 */ /* 0x000fe40001800000 */
[----:B------:R-:W-:Y:S01]  /*1380*/  FADD R6, R6, -R7 ;  /* 0x8000000706067221 */ /* 0x000fe20000000000 */
[----:B---3--:R-:W-:-:S05]  /*1390*/  @P2 HADD2.F32 R13, -RZ, R13.H0_H0 ;  /* 0x2000000dff0d2230 */ /* 0x008fca0000004100 */
[----:B------:R-:W0:Y:S01]  /*13a0*/  F2F.F64.F32 R6, R6 ;  /* 0x0000000600067310 */ /* 0x000e220000201800 */
[----:B------:R-:W-:-:S07]  /*13b0*/  @P2 FADD R10, R12, -R13 ;  /* 0x8000000d0c0a2221 */ /* 0x000fce0000000000 */
[----:B------:R-:W1:Y:S01]  /*13c0*/  @P2 F2F.F64.F32 R10, R10 ;  /* 0x0000000a000a2310 */ /* 0x000e620000201800 */
[----:B0-----:R-:W-:-:S08]  /*13d0*/  DFMA R8, R6, R6, R8 ;  /* 0x000000060608722b */ /* 0x001fd00000000008 */
[----:B-1----:R-:W-:-:S11]  /*13e0*/  @P2 DFMA R8, R10, R10, R8 ;  /* 0x0000000a0a08222b */ /* 0x002fd60000000008 */
.L_x_33:
[----:B------:R-:W-:-:S05]  /*13f0*/  VIADD R5, R5, 0x1 ;  /* 0x0000000105057836 */ /* 0x000fca0000000000 */
[----:B------:R-:W-:-:S13]  /*1400*/  ISETP.NE.AND P2, PT, R5, UR10, PT ;  /* 0x0000000a05007c0c */ /* 0x000fda000bf45270 */
[----:B------:R-:W-:Y:S05]  /*1410*/  @P2 BRA `(.L_x_36) ;  /* 0xffffffec00442947 */ /* 0x000fea000383ffff */
.L_x_30:
[----:B------:R-:W0:Y:S01]  /*1420*/  MUFU.RSQ64H R3, R9 ;  /* 0x0000000900037308 */ /* 0x000e220000001c00 */
[----:B------:R-:W-:Y:S01]  /*1430*/  VIADD R2, R9, 0xfcb00000 ;  /* 0xfcb0000009027836 */ /* 0x000fe20000000000 */
[----:B------:R-:W-:Y:S01]  /*1440*/  MOV R7, 0x3fd80000 ;  /* 0x3fd8000000077802 */ /* 0x000fe20000000f00 */
[----:B------:R-:W-:-:S03]  /*1450*/  IMAD.MOV.U32 R6, RZ, RZ, 0x0 ;  /* 0x00000000ff067424 */ /* 0x000fc600078e00ff */
        /* <DEDUP_REMOVED lines=13> */
[----:B------:R-:W-:Y:S02]  /*1530*/  MOV R5, R9 ;  /* 0x0000000900057202 */ /* 0x000fe40000000f00 */
[----:B------:R-:W-:-:S07]  /*1540*/  MOV R0, 0x1560 ;  /* 0x0000156000007802 */ /* 0x000fce0000000f00 */
[----:B------:R-:W-:Y:S05]  /*1550*/  CALL.REL.NOINC `($__internal_2_$__cuda_sm20_dsqrt_rn_f64_mediumpath_v1) ;  /* 0x00000000000c7944 */ /* 0x000fea0003c00000 */
.L_x_37:
[----:B------:R-:W0:Y:S02]  /*1560*/  LDC.64 R2, c[0x4][RZ] ;  /* 0x01000000ff027b82 */ /* 0x000e240000000a00 */
[----:B0-----:R-:W-:Y:S01]  /*1570*/  STG.E.64 desc[UR8][R2.64], R4 ;  /* 0x0000000402007986 */ /* 0x001fe2000c101b08 */
[----:B------:R-:W-:Y:S05]  /*1580*/  EXIT ;  /* 0x000000000000794d */ /* 0x000fea0003800000 */
        .weak           $__internal_2_$__cuda_sm20_dsqrt_rn_f64_mediumpath_v1
        .type           $__internal_2_$__cuda_sm20_dsqrt_rn_f64_mediumpath_v1,@function
        .size           $__internal_2_$__cuda_sm20_dsqrt_rn_f64_mediumpath_v1,(.L_x_123 - $__internal_2_$__cuda_sm20_dsqrt_rn_f64_mediumpath_v1)
$__internal_2_$__cuda_sm20_dsqrt_rn_f64_mediumpath_v1:
[----:B------:R-:W-:Y:S01]  /*1590*/  ISETP.GE.U32.AND P0, PT, R2, -0x3400000, PT ;  /* 0xfcc000000200780c */ /* 0x000fe20003f06070 */
[----:B------:R-:W-:Y:S02]  /*15a0*/  IMAD.MOV.U32 R6, RZ, RZ, R10 ;  /* 0x000000ffff067224 */ /* 0x000fe400078e000a */
[----:B------:R-:W-:Y:S02]  /*15b0*/  IMAD.MOV.U32 R2, RZ, RZ, R14 ;  /* 0x000000ffff027224 */ /* 0x000fe400078e000e */
[----:B------:R-:W-:-:S08]  /*15c0*/  IMAD.MOV.U32 R3, RZ, RZ, R15 ;  /* 0x000000ffff037224 */ /* 0x000fd000078e000f */
[----:B------:R-:W-:Y:S05]  /*15d0*/  @!P0 BRA `(.L_x_38) ;  /* 0x0000000000208947 */ /* 0x000fea0003800000 */
[----:B------:R-:W-:-:S10]  /*15e0*/  DFMA.RM R2, R2, R6, R12 ;  /* 0x000000060202722b */ /* 0x000fd4000000400c */
[----:B------:R-:W-:-:S04]  /*15f0*/  IADD3 R6, P0, PT, R2, 0x1, RZ ;  /* 0x0000000102067810 */ /* 0x000fc80007f1e0ff */
[----:B------:R-:W-:-:S06]  /*1600*/  IADD3.X R7, PT, PT, RZ, R3, RZ, P0, !PT ;  /* 0x00000003ff077210 */ /* 0x000fcc00007fe4ff */
[----:B------:R-:W-:-:S08]  /*1610*/  DFMA.RP R4, -R2, R6, R4 ;  /* 0x000000060204722b */ /* 0x000fd00000008104 */
[----:B------:R-:W-:-:S06]  /*1620*/  DSETP.GT.AND P0, PT, R4, RZ, PT ;  /* 0x000000ff0400722a */ /* 0x000fcc0003f04000 */
[----:B------:R-:W-:Y:S02]  /*1630*/  FSEL R2, R6, R2, P0 ;  /* 0x0000000206027208 */ /* 0x000fe40000000000 */
[----:B------:R-:W-:Y:S01]  /*1640*/  FSEL R3, R7, R3, P0 ;  /* 0x0000000307037208 */ /* 0x000fe20000000000 */
[----:B------:R-:W-:Y:S06]  /*1650*/  BRA `(.L_x_39) ;  /* 0x0000000000647947 */ /* 0x000fec0003800000 */
.L_x_38:
        /* <DEDUP_REMOVED lines=9> */
[----:B------:R-:W-:Y:S01]  /*16f0*/  MOV R8, 0x0 ;  /* 0x0000000000087802 */ /* 0x000fe20000000f00 */
[----:B------:R-:W-:Y:S02]  /*1700*/  IMAD.MOV.U32 R4, RZ, RZ, RZ ;  /* 0x000000ffff047224 */ /* 0x000fe400078e00ff */
[----:B------:R-:W-:Y:S02]  /*1710*/  IMAD.MOV.U32 R9, RZ, RZ, 0x3fd80000 ;  /* 0x3fd80000ff097424 */ /* 0x000fe400078e00ff */
[----:B------:R-:W0:Y:S02]  /*1720*/  MUFU.RSQ64H R5, R3 ;  /* 0x0000000300057308 */ /* 0x000e240000001c00 */
        /* <DEDUP_REMOVED lines=9> */
[----:B------:R-:W-:Y:S01]  /*17c0*/  IADD3 R3, PT, PT, R3, -0x3500000, RZ ;  /* 0xfcb0000003037810 */ /* 0x000fe20007ffe0ff */
[----:B------:R-:W-:Y:S06]  /*17d0*/  BRA `(.L_x_39) ;  /* 0x0000000000047947 */ /* 0x000fec0003800000 */
.L_x_40:
[----:B------:R-:W-:-:S11]  /*17e0*/  DADD R2, R4, R4 ;  /* 0x0000000004027229 */ /* 0x000fd60000000004 */
.L_x_39:
[----:B------:R-:W-:Y:S01]  /*17f0*/  IMAD.MOV.U32 R4, RZ, RZ, R2 ;  /* 0x000000ffff047224 */ /* 0x000fe200078e0002 */
[----:B------:R-:W-:Y:S01]  /*1800*/  MOV R2, R0 ;  /* 0x0000000000027202 */ /* 0x000fe20000000f00 */
[----:B------:R-:W-:Y:S02]  /*1810*/  IMAD.MOV.U32 R5, RZ, RZ, R3 ;  /* 0x000000ffff057224 */ /* 0x000fe400078e0003 */
[----:B------:R-:W-:-:S04]  /*1820*/  IMAD.MOV.U32 R3, RZ, RZ, 0x0 ;  /* 0x00000000ff037424 */ /* 0x000fc800078e00ff */
[----:B------:R-:W-:Y:S05]  /*1830*/  RET.REL.NODEC R2 `(_Z18kern16NormSubFromIP6__halfi) ;  /* 0xffffffe402f07950 */ /* 0x000fea0003c3ffff */
.L_x_41:
        /* <DEDUP_REMOVED lines=12> */
.L_x_123:


//--------------------- .text._Z10kern64NormPKdl  --------------------------
	.section	.text._Z10kern64NormPKdl,"ax",@progbits
	.align	128
.text._Z10kern64NormPKdl:
        .type           _Z10kern64NormPKdl,@function
        .size           _Z10kern64NormPKdl,(.L_x_125 - _Z10kern64NormPKdl)
        .other          _Z10kern64NormPKdl,@"STO_CUDA_ENTRY STV_DEFAULT"
_Z10kern64NormPKdl:
[----:B------:R-:W-:Y:S08]  /*0000*/  LDC R1, c[0x0][0x37c] ;  /* 0x0000df00ff017b82 */ /* 0x000ff00000000800 */
[----:B------:R-:W0:Y:S01]  /*0010*/  LDC.64 R4, c[0x0][0x388] ;  /* 0x0000e200ff047b82 */ /* 0x000e220000000a00 */
[----:B------:R-:W1:Y:S01]  /*0020*/  LDCU.64 UR6, c[0x0][0x358] ;  /* 0x00006b00ff0677ac */ /* 0x000e620008000a00 */
[----:B------:R-:W-:-:S02]  /*0030*/  CS2R R8, SRZ ;  /* 0x0000000000087805 */ /* 0x000fc4000001ff00 */
[----:B0-----:R-:W-:-:S04]  /*0040*/  ISETP.GE.U32.AND P0, PT, R4, 0x1, PT ;  /* 0x000000010400780c */ /* 0x001fc80003f06070 */
[----:B------:R-:W-:-:S13]  /*0050*/  ISETP.GE.AND.EX P0, PT, R5, RZ, PT, P0 ;  /* 0x000000ff0500720c */ /* 0x000fda0003f06300 */
[----:B-1----:R-:W-:Y:S05]  /*0060*/  @!P0 BRA `(.L_x_42) ;  /* 0x0000000400e08947 */ /* 0x002fea0003800000 */
[C---:B------:R-:W-:Y:S02]  /*0070*/  ISETP.GE.U32.AND P1, PT, R4.reuse, 0x10, PT ;  /* 0x000000100400780c */ /* 0x040fe40003f26070 */
[----:B------:R-:W-:Y:S02]  /*0080*/  CS2R R2, SRZ ;  /* 0x0000000000027805 */ /* 0x000fe4000001ff00 */
[----:B------:R-:W-:Y:S02]  /*0090*/  LOP3.LUT R0, R4, 0xf, RZ, 0xc0, !PT ;  /* 0x0000000f04007812 */ /* 0x000fe400078ec0ff */
[----:B------:R-:W-:Y:S02]  /*00a0*/  CS2R R8, SRZ ;  /* 0x0000000000087805 */ /* 0x000fe4000001ff00 */
[----:B------:R-:W-:Y:S02]  /*00b0*/  ISETP.GE.U32.AND.EX P1, PT, R5, RZ, PT, P1 ;  /* 0x000000ff0500720c */ /* 0x000fe40003f26110 */
[----:B------:R-:W-:-:S04]  /*00c0*/  ISETP.NE.U32.AND P0, PT, R0, RZ, PT ;  /* 0x000000ff0000720c */ /* 0x000fc80003f05070 */
[----:B------:R-:W-:-:S07]  /*00d0*/  ISETP.NE.AND.EX P0, PT, RZ, RZ, PT, P0 ;  /* 0x000000ffff00720c */ /* 0x000fce0003f05300 */
[----:B------:R-:W-:Y:S06]  /*00e0*/  @!P1 BRA `(.L_x_43) ;  /* 0x0000000000c49947 */ /* 0x000fec0003800000 */
[----:B------:R-:W0:Y:S01]  /*00f0*/  LDCU.64 UR4, c[0x0][0x380] ;  /* 0x00007000ff0477ac */ /* 0x000e220008000a00 */
[----:B------:R-:W-:Y:S02]  /*0100*/  LOP3.LUT R3, R5, 0x7fffffff, RZ, 0xc0, !PT ;  /* 0x7fffffff05037812 */ /* 0x000fe400078ec0ff */
[----:B------:R-:W-:Y:S02]  /*0110*/  CS2R R8, SRZ ;  /* 0x0000000000087805 */ /* 0x000fe4000001ff00 */
[----:B------:R-:W-:Y:S01]  /*0120*/  LOP3.LUT R2, R4, 0xfffffff0, RZ, 0xc0, !PT ;  /* 0xfffffff004027812 */ /* 0x000fe200078ec0ff */
[----:B------:R-:W-:-:S04]  /*0130*/  IMAD.MOV.U32 R26, RZ, RZ, R3 ;  /* 0x000000ffff1a7224 */ /* 0x000fc800078e0003 */
[----:B------:R-:W-:Y:S01]  /*0140*/  IMAD.MOV.U32 R5, RZ, RZ, R2 ;  /* 0x000000ffff057224 */ /* 0x000fe200078e0002 */
[----:B0-----:R-:W-:-:S04]  /*0150*/  UIADD3 UR4, UP0, UPT, UR4, 0x40, URZ ;  /* 0x0000004004047890 */ /* 0x001fc8000ff1e0ff */
[----:B------:R-:W-:Y:S02]  /*0160*/  UIADD3.X UR5, UPT, UPT, URZ, UR5, URZ, UP0, !UPT ;  /* 0x00000005ff057290 */ /* 0x000fe400087fe4ff */
[----:B------:R-:W-:-:S04]  /*0170*/  IMAD.U32 R6, RZ, RZ, UR4 ;  /* 0x00000004ff067e24 */ /* 0x000fc8000f8e00ff */
[----:B------:R-:W-:-:S07]  /*0180*/  IMAD.U32 R7, RZ, RZ, UR5 ;  /* 0x00000005ff077e24 */ /* 0x000fce000f8e00ff */
.L_x_44:
[----:B------:R-:W2:Y:S04]  /*0190*/  LDG.E.64 R10, desc[UR6][R6.64+-0x40] ;  /* 0xffffc006060a7981 */ /* 0x000ea8000c1e1b00 */
[----:B------:R-:W3:Y:S04]  /*01a0*/  LDG.E.64 R12, desc[UR6][R6.64+-0x38] ;  /* 0xffffc806060c7981 */ /* 0x000ee8000c1e1b00 */
[----:B------:R-:W4:Y:S04]  /*01b0*/  LDG.E.64 R14, desc[UR6][R6.64+-0x30] ;  /* 0xffffd006060e7981 */ /* 0x000f28000c1e1b00 */
[----:B------:R-:W5:Y:S04]  /*01c0*/  LDG.E.64 R16, desc[UR6][R6.64+-0x28] ;  /* 0xffffd80606107981 */ /* 0x000f68000c1e1b00 */
[----:B------:R-:W5:Y:S04]  /*01d0*/  LDG.E.64 R18, desc[UR6][R6.64+-0x20] ;  /* 0xffffe00606127981 */ /* 0x000f68000c1e1b00 */
[----:B------:R-:W5:Y:S04]  /*01e0*/  LDG.E.64 R20, desc[UR6][R6.64+-0x18] ;  /* 0xffffe80606147981 */ /* 0x000f68000c1e1b00 */
[----:B------:R-:W5:Y:S04]  /*01f0*/  LDG.E.64 R24, desc[UR6][R6.64+-0x10] ;  /* 0xfffff00606187981 */ /* 0x000f68000c1e1b00 */
[----:B------:R-:W5:Y:S01]  /*0200*/  LDG.E.64 R22, desc[UR6][R6.64+-0x8] ;  /* 0xfffff80606167981 */ /* 0x000f62000c1e1b00 */
[----:B--2---:R-:W-:-:S03]  /*0210*/  DFMA R10, R10, R10, R8 ;  /* 0x0000000a0a0a722b */ /* 0x004fc60000000008 */
[----:B------:R-:W2:Y:S05]  /*0220*/  LDG.E.64 R8, desc[UR6][R6.64] ;  /* 0x0000000606087981 */ /* 0x000eaa000c1e1b00 */
[----:B---3--:R-:W-:Y:S02]  /*0230*/  DFMA R12, R12, R12, R10 ;  /* 0x0000000c0c0c722b */ /* 0x008fe4000000000a */
[----:B------:R-:W3:Y:S06]  /*0240*/  LDG.E.64 R10, desc[UR6][R6.64+0x8] ;  /* 0x00000806060a7981 */ /* 0x000eec000c1e1b00 */
[----:B----4-:R-:W-:-:S02]  /*0250*/  DFMA R14, R14, R14, R12 ;  /* 0x0000000e0e0e722b */ /* 0x010fc4000000000c */
[----:B------:R-:W4:Y:S06]  /*0260*/  LDG.E.64 R12, desc[UR6][R6.64+0x10] ;  /* 0x00001006060c7981 */ /* 0x000f2c000c1e1b00 */
[----:B-----5:R-:W-:Y:S02]  /*0270*/  DFMA R16, R16, R16, R14 ;  /* 0x000000101010722b */ /* 0x020fe4000000000e */
[----:B------:R-:W5:Y:S06]  /*0280*/  LDG.E.64 R14, desc[UR6][R6.64+0x18] ;  /* 0x00001806060e7981 */ /* 0x000f6c000c1e1b00 */
[----:B------:R-:W-:-:S02]  /*0290*/  DFMA R18, R18, R18, R16 ;  /* 0x000000121212722b */ /* 0x000fc40000000010 */
[----:B------:R-:W5:Y:S06]  /*02a0*/  LDG.E.64 R16, desc[UR6][R6.64+0x20] ;  /* 0x0000200606107981 */ /* 0x000f6c000c1e1b00 */
[----:B------:R-:W-:Y:S02]  /*02b0*/  DFMA R20, R20, R20, R18 ;  /* 0x000000141414722b */ /* 0x000fe40000000012 */
[----:B------:R-:W5:Y:S06]  /*02c0*/  LDG.E.64 R18, desc[UR6][R6.64+0x28] ;  /* 0x0000280606127981 */ /* 0x000f6c000c1e1b00 */
[----:B------:R-:W-:-:S02]  /*02d0*/  DFMA R24, R24, R24, R20 ;  /* 0x000000181818722b */ /* 0x000fc40000000014 */
[----:B------:R-:W5:Y:S06]  /*02e0*/  LDG.E.64 R20, desc[UR6][R6.64+0x30] ;  /* 0x0000300606147981 */ /* 0x000f6c000c1e1b00 */
[----:B------:R-:W-:Y:S02]  /*02f0*/  DFMA R22, R22, R22, R24 ;  /* 0x000000161616722b */ /* 0x000fe40000000018 */
[----:B------:R0:W5:Y:S01]  /*0300*/  LDG.E.64 R24, desc[UR6][R6.64+0x38] ;  /* 0x0000380606187981 */ /* 0x000162000c1e1b00 */
[----:B------:R-:W-:-:S04]  /*0310*/  IADD3 R5, P1, PT, R5, -0x10, RZ ;  /* 0xfffffff005057810 */ /* 0x000fc80007f3e0ff */
[----:B------:R-:W-:Y:S02]  /*0320*/  IADD3.X R26, PT, PT, R26, -0x1, RZ, P1, !PT ;  /* 0xffffffff1a1a7810 */ /* 0x000fe40000ffe4ff */
[----:B------:R-:W-:Y:S02]  /*0330*/  ISETP.NE.U32.AND P1, PT, R5, RZ, PT ;  /* 0x000000ff0500720c */ /* 0x000fe40003f25070 */
[----:B0-----:R-:W-:Y:S02]  /*0340*/  IADD3 R6, P2, PT, R6, 0x80, RZ ;  /* 0x0000008006067810 */ /* 0x001fe40007f5e0ff */
[----:B------:R-:W-:-:S03]  /*0350*/  ISETP.NE.AND.EX P1, PT, R26, RZ, PT, P1 ;  /* 0x000000ff1a00720c */ /* 0x000fc60003f25310 */
[----:B------:R-:W-:Y:S01]  /*0360*/  IMAD.X R7, RZ, RZ, R7, P2 ;  /* 0x000000ffff077224 */ /* 0x000fe200010e0607 */
[----:B--2---:R-:W-:-:S08]  /*0370*/  DFMA R22, R8, R8, R22 ;  /* 0x000000080816722b */ /* 0x004fd00000000016 */
[----:B---3--:R-:W-:-:S08]  /*0380*/  DFMA R22, R10, R10, R22 ;  /* 0x0000000a0a16722b */ /* 0x008fd00000000016 */
[----:B----4-:R-:W-:-:S08]  /*0390*/  DFMA R22, R12, R12, R22 ;  /* 0x0000000c0c16722b */ /* 0x010fd00000000016 */
[----:B-----5:R-:W-:-:S08]  /*03a0*/  DFMA R22, R14, R14, R22 ;  /* 0x0000000e0e16722b */ /* 0x020fd00000000016 */
[----:B------:R-:W-:-:S08]  /*03b0*/  DFMA R22, R16, R16, R22 ;  /* 0x000000101016722b */ /* 0x000fd00000000016 */
[----:B------:R-:W-:-:S08]  /*03c0*/  DFMA R22, R18, R18, R22 ;  /* 0x000000121216722b */ /* 0x000fd00000000016 */
[----:B------:R-:W-:-:S08]  /*03d0*/  DFMA R22, R20, R20, R22 ;  /* 0x000000141416722b */ /* 0x000fd00000000016 */
[----:B------:R-:W-:Y:S01]  /*03e0*/  DFMA R8, R24, R24, R22 ;  /* 0x000000181808722b */ /* 0x000fe20000000016 */
[----:B------:R-:W-:Y:S10]  /*03f0*/  @P1 BRA `(.L_x_44) ;  /* 0xfffffffc00641947 */ /* 0x000ff4000383ffff */
.L_x_43:
[----:B------:R-:W-:Y:S05]  /*0400*/  @!P0 BRA `(.L_x_42) ;  /* 0x0000000000f88947 */ /* 0x000fea0003800000 */
[----:B------:R-:W-:Y:S02]  /*0410*/  ISETP.GE.U32.AND P1, PT, R0, 0x8, PT ;  /* 0x000000080000780c */ /* 0x000fe40003f26070 */
[----:B------:R-:W-:Y:S02]  /*0420*/  LOP3.LUT R5, R4, 0x7, RZ, 0xc0, !PT ;  /* 0x0000000704057812 */ /* 0x000fe400078ec0ff */
[----:B------:R-:W-:Y:S02]  /*0430*/  ISETP.GE.U32.AND.EX P1, PT, RZ, RZ, PT, P1 ;  /* 0x000000ffff00720c */ /* 0x000fe40003f26110 */
[----:B------:R-:W-:-:S04]  /*0440*/  ISETP.NE.U32.AND P0, PT, R5, RZ, PT ;  /* 0x000000ff0500720c */ /* 0x000fc80003f05070 */
[----:B------:R-:W-:-:S07]  /*0450*/  ISETP.NE.AND.EX P0, PT, RZ, RZ, PT, P0 ;  /* 0x000000ffff00720c */ /* 0x000fce0003f05300 */
[----:B------:R-:W-:Y:S06]  /*0460*/  @!P1 BRA `(.L_x_45) ;  /* 0x0000000000549947 */ /* 0x000fec0003800000 */
[----:B------:R-:W0:Y:S02]  /*0470*/  LDC.64 R22, c[0x0][0x380] ;  /* 0x0000e000ff167b82 */ /* 0x000e240000000a00 */
[----:B0-----:R-:W-:-:S04]  /*0480*/  LEA R22, P1, R2, R22, 0x3 ;  /* 0x0000001602167211 */ /* 0x001fc800078218ff */
[----:B------:R-:W-:-:S05]  /*0490*/  LEA.HI.X R23, R2, R23, R3, 0x3, P1 ;  /* 0x0000001702177211 */ /* 0x000fca00008f1c03 */
        /* <DEDUP_REMOVED lines=8> */
[----:B------:R-:W-:-:S05]  /*0520*/  IADD3 R2, P1, PT, R2, 0x8, RZ ;  /* 0x0000000802027810 */ /* 0x000fca0007f3e0ff */
        /* <DEDUP_REMOVED lines=8> */
[----:B------:R-:W-:-:S11]  /*05b0*/  DFMA R8, R20, R20, R8 ;  /* 0x000000141408722b */ /* 0x000fd60000000008 */
.L_x_45:
[----:B------:R-:W-:Y:S05]  /*05c0*/  @!P0 BRA `(.L_x_42) ;  /* 0x0000000000888947 */ /* 0x000fea0003800000 */
[----:B------:R-:W-:-:S04]  /*05d0*/  ISETP.GE.U32.AND P0, PT, R5, 0x4, PT ;  /* 0x000000040500780c */ /* 0x000fc80003f06070 */
[----:B------:R-:W-:-:S13]  /*05e0*/  ISETP.GE.U32.AND.EX P0, PT, RZ, RZ, PT, P0 ;  /* 0x000000ffff00720c */ /* 0x000fda0003f06100 */
[----:B------:R-:W0:Y:S02]  /*05f0*/  @P0 LDC.64 R6, c[0x0][0x380] ;  /* 0x0000e000ff060b82 */ /* 0x000e240000000a00 */
[----:B0-----:R-:W-:-:S04]  /*0600*/  @P0 LEA R6, P1, R2, R6, 0x3 ;  /* 0x0000000602060211 */ /* 0x001fc800078218ff */
[----:B------:R-:W-:-:S05]  /*0610*/  @P0 LEA.HI.X R7, R2, R7, R3, 0x3, P1 ;  /* 0x0000000702070211 */ /* 0x000fca00008f1c03 */
[----:B------:R-:W2:Y:S04]  /*0620*/  @P0 LDG.E.64 R10, desc[UR6][R6.64] ;  /* 0x00000006060a0981 */ /* 0x000ea8000c1e1b00 */
[----:B------:R-:W3:Y:S04]  /*0630*/  @P0 LDG.E.64 R12, desc[UR6][R6.64+0x8] ;  /* 0x00000806060c0981 */ /* 0x000ee8000c1e1b00 */
[----:B------:R-:W4:Y:S04]  /*0640*/  @P0 LDG.E.64 R14, desc[UR6][R6.64+0x10] ;  /* 0x00001006060e0981 */ /* 0x000f28000c1e1b00 */
[----:B------:R-:W5:Y:S01]  /*0650*/  @P0 LDG.E.64 R16, desc[UR6][R6.64+0x18] ;  /* 0x0000180606100981 */ /* 0x000f62000c1e1b00 */
[----:B------:R-:W-:-:S02]  /*0660*/  LOP3.LUT R4, R4, 0x3, RZ, 0xc0, !PT ;  /* 0x0000000304047812 */ /* 0x000fc400078ec0ff */
[----:B------:R-:W-:Y:S02]  /*0670*/  @P0 IADD3 R2, P2, PT, R2, 0x4, RZ ;  /* 0x0000000402020810 */ /* 0x000fe40007f5e0ff */
[----:B------:R-:W-:-:S03]  /*0680*/  ISETP.NE.U32.AND P1, PT, R4, RZ, PT ;  /* 0x000000ff0400720c */ /* 0x000fc60003f25070 */
[----:B------:R-:W-:Y:S01]  /*0690*/  @P0 IMAD.X R3, RZ, RZ, R3, P2 ;  /* 0x000000ffff030224 */ /* 0x000fe200010e0603 */
[----:B--2---:R-:W-:-:S08]  /*06a0*/  @P0 DFMA R10, R10, R10, R8 ;  /* 0x0000000a0a0a022b */ /* 0x004fd00000000008 */
[----:B---3--:R-:W-:Y:S01]  /*06b0*/  @P0 DFMA R10, R12, R12, R10 ;  /* 0x0000000c0c0a022b */ /* 0x008fe2000000000a */
[----:B------:R-:W-:-:S05]  /*06c0*/  IMAD.MOV.U32 R12, RZ, RZ, RZ ;  /* 0x000000ffff0c7224 */ /* 0x000fca00078e00ff */
[----:B------:R-:W-:Y:S02]  /*06d0*/  ISETP.NE.AND.EX P1, PT, R12, RZ, PT, P1 ;  /* 0x000000ff0c00720c */ /* 0x000fe40003f25310 */
[----:B----4-:R-:W-:-:S08]  /*06e0*/  @P0 DFMA R10, R14, R14, R10 ;  /* 0x0000000e0e0a022b */ /* 0x010fd0000000000a */
[----:B-----5:R-:W-:-:S03]  /*06f0*/  @P0 DFMA R8, R16, R16, R10 ;  /* 0x000000101008022b */ /* 0x020fc6000000000a */
[----:B------:R-:W-:Y:S08]  /*0700*/  @!P1 BRA `(.L_x_42) ;  /* 0x0000000000389947 */ /* 0x000ff00003800000 */
[----:B------:R-:W0:Y:S02]  /*0710*/  LDC.64 R6, c[0x0][0x380] ;  /* 0x0000e000ff067b82 */ /* 0x000e240000000a00 */
[----:B0-----:R-:W-:-:S04]  /*0720*/  LEA R0, P0, R2, R6, 0x3 ;  /* 0x0000000602007211 */ /* 0x001fc800078018ff */
[----:B------:R-:W-:-:S09]  /*0730*/  LEA.HI.X R5, R2, R7, R3, 0x3, P0 ;  /* 0x0000000702057211 */ /* 0x000fd200000f1c03 */
.L_x_46:
[----:B------:R-:W-:Y:S02]  /*0740*/  IMAD.MOV.U32 R2, RZ, RZ, R0 ;  /* 0x000000ffff027224 */ /* 0x000fe400078e0000 */
[----:B------:R-:W-:-:S06]  /*0750*/  IMAD.MOV.U32 R3, RZ, RZ, R5 ;  /* 0x000000ffff037224 */ /* 0x000fcc00078e0005 */
[----:B------:R-:W2:Y:S01]  /*0760*/  LDG.E.64 R2, desc[UR6][R2.64] ;  /* 0x0000000602027981 */ /* 0x000ea2000c1e1b00 */
[----:B------:R-:W-:Y:S02]  /*0770*/  IADD3 R4, P0, PT, R4, -0x1, RZ ;  /* 0xffffffff04047810 */ /* 0x000fe40007f1e0ff */
[----:B------:R-:W-:Y:S02]  /*0780*/  IADD3 R0, P1, PT, R0, 0x8, RZ ;  /* 0x0000000800007810 */ /* 0x000fe40007f3e0ff */
[----:B------:R-:W-:Y:S02]  /*0790*/  IADD3.X R12, PT, PT, R12, -0x1, RZ, P0, !PT ;  /* 0xffffffff0c0c7810 */ /* 0x000fe400007fe4ff */
[----:B------:R-:W-:Y:S01]  /*07a0*/  ISETP.NE.U32.AND P0, PT, R4, RZ, PT ;  /* 0x000000ff0400720c */ /* 0x000fe20003f05070 */
[----:B------:R-:W-:-:S03]  /*07b0*/  IMAD.X R5, RZ, RZ, R5, P1 ;  /* 0x000000ffff057224 */ /* 0x000fc600008e0605 */
[----:B------:R-:W-:Y:S01]  /*07c0*/  ISETP.NE.AND.EX P0, PT, R12, RZ, PT, P0 ;  /* 0x000000ff0c00720c */ /* 0x000fe20003f05300 */
[----:B--2---:R-:W-:-:S12]  /*07d0*/  DFMA R8, R2, R2, R8 ;  /* 0x000000020208722b */ /* 0x004fd80000000008 */
[----:B------:R-:W-:Y:S05]  /*07e0*/  @P0 BRA `(.L_x_46) ;  /* 0xfffffffc00d40947 */ /* 0x000fea000383ffff */
.L_x_42:
        /* <DEDUP_REMOVED lines=19> */
[----:B------:R-:W-:Y:S05]  /*0920*/  CALL.REL.NOINC `($__internal_3_$__cuda_sm20_dsqrt_rn_f64_mediumpath_v1) ;  /* 0x00000000000c7944 */ /* 0x000fea0003c00000 */
.L_x_47:
[----:B------:R-:W0:Y:S02]  /*0930*/  LDC.64 R2, c[0x4][RZ] ;  /* 0x01000000ff027b82 */ /* 0x000e240000000a00 */
[----:B0-----:R-:W-:Y:S01]  /*0940*/  STG.E.64 desc[UR6][R2.64], R4 ;  /* 0x0000000402007986 */ /* 0x001fe2000c101b06 */
[----:B------:R-:W-:Y:S05]  /*0950*/  EXIT ;  /* 0x000000000000794d */ /* 0x000fea0003800000 */
        .weak           $__internal_3_$__cuda_sm20_dsqrt_rn_f64_mediumpath_v1
        .type           $__internal_3_$__cuda_sm20_dsqrt_rn_f64_mediumpath_v1,@function
        .size           $__internal_3_$__cuda_sm20_dsqrt_rn_f64_mediumpath_v1,(.L_x_125 - $__internal_3_$__cuda_sm20_dsqrt_rn_f64_mediumpath_v1)
$__internal_3_$__cuda_sm20_dsqrt_rn_f64_mediumpath_v1:
        /* <DEDUP_REMOVED lines=13> */
.L_x_48:
        /* <DEDUP_REMOVED lines=24> */
.L_x_50:
[----:B------:R-:W-:-:S11]  /*0bb0*/  DADD R2, R4, R4 ;  /* 0x0000000004027229 */ /* 0x000fd60000000004 */
.L_x_49:
[----:B------:R-:W-:Y:S02]  /*0bc0*/  IMAD.MOV.U32 R4, RZ, RZ, R2 ;  /* 0x000000ffff047224 */ /* 0x000fe400078e0002 */
[----:B------:R-:W-:Y:S02]  /*0bd0*/  IMAD.MOV.U32 R5, RZ, RZ, R3 ;  /* 0x000000ffff057224 */ /* 0x000fe400078e0003 */
[----:B------:R-:W-:Y:S02]  /*0be0*/  IMAD.MOV.U32 R2, RZ, RZ, R0 ;  /* 0x000000ffff027224 */ /* 0x000fe400078e0000 */
[----:B------:R-:W-:-:S04]  /*0bf0*/  IMAD.MOV.U32 R3, RZ, RZ, 0x0 ;  /* 0x00000000ff037424 */ /* 0x000fc800078e00ff */
[----:B------:R-:W-:Y:S05]  /*0c00*/  RET.REL.NODEC R2 `(_Z10kern64NormPKdl) ;  /* 0xfffffff002fc7950 */ /* 0x000fea0003c3ffff */
.L_x_51:
        /* <DEDUP_REMOVED lines=15> */
.L_x_125:


//--------------------- .text._Z10kern32NormPKfl  --------------------------
	.section	.text._Z10kern32NormPKfl,"ax",@progbits
	.align	128
.text._Z10kern32NormPKfl:
        .type           _Z10kern32NormPKfl,@function
        .size           _Z10kern32NormPKfl,(.L_x_127 - _Z10kern32NormPKfl)
        .other          _Z10kern32NormPKfl,@"STO_CUDA_ENTRY STV_DEFAULT"
_Z10kern32NormPKfl:
        /* <DEDUP_REMOVED lines=25> */
.L_x_54:
        /* <DEDUP_REMOVED lines=15> */
[----:B------:R0:W5:Y:S01]  /*0280*/  LDG.E R26, desc[UR6][R12.64+0x1c] ;  /* 0x00001c060c1a7981 */ /* 0x000162000c1e1900 */
[----:B------:R-:W-:-:S04]  /*0290*/  IADD3 R5, P1, PT, R5, -0x10, RZ ;  /* 0xfffffff005057810 */ /* 0x000fc80007f3e0ff */
[----:B------:R-:W-:Y:S02]  /*02a0*/  IADD3.X R6, PT, PT, R6, -0x1, RZ, P1, !PT ;  /* 0xffffffff06067810 */ /* 0x000fe40000ffe4ff */
[----:B------:R-:W-:-:S04]  /*02b0*/  ISETP.NE.U32.AND P1, PT, R5, RZ, PT ;  /* 0x000000ff0500720c */ /* 0x000fc80003f25070 */
[----:B------:R-:W-:Y:S02]  /*02c0*/  ISETP.NE.AND.EX P1, PT, R6, RZ, PT, P1 ;  /* 0x000000ff0600720c */ /* 0x000fe40003f25310 */
[----:B0-----:R-:W-:-:S05]  /*02d0*/  IADD3 R12, P2, PT, R12, 0x40, RZ ;  /* 0x000000400c0c7810 */ /* 0x001fca0007f5e0ff */
[----:B------:R-:W-:Y:S01]  /*02e0*/  IMAD.X R13, RZ, RZ, R13, P2 ;  /* 0x000000ffff0d7224 */ /* 0x000fe200010e060d */
[----:B--2---:R-:W0:Y:S02]  /*02f0*/  F2F.F64.F32 R16, R28 ;  /* 0x0000001c00107310 */ /* 0x004e240000201800 */
[----:B0-----:R-:W-:-:S06]  /*0300*/  DFMA R16, R16, R16, R14 ;  /* 0x000000101010722b */ /* 0x001fcc000000000e */
[----:B---3--:R-:W0:Y:S02]  /*0310*/  F2F.F64.F32 R14, R19 ;  /* 0x00000013000e7310 */ /* 0x008e240000201800 */
[----:B0-----:R-:W-:-:S06]  /*0320*/  DFMA R14, R14, R14, R16 ;  /* 0x0000000e0e0e722b */ /* 0x001fcc0000000010 */
[----:B----4-:R-:W0:Y:S08]  /*0330*/  F2F.F64.F32 R16, R27 ;  /* 0x0000001b00107310 */ /* 0x010e300000201800 */
[----:B-----5:R-:W1:Y:S01]  /*0340*/  F2F.F64.F32 R18, R18 ;  /* 0x0000001200127310 */ /* 0x020e620000201800 */
[----:B0-----:R-:W-:-:S07]  /*0350*/  DFMA R14, R16, R16, R14 ;  /* 0x00000010100e722b */ /* 0x001fce000000000e */
[----:B------:R-:W0:Y:S01]  /*0360*/  F2F.F64.F32 R16, R25 ;  /* 0x0000001900107310 */ /* 0x000e220000201800 */
[----:B-1----:R-:W-:-:S07]  /*0370*/  DFMA R14, R18, R18, R14 ;  /* 0x00000012120e722b */ /* 0x002fce000000000e */
[----:B------:R-:W1:Y:S01]  /*0380*/  F2F.F64.F32 R28, R24 ;  /* 0x00000018001c7310 */ /* 0x000e620000201800 */
        /* <DEDUP_REMOVED lines=20> */
[----:B0-----:R-:W-:-:S08]  /*04d0*/  DFMA R14, R14, R14, R16 ;  /* 0x0000000e0e0e722b */ /* 0x001fd00000000010 */
[----:B-1----:R-:W-:Y:S01]  /*04e0*/  DFMA R14, R26, R26, R14 ;  /* 0x0000001a1a0e722b */ /* 0x002fe2000000000e */
[----:B------:R-:W-:Y:S10]  /*04f0*/  @P1 BRA `(.L_x_54) ;  /* 0xfffffffc00241947 */ /* 0x000ff4000383ffff */
.L_x_53:
        /* <DEDUP_REMOVED lines=10> */
[----:B------:R-:W2:Y:S04]  /*05a0*/  LDG.E R17, desc[UR6][R10.64] ;  /* 0x000000060a117981 */ /* 0x000ea8000c1e1900 */
[----:B------:R-:W3:Y:S04]  /*05b0*/  LDG.E R18, desc[UR6][R10.64+0x4] ;  /* 0x000004060a127981 */ /* 0x000ee8000c1e1900 */
[----:B------:R-:W4:Y:S04]  /*05c0*/  LDG.E R19, desc[UR6][R10.64+0x8] ;  /* 0x000008060a137981 */ /* 0x000f28000c1e1900 */
[----:B------:R-:W5:Y:S04]  /*05d0*/  LDG.E R20, desc[UR6][R10.64+0xc] ;  /* 0x00000c060a147981 */ /* 0x000f68000c1e1900 */
[----:B------:R-:W5:Y:S04]  /*05e0*/  LDG.E R7, desc[UR6][R10.64+0x10] ;  /* 0x000010060a077981 */ /* 0x000f68000c1e1900 */
[----:B------:R-:W5:Y:S04]  /*05f0*/  LDG.E R5, desc[UR6][R10.64+0x14] ;  /* 0x000014060a057981 */ /* 0x000f68000c1e1900 */
[----:B------:R-:W5:Y:S04]  /*0600*/  LDG.E R0, desc[UR6][R10.64+0x18] ;  /* 0x000018060a007981 */ /* 0x000f68000c1e1900 */
[----:B------:R0:W5:Y:S01]  /*0610*/  LDG.E R6, desc[UR6][R10.64+0x1c] ;  /* 0x00001c060a067981 */ /* 0x000162000c1e1900 */
[----:B------:R-:W-:-:S05]  /*0620*/  IADD3 R2, P1, PT, R2, 0x8, RZ ;  /* 0x0000000802027810 */ /* 0x000fca0007f3e0ff */
[----:B------:R-:W-:Y:S01]  /*0630*/  IMAD.X R3, RZ, RZ, R3, P1 ;  /* 0x000000ffff037224 */ /* 0x000fe200008e0603 */
[----:B--2---:R-:W1:Y:S08]  /*0640*/  F2F.F64.F32 R12, R17 ;  /* 0x00000011000c7310 */ /* 0x004e700000201800 */
[----:B---3--:R-:W2:Y:S01]  /*0650*/  F2F.F64.F32 R8, R18 ;  /* 0x0000001200087310 */ /* 0x008ea20000201800 */
[----:B-1----:R-:W-:-:S07]  /*0660*/  DFMA R12, R12, R12, R14 ;  /* 0x0000000c0c0c722b */ /* 0x002fce000000000e */
[----:B----4-:R-:W1:Y:S01]  /*0670*/  F2F.F64.F32 R14, R19 ;  /* 0x00000013000e7310 */ /* 0x010e620000201800 */
[----:B--2---:R-:W-:-:S07]  /*0680*/  DFMA R12, R8, R8, R12 ;  /* 0x00000008080c722b */ /* 0x004fce000000000c */
[----:B-----5:R-:W2:Y:S01]  /*0690*/  F2F.F64.F32 R8, R20 ;  /* 0x0000001400087310 */ /* 0x020ea20000201800 */
[----:B-1----:R-:W-:-:S07]  /*06a0*/  DFMA R12, R14, R14, R12 ;  /* 0x0000000e0e0c722b */ /* 0x002fce000000000c */
[----:B0-----:R-:W-:Y:S01]  /*06b0*/  F2F.F64.F32 R10, R0 ;  /* 0x00000000000a7310 */ /* 0x001fe20000201800 */
[----:B--2---:R-:W-:-:S07]  /*06c0*/  DFMA R12, R8, R8, R12 ;  /* 0x00000008080c722b */ /* 0x004fce000000000c */
[----:B------:R-:W0:Y:S08]  /*06d0*/  F2F.F64.F32 R14, R7 ;  /* 0x00000007000e7310 */ /* 0x000e300000201800 */
[----:B------:R-:W1:Y:S01]  /*06e0*/  F2F.F64.F32 R8, R5 ;  /* 0x0000000500087310 */ /* 0x000e620000201800 */
[----:B0-----:R-:W-:-:S07]  /*06f0*/  DFMA R12, R14, R14, R12 ;  /* 0x0000000e0e0c722b */ /* 0x001fce000000000c */
[----:B------:R-:W0:Y:S01]  /*0700*/  F2F.F64.F32 R14, R6 ;  /* 0x00000006000e7310 */ /* 0x000e220000201800 */
[----:B-1----:R-:W-:-:S08]  /*0710*/  DFMA R12, R8, R8, R12 ;  /* 0x00000008080c722b */ /* 0x002fd0000000000c */
[----:B------:R-:W-:-:S08]  /*0720*/  DFMA R12, R10, R10, R12 ;  /* 0x0000000a0a0c722b */ /* 0x000fd0000000000c */
[----:B0-----:R-:W-:-:S11]  /*0730*/  DFMA R14, R14, R14, R12 ;  /* 0x0000000e0e0e722b */ /* 0x001fd6000000000c */
.L_x_55:
[----:B------:R-:W-:Y:S05]  /*0740*/  @!P0 BRA `(.L_x_52) ;  /* 0x0000000000988947 */ /* 0x000fea0003800000 */
[----:B------:R-:W-:-:S04]  /*0750*/  ISETP.GE.U32.AND P0, PT, R16, 0x4, PT ;  /* 0x000000041000780c */ /* 0x000fc80003f06070 */
[----:B------:R-:W-:-:S13]  /*0760*/  ISETP.GE.U32.AND.EX P0, PT, RZ, RZ, PT, P0 ;  /* 0x000000ffff00720c */ /* 0x000fda0003f06100 */
[----:B------:R-:W0:Y:S02]  /*0770*/  @P0 LDC.64 R6, c[0x0][0x380] ;  /* 0x0000e000ff060b82 */ /* 0x000e240000000a00 */
[----:B0-----:R-:W-:-:S04]  /*0780*/  @P0 LEA R6, P1, R2, R6, 0x2 ;  /* 0x0000000602060211 */ /* 0x001fc800078210ff */
[----:B------:R-:W-:-:S05]  /*0790*/  @P0 LEA.HI.X R7, R2, R7, R3, 0x2, P1 ;  /* 0x0000000702070211 */ /* 0x000fca00008f1403 */
[----:B------:R-:W2:Y:S04]  /*07a0*/  @P0 LDG.E R0, desc[UR6][R6.64] ;  /* 0x0000000606000981 */ /* 0x000ea8000c1e1900 */
[----:B------:R-:W3:Y:S04]  /*07b0*/  @P0 LDG.E R5, desc[UR6][R6.64+0x4] ;  /* 0x0000040606050981 */ /* 0x000ee8000c1e1900 */
[----:B------:R-:W4:Y:S04]  /*07c0*/  @P0 LDG.E R13, desc[UR6][R6.64+0x8] ;  /* 0x00000806060d0981 */ /* 0x000f28000c1e1900 */
[----:B------:R-:W5:Y:S01]  /*07d0*/  @P0 LDG.E R17, desc[UR6][R6.64+0xc] ;  /* 0x00000c0606110981 */ /* 0x000f62000c1e1900 */
[----:B------:R-:W-:-:S02]  /*07e0*/  LOP3.LUT R16, R4, 0x3, RZ, 0xc0, !PT ;  /* 0x0000000304107812 */ /* 0x000fc400078ec0ff */
[----:B------:R-:W-:Y:S02]  /*07f0*/  @P0 IADD3 R2, P2, PT, R2, 0x4, RZ ;  /* 0x0000000402020810 */ /* 0x000fe40007f5e0ff */
[----:B------:R-:W-:-:S03]  /*0800*/  ISETP.NE.U32.AND P1, PT, R16, RZ, PT ;  /* 0x000000ff1000720c */ /* 0x000fc60003f25070 */
[----:B------:R-:W-:Y:S01]  /*0810*/  @P0 IMAD.X R3, RZ, RZ, R3, P2 ;  /* 0x000000ffff030224 */ /* 0x000fe200010e0603 */
[----:B--2---:R-:W0:Y:S08]  /*0820*/  @P0 F2F.F64.F32 R8, R0 ;  /* 0x0000000000080310 */ /* 0x004e300000201800 */
[----:B---3--:R-:W1:Y:S01]  /*0830*/  @P0 F2F.F64.F32 R10, R5 ;  /* 0x00000005000a0310 */ /* 0x008e620000201800 */
[----:B0-----:R-:W-:-:S07]  /*0840*/  @P0 DFMA R8, R8, R8, R14 ;  /* 0x000000080808022b */ /* 0x001fce000000000e */
[----:B----4-:R-:W0:Y:S01]  /*0850*/  @P0 F2F.F64.F32 R12, R13 ;  /* 0x0000000d000c0310 */ /* 0x010e220000201800 */
[----:B-1----:R-:W-:-:S07]  /*0860*/  @P0 DFMA R8, R10, R10, R8 ;  /* 0x0000000a0a08022b */ /* 0x002fce0000000008 */
[----:B-----5:R-:W1:Y:S01]  /*0870*/  @P0 F2F.F64.F32 R10, R17 ;  /* 0x00000011000a0310 */ /* 0x020e620000201800 */
[----:B0-----:R-:W-:Y:S01]  /*0880*/  @P0 DFMA R8, R12, R12, R8 ;  /* 0x0000000c0c08022b */ /* 0x001fe20000000008 */
[----:B------:R-:W-:-:S05]  /*0890*/  IMAD.MOV.U32 R12, RZ, RZ, RZ ;  /* 0x000000ffff0c7224 */ /* 0x000fca00078e00ff */
[----:B------:R-:W-:Y:S02]  /*08a0*/  ISETP.NE.AND.EX P1, PT, R12, RZ, PT, P1 ;  /* 0x000000ff0c00720c */ /* 0x000fe40003f25310 */
[----:B-1----:R-:W-:-:S11]  /*08b0*/  @P0 DFMA R14, R10, R10, R8 ;  /* 0x0000000a0a0e022b */ /* 0x002fd60000000008 */
[----:B------:R-:W-:Y:S05]  /*08c0*/  @!P1 BRA `(.L_x_52) ;  /* 0x0000000000389947 */ /* 0x000fea0003800000 */
[----:B------:R-:W0:Y:S02]  /*08d0*/  LDC.64 R4, c[0x0][0x380] ;  /* 0x0000e000ff047b82 */ /* 0x000e240000000a00 */
[----:B0-----:R-:W-:-:S04]  /*08e0*/  LEA R0, P0, R2, R4, 0x2 ;  /* 0x0000000402007211 */ /* 0x001fc800078010ff */
[----:B------:R-:W-:-:S09]  /*08f0*/  LEA.HI.X R5, R2, R5, R3, 0x2, P0 ;  /* 0x0000000502057211 */ /* 0x000fd200000f1403 */
.L_x_56:
[----:B------:R-:W-:-:S05]  /*0900*/  IMAD.MOV.U32 R4, RZ, RZ, R0 ;  /* 0x000000ffff047224 */ /* 0x000fca00078e0000 */
[----:B------:R0:W2:Y:S01]  /*0910*/  LDG.E R2, desc[UR6][R4.64] ;  /* 0x0000000604027981 */ /* 0x0000a2000c1e1900 */
[----:B------:R-:W-:Y:S02]  /*0920*/  IADD3 R16, P0, PT, R16, -0x1, RZ ;  /* 0xffffffff10107810 */ /* 0x000fe40007f1e0ff */
[----:B------:R-:W-:Y:S02]  /*0930*/  IADD3 R0, P1, PT, R0, 0x4, RZ ;  /* 0x0000000400007810 */ /* 0x000fe40007f3e0ff */
[----:B------:R-:W-:Y:S02]  /*0940*/  IADD3.X R12, PT, PT, R12, -0x1, RZ, P0, !PT ;  /* 0xffffffff0c0c7810 */ /* 0x000fe400007fe4ff */
[----:B------:R-:W-:Y:S01]  /*0950*/  ISETP.NE.U32.AND P0, PT, R16, RZ, PT ;  /* 0x000000ff1000720c */ /* 0x000fe20003f05070 */
[----:B0-----:R-:W-:-:S03]  /*0960*/  IMAD.X R5, RZ, RZ, R5, P1 ;  /* 0x000000ffff057224 */ /* 0x001fc600008e0605 */
[----:B------:R-:W-:Y:S01]  /*0970*/  ISETP.NE.AND.EX P0, PT, R12, RZ, PT, P0 ;  /* 0x000000ff0c00720c */ /* 0x000fe20003f05300 */
[----:B--2---:R-:W0:Y:S02]  /*0980*/  F2F.F64.F32 R2, R2 ;  /* 0x0000000200027310 */ /* 0x004e240000201800 */
[----:B0-----:R-:W-:-:S10]  /*0990*/  DFMA R14, R2, R2, R14 ;  /* 0x00000002020e722b */ /* 0x001fd4000000000e */
[----:B------:R-:W-:Y:S05]  /*09a0*/  @P0 BRA `(.L_x_56) ;  /* 0xfffffffc00d40947 */ /* 0x000fea000383ffff */
.L_x_52:
        /* <DEDUP_REMOVED lines=19> */
[----:B------:R-:W-:Y:S05]  /*0ae0*/  CALL.REL.NOINC `($__internal_4_$__cuda_sm20_dsqrt_rn_f64_mediumpath_v1) ;  /* 0x00000000000c7944 */ /* 0x000fea0003c00000 */
.L_x_57:
[----:B------:R-:W0:Y:S02]  /*0af0*/  LDC.64 R2, c[0x4][RZ] ;  /* 0x01000000ff027b82 */ /* 0x000e240000000a00 */
[----:B0-----:R-:W-:Y:S01]  /*0b00*/  STG.E.64 desc[UR6][R2.64], R4 ;  /* 0x0000000402007986 */ /* 0x001fe2000c101b06 */
[----:B------:R-:W-:Y:S05]  /*0b10*/  EXIT ;  /* 0x000000000000794d */ /* 0x000fea0003800000 */
        .weak           $__internal_4_$__cuda_sm20_dsqrt_rn_f64_mediumpath_v1
        .type           $__internal_4_$__cuda_sm20_dsqrt_rn_f64_mediumpath_v1,@function
        .size           $__internal_4_$__cuda_sm20_dsqrt_rn_f64_mediumpath_v1,(.L_x_127 - $__internal_4_$__cuda_sm20_dsqrt_rn_f64_mediumpath_v1)
$__internal_4_$__cuda_sm20_dsqrt_rn_f64_mediumpath_v1:
        /* <DEDUP_REMOVED lines=13> */
.L_x_58:
        /* <DEDUP_REMOVED lines=24> */
.L_x_60:
[----:B------:R-:W-:-:S11]  /*0d70*/  DADD R2, R4, R4 ;  /* 0x0000000004027229 */ /* 0x000fd60000000004 */
.L_x_59:
[----:B------:R-:W-:Y:S02]  /*0d80*/  IMAD.MOV.U32 R4, RZ, RZ, R2 ;  /* 0x000000ffff047224 */ /* 0x000fe400078e0002 */
[----:B------:R-:W-:Y:S02]  /*0d90*/  IMAD.MOV.U32 R5, RZ, RZ, R3 ;  /* 0x000000ffff057224 */ /* 0x000fe400078e0003 */
[----:B------:R-:W-:Y:S02]  /*0da0*/  IMAD.MOV.U32 R2, RZ, RZ, R0 ;  /* 0x000000ffff027224 */ /* 0x000fe400078e0000 */
[----:B------:R-:W-:-:S04]  /*0db0*/  IMAD.MOV.U32 R3, RZ, RZ, 0x0 ;  /* 0x00000000ff037424 */ /* 0x000fc800078e00ff */
[----:B------:R-:W-:Y:S05]  /*0dc0*/  RET.REL.NODEC R2 `(_Z10kern32NormPKfl) ;  /* 0xfffffff0028c7950 */ /* 0x000fea0003c3ffff */
.L_x_61:
        /* <DEDUP_REMOVED lines=11> */
.L_x_127:


//--------------------- .text._Z10kern16NormPK6__halfl --------------------------
	.section	.text._Z10kern16NormPK6__halfl,"ax",@progbits
	.align	128
.text._Z10kern16NormPK6__halfl:
        .type           _Z10kern16NormPK6__halfl,@function
        .size           _Z10kern16NormPK6__halfl,(.L_x_129 - _Z10kern16NormPK6__halfl)
        .other          _Z10kern16NormPK6__halfl,@"STO_CUDA_ENTRY STV_DEFAULT"
_Z10kern16NormPK6__halfl:
[----:B------:R-:W-:Y:S01]  /*0000*/  LDC R1, c[0x0][0x37c] ;  /* 0x0000df00ff017b82 */ /* 0x000fe20000000800 */
[----:B------:R-:W0:Y:S01]  /*0010*/  LDCU.64 UR8, c[0x0][0x388] ;  /* 0x00007100ff0877ac */ /* 0x000e220008000a00 */
[----:B------:R-:W-:Y:S01]  /*0020*/  CS2R R14, SRZ ;  /* 0x00000000000e7805 */ /* 0x000fe2000001ff00 */
[----:B------:R-:W1:Y:S01]  /*0030*/  LDCU.64 UR12, c[0x0][0x358] ;  /* 0x00006b00ff0c77ac */ /* 0x000e620008000a00 */
[----:B0-----:R-:W-:-:S04]  /*0040*/  UISETP.GE.U32.AND UP0, UPT, UR8, 0x1, UPT ;  /* 0x000000010800788c */ /* 0x001fc8000bf06070 */
[----:B------:R-:W-:-:S09]  /*0050*/  UISETP.GE.AND.EX UP0, UPT, UR9, URZ, UPT, UP0 ;  /* 0x000000ff0900728c */ /* 0x000fd2000bf06300 */
[----:B-1----:R-:W-:Y:S05]  /*0060*/  BRA.U !UP0, `(.L_x_62) ;  /* 0x0000000908e07547 */ /* 0x002fea000b800000 */
[----:B------:R-:W-:Y:S01]  /*0070*/  UISETP.GE.U32.AND UP1, UPT, UR8, 0x10, UPT ;  /* 0x000000100800788c */ /* 0x000fe2000bf26070 */
[----:B------:R-:W-:Y:S01]  /*0080*/  CS2R R14, SRZ ;  /* 0x00000000000e7805 */ /* 0x000fe2000001ff00 */
[----:B------:R-:W-:Y:S02]  /*0090*/  ULOP3.LUT UR10, UR8, 0xf, URZ, 0xc0, !UPT ;  /* 0x0000000f080a7892 */ /* 0x000fe4000f8ec0ff */
[----:B------:R-:W-:Y:S02]  /*00a0*/  UISETP.GE.U32.AND.EX UP1, UPT, UR9, URZ, UPT, UP1 ;  /* 0x000000ff0900728c */ /* 0x000fe4000bf26110 */
[----:B------:R-:W-:Y:S01]  /*00b0*/  UISETP.NE.U32.AND UP0, UPT, UR10, URZ, UPT ;  /* 0x000000ff0a00728c */ /* 0x000fe2000bf05070 */
[----:B------:R-:W-:Y:S01]  /*00c0*/  UMOV UR5, URZ ;  /* 0x000000ff00057c82 */ /* 0x000fe20008000000 */
[----:B------:R-:W-:Y:S02]  /*00d0*/  UMOV UR6, URZ ;  /* 0x000000ff00067c82 */ /* 0x000fe40008000000 */
[----:B------:R-:W-:-:S03]  /*00e0*/  UISETP.NE.AND.EX UP0, UPT, URZ, URZ, UPT, UP0 ;  /* 0x000000ffff00728c */ /* 0x000fc6000bf05300 */
[----:B------:R-:W-:Y:S08]  /*00f0*/  BRA.U !UP1, `(.L_x_63) ;  /* 0x0000000509447547 */ /* 0x000ff0000b800000 */
[----:B------:R-:W0:Y:S01]  /*0100*/  LDCU.64 UR6, c[0x0][0x380] ;  /* 0x00007000ff0677ac */ /* 0x000e220008000a00 */
[----:B------:R-:W-:Y:S01]  /*0110*/  CS2R R14, SRZ ;  /* 0x00000000000e7805 */ /* 0x000fe2000001ff00 */
[----:B------:R-:W-:Y:S02]  /*0120*/  ULOP3.LUT UR5, UR8, 0xfffffff0, URZ, 0xc0, !UPT ;  /* 0xfffffff008057892 */ /* 0x000fe4000f8ec0ff */
[----:B0-----:R-:W-:Y:S02]  /*0130*/  UIADD3 UR4, UP1, UPT, UR6, 0x10, URZ ;  /* 0x0000001006047890 */ /* 0x001fe4000ff3e0ff */
[----:B------:R-:W-:Y:S02]  /*0140*/  ULOP3.LUT UR6, UR9, 0x7fffffff, URZ, 0xc0, !UPT ;  /* 0x7fffffff09067892 */ /* 0x000fe4000f8ec0ff */
[----:B------:R-:W-:Y:S02]  /*0150*/  UIADD3.X UR7, UPT, UPT, URZ, UR7, URZ, UP1, !UPT ;  /* 0x00000007ff077290 */ /* 0x000fe40008ffe4ff */
[----:B------:R-:W-:Y:S01]  /*0160*/  MOV R12, UR4 ;  /* 0x00000004000c7c02 */ /* 0x000fe20008000f00 */
[----:B------:R-:W-:-:S03]  /*0170*/  UMOV UR4, UR5 ;  /* 0x0000000500047c82 */ /* 0x000fc60008000000 */
[----:B------:R-:W-:Y:S01]  /*0180*/  MOV R13, UR7 ;  /* 0x00000007000d7c02 */ /* 0x000fe20008000f00 */
[----:B------:R-:W-:-:S06]  /*0190*/  UMOV UR7, UR6 ;  /* 0x0000000600077c82 */ /* 0x000fcc0008000000 */
.L_x_64:
[----:B------:R-:W2:Y:S04]  /*01a0*/  LDG.E.U16 R16, desc[UR12][R12.64+-0x10] ;  /* 0xfffff00c0c107981 */ /* 0x000ea8000c1e1500 */
[----:B------:R-:W3:Y:S04]  /*01b0*/  LDG.E.U16 R17, desc[UR12][R12.64+-0xe] ;  /* 0xfffff20c0c117981 */ /* 0x000ee8000c1e1500 */
[----:B------:R-:W4:Y:S04]  /*01c0*/  LDG.E.U16 R24, desc[UR12][R12.64+-0xc] ;  /* 0xfffff40c0c187981 */ /* 0x000f28000c1e1500 */
[----:B------:R-:W5:Y:S04]  /*01d0*/  LDG.E.U16 R21, desc[UR12][R12.64+-0xa] ;  /* 0xfffff60c0c157981 */ /* 0x000f68000c1e1500 */
        /* <DEDUP_REMOVED lines=11> */
[----:B------:R0:W5:Y:S01]  /*0290*/  LDG.E.U16 R11, desc[UR12][R12.64+0xe] ;  /* 0x00000e0c0c0b7981 */ /* 0x000162000c1e1500 */
[----:B------:R-:W-:-:S04]  /*02a0*/  UIADD3 UR4, UP1, UPT, UR4, -0x10, URZ ;  /* 0xfffffff004047890 */ /* 0x000fc8000ff3e0ff */
[----:B------:R-:W-:Y:S02]  /*02b0*/  UIADD3.X UR7, UPT, UPT, UR7, -0x1, URZ, UP1, !UPT ;  /* 0xffffffff07077890 */ /* 0x000fe40008ffe4ff */
[----:B------:R-:W-:Y:S01]  /*02c0*/  UISETP.NE.U32.AND UP1, UPT, UR4, URZ, UPT ;  /* 0x000000ff0400728c */ /* 0x000fe2000bf25070 */
[----:B0-----:R-:W-:-:S03]  /*02d0*/  IADD3 R12, P0, PT, R12, 0x20, RZ ;  /* 0x000000200c0c7810 */ /* 0x001fc60007f1e0ff */
[----:B------:R-:W-:Y:S01]  /*02e0*/  UISETP.NE.AND.EX UP1, UPT, UR7, URZ, UPT, UP1 ;  /* 0x000000ff0700728c */ /* 0x000fe2000bf25310 */
[----:B------:R-:W-:Y:S01]  /*02f0*/  IADD3.X R13, PT, PT, RZ, R13, RZ, P0, !PT ;  /* 0x0000000dff0d7210 */ /* 0x000fe200007fe4ff */
[----:B--2---:R-:W-:-:S04]  /*0300*/  HADD2.F32 R22, -RZ, R16.H0_H0 ;  /* 0x20000010ff167230 */ /* 0x004fc80000004100 */
[----:B------:R-:W0:Y:S01]  /*0310*/  F2F.F64.F32 R18, R22 ;  /* 0x0000001600127310 */ /* 0x000e220000201800 */
[----:B---3--:R-:W-:Y:S02]  /*0320*/  HADD2.F32 R23, -RZ, R17.H0_H0 ;  /* 0x20000011ff177230 */ /* 0x008fe40000004100 */
[----:B----4-:R-:W-:-:S05]  /*0330*/  HADD2.F32 R24, -RZ, R24.H0_H0 ;  /* 0x20000018ff187230 */ /* 0x010fca0000004100 */
[----:B------:R-:W1:Y:S01]  /*0340*/  F2F.F64.F32 R16, R23 ;  /* 0x0000001700107310 */ /* 0x000e620000201800 */
[----:B-----5:R-:W-:Y:S02]  /*0350*/  HADD2.F32 R21, -RZ, R21.H0_H0 ;  /* 0x20000015ff157230 */ /* 0x020fe40000004100 */
[----:B------:R-:W-:Y:S01]  /*0360*/  HADD2.F32 R20, -RZ, R20.H0_H0 ;  /* 0x20000014ff147230 */ /* 0x000fe20000004100 */
[----:B0-----:R-:W-:Y:S01]  /*0370*/  DFMA R18, R18, R18, R14 ;  /* 0x000000121212722b */ /* 0x001fe2000000000e */
[----:B------:R-:W-:-:S03]  /*0380*/  HADD2.F32 R0, -RZ, R0.H0_H0 ;  /* 0x20000000ff007230 */ /* 0x000fc60000004100 */
[----:B------:R-:W0:Y:S01]  /*0390*/  F2F.F64.F32 R14, R24 ;  /* 0x00000018000e7310 */ /* 0x000e220000201800 */
[----:B------:R-:W-:-:S03]  /*03a0*/  HADD2.F32 R22, -RZ, R2.H0_H0 ;  /* 0x20000002ff167230 */ /* 0x000fc60000004100 */
[----:B-1----:R-:W-:Y:S01]  /*03b0*/  DFMA R18, R16, R16, R18 ;  /* 0x000000101012722b */ /* 0x002fe20000000012 */
[----:B------:R-:W-:-:S03]  /*03c0*/  HADD2.F32 R23, -RZ, R3.H0_H0 ;  /* 0x20000003ff177230 */ /* 0x000fc60000004100 */
[----:B------:R-:W1:Y:S04]  /*03d0*/  F2F.F64.F32 R16, R21 ;  /* 0x0000001500107310 */ /* 0x000e680000201800 */
[----:B0-----:R-:W-:-:S04]  /*03e0*/  DFMA R18, R14, R14, R18 ;  /* 0x0000000e0e12722b */ /* 0x001fc80000000012 */
[----:B------:R-:W-:Y:S01]  /*03f0*/  F2F.F64.F32 R2, R23 ;  /* 0x0000001700027310 */ /* 0x000fe20000201800 */
[----:B------:R-:W-:-:S03]  /*0400*/  HADD2.F32 R6, -RZ, R6.H0_H0 ;  /* 0x20000006ff067230 */ /* 0x000fc60000004100 */
[----:B-1----:R-:W-:-:S04]  /*0410*/  DFMA R18, R16, R16, R18 ;  /* 0x000000101012722b */ /* 0x002fc80000000012 */
[----:B------:R-:W0:Y:S01]  /*0420*/  F2F.F64.F32 R14, R20 ;  /* 0x00000014000e7310 */ /* 0x000e220000201800 */
[----:B------:R-:W-:Y:S02]  /*0430*/  HADD2.F32 R7, -RZ, R7.H0_H0 ;  /* 0x20000007ff077230 */ /* 0x000fe40000004100 */
[----:B------:R-:W-:Y:S02]  /*0440*/  HADD2.F32 R8, -RZ, R8.H0_H0 ;  /* 0x20000008ff087230 */ /* 0x000fe40000004100 */
[----:B------:R-:W-:-:S03]  /*0450*/  HADD2.F32 R9, -RZ, R9.H0_H0 ;  /* 0x20000009ff097230 */ /* 0x000fc60000004100 */
[----:B------:R-:W1:Y:S01]  /*0460*/  F2F.F64.F32 R16, R0 ;  /* 0x0000000000107310 */ /* 0x000e620000201800 */
[----:B------:R-:W-:Y:S01]  /*0470*/  HADD2.F32 R10, -RZ, R10.H0_H0 ;  /* 0x2000000aff0a7230 */ /* 0x000fe20000004100 */
[----:B0-----:R-:W-:Y:S01]  /*0480*/  DFMA R18, R14, R14, R18 ;  /* 0x0000000e0e12722b */ /* 0x001fe20000000012 */
[----:B------:R-:W-:-:S05]  /*0490*/  HADD2.F32 R11, -RZ, R11.H0_H0 ;  /* 0x2000000bff0b7230 */ /* 0x000fca0000004100 */
[----:B------:R-:W0:Y:S02]  /*04a0*/  F2F.F64.F32 R14, R22 ;  /* 0x00000016000e7310 */ /* 0x000e240000201800 */
[----:B-1----:R-:W-:Y:S01]  /*04b0*/  DFMA R18, R16, R16, R18 ;  /* 0x000000101012722b */ /* 0x002fe20000000012 */
[----:B------:R-:W-:Y:S02]  /*04c0*/  HADD2.F32 R16, -RZ, R4.H0_H0 ;  /* 0x20000004ff107230 */ /* 0x000fe40000004100 */
[----:B------:R-:W-:-:S03]  /*04d0*/  HADD2.F32 R17, -RZ, R5.H0_H0 ;  /* 0x20000005ff117230 */ /* 0x000fc60000004100 */
[----:B------:R-:W-:Y:S02]  /*04e0*/  F2F.F64.F32 R4, R6 ;  /* 0x0000000600047310 */ /* 0x000fe40000201800 */
[----:B0-----:R-:W-:-:S06]  /*04f0*/  DFMA R18, R14, R14, R18 ;  /* 0x0000000e0e12722b */ /* 0x001fcc0000000012 */
[----:B------:R-:W0:Y:S02]  /*0500*/  F2F.F64.F32 R14, R16 ;  /* 0x00000010000e7310 */ /* 0x000e240000201800 */
[----:B------:R-:W-:-:S06]  /*0510*/  DFMA R18, R2, R2, R18 ;  /* 0x000000020212722b */ /* 0x000fcc0000000012 */
[----:B------:R-:W1:Y:S02]  /*0520*/  F2F.F64.F32 R2, R17 ;  /* 0x0000001100027310 */ /* 0x000e640000201800 */
[----:B0-----:R-:W-:-:S06]  /*0530*/  DFMA R18, R14, R14, R18 ;  /* 0x0000000e0e12722b */ /* 0x001fcc0000000012 */
[----:B------:R-:W-:Y:S02]  /*0540*/  F2F.F64.F32 R14, R11 ;  /* 0x0000000b000e7310 */ /* 0x000fe40000201800 */
[----:B-1----:R-:W-:-:S06]  /*0550*/  DFMA R18, R2, R2, R18 ;  /* 0x000000020212722b */ /* 0x002fcc0000000012 */
[----:B------:R-:W0:Y:S02]  /*0560*/  F2F.F64.F32 R2, R7 ;  /* 0x0000000700027310 */ /* 0x000e240000201800 */
[----:B------:R-:W-:-:S06]  /*0570*/  DFMA R18, R4, R4, R18 ;  /* 0x000000040412722b */ /* 0x000fcc0000000012 */
[----:B------:R-:W1:Y:S02]  /*0580*/  F2F.F64.F32 R4, R8 ;  /* 0x0000000800047310 */ /* 0x000e640000201800 */
[----:B0-----:R-:W-:-:S06]  /*0590*/  DFMA R18, R2, R2, R18 ;  /* 0x000000020212722b */ /* 0x001fcc0000000012 */
[----:B------:R-:W0:Y:S02]  /*05a0*/  F2F.F64.F32 R2, R9 ;  /* 0x0000000900027310 */ /* 0x000e240000201800 */
[----:B-1----:R-:W-:-:S06]  /*05b0*/  DFMA R18, R4, R4, R18 ;  /* 0x000000040412722b */ /* 0x002fcc0000000012 */
[----:B------:R-:W1:Y:S02]  /*05c0*/  F2F.F64.F32 R4, R10 ;  /* 0x0000000a00047310 */ /* 0x000e640000201800 */
[----:B0-----:R-:W-:-:S08]  /*05d0*/  DFMA R18, R2, R2, R18 ;  /* 0x000000020212722b */ /* 0x001fd00000000012 */
[----:B-1----:R-:W-:-:S08]  /*05e0*/  DFMA R18, R4, R4, R18 ;  /* 0x000000040412722b */ /* 0x002fd00000000012 */
[----:B------:R-:W-:Y:S01]  /*05f0*/  DFMA R14, R14, R14, R18 ;  /* 0x0000000e0e0e722b */ /* 0x000fe20000000012 */
[----:B------:R-:W-:Y:S10]  /*0600*/  BRA.U UP1, `(.L_x_64) ;  /* 0xfffffff901e47547 */ /* 0x000ff4000b83ffff */
.L_x_63:
[----:B------:R-:W-:Y:S05]  /*0610*/  BRA.U !UP0, `(.L_x_62) ;  /* 0x0000000508747547 */ /* 0x000fea000b800000 */
[----:B------:R-:W-:Y:S02]  /*0620*/  UISETP.GE.U32.AND UP1, UPT, UR10, 0x8, UPT ;  /* 0x000000080a00788c */ /* 0x000fe4000bf26070 */
[----:B------:R-:W-:Y:S02]  /*0630*/  ULOP3.LUT UR9, UR8, 0x7, URZ, 0xc0, !UPT ;  /* 0x0000000708097892 */ /* 0x000fe4000f8ec0ff */
[----:B------:R-:W-:Y:S02]  /*0640*/  UISETP.GE.U32.AND.EX UP1, UPT, URZ, URZ, UPT, UP1 ;  /* 0x000000ffff00728c */ /* 0x000fe4000bf26110 */
[----:B------:R-:W-:-:S04]  /*0650*/  UISETP.NE.U32.AND UP0, UPT, UR9, URZ, UPT ;  /* 0x000000ff0900728c */ /* 0x000fc8000bf05070 */
[----:B------:R-:W-:-:S03]  /*0660*/  UISETP.NE.AND.EX UP0, UPT, URZ, URZ, UPT, UP0 ;  /* 0x000000ffff00728c */ /* 0x000fc6000bf05300 */
[----:B------:R-:W-:Y:S08]  /*0670*/  BRA.U !UP1, `(.L_x_65) ;  /* 0x00000001099c7547 */ /* 0x000ff0000b800000 */
[----:B------:R-:W0:Y:S02]  /*0680*/  LDCU.64 UR10, c[0x0][0x380] ;  /* 0x00007000ff0a77ac */ /* 0x000e240008000a00 */
[----:B0-----:R-:W-:-:S04]  /*0690*/  ULEA UR4, UP1, UR5, UR10, 0x1 ;  /* 0x0000000a05047291 */ /* 0x001fc8000f8208ff */
[----:B------:R-:W-:Y:S02]  /*06a0*/  ULEA.HI.X UR7, UR5, UR11, UR6, 0x1, UP1 ;  /* 0x0000000b05077291 */ /* 0x000fe400088f0c06 */
[----:B------:R-:W-:-:S04]  /*06b0*/  IMAD.U32 R4, RZ, RZ, UR4 ;  /* 0x00000004ff047e24 */ /* 0x000fc8000f8e00ff */
[----:B------:R-:W-:-:S05]  /*06c0*/  MOV R5, UR7 ;  /* 0x0000000700057c02 */ /* 0x000fca0008000f00 */
[----:B------:R-:W2:Y:S04]  /*06d0*/  LDG.E.U16 R6, desc[UR12][R4.64] ;  /* 0x0000000c04067981 */ /* 0x000ea8000c1e1500 */
[----:B------:R-:W3:Y:S04]  /*06e0*/  LDG.E.U16 R8, desc[UR12][R4.64+0x2] ;  /* 0x0000020c04087981 */ /* 0x000ee8000c1e1500 */
[----:B------:R-:W4:Y:S04]  /*06f0*/  LDG.E.U16 R10, desc[UR12][R4.64+0x4] ;  /* 0x0000040c040a7981 */ /* 0x000f28000c1e1500 */
[----:B------:R-:W5:Y:S04]  /*0700*/  LDG.E.U16 R16, desc[UR12][R4.64+0x6] ;  /* 0x0000060c04107981 */ /* 0x000f68000c1e1500 */
[----:B------:R-:W5:Y:S04]  /*0710*/  LDG.E.U16 R17, desc[UR12][R4.64+0x8] ;  /* 0x0000080c04117981 */ /* 0x000f68000c1e1500 */
[----:B------:R-:W5:Y:S04]  /*0720*/  LDG.E.U16 R3, desc[UR12][R4.64+0xa] ;  /* 0x00000a0c04037981 */ /* 0x000f68000c1e1500 */
[----:B------:R-:W5:Y:S04]  /*0730*/  LDG.E.U16 R2, desc[UR12][R4.64+0xc] ;  /* 0x00000c0c04027981 */ /* 0x000f68000c1e1500 */
[----:B------:R0:W5:Y:S01]  /*0740*/  LDG.E.U16 R0, desc[UR12][R4.64+0xe] ;  /* 0x00000e0c04007981 */ /* 0x000162000c1e1500 */
[----:B------:R-:W-:-:S04]  /*0750*/  UIADD3 UR5, UP1, UPT, UR5, 0x8, URZ ;  /* 0x0000000805057890 */ /* 0x000fc8000ff3e0ff */
[----:B------:R-:W-:Y:S01]  /*0760*/  UIADD3.X UR6, UPT, UPT, URZ, UR6, URZ, UP1, !UPT ;  /* 0x00000006ff067290 */ /* 0x000fe20008ffe4ff */
[----:B--2---:R-:W-:-:S04]  /*0770*/  HADD2.F32 R12, -RZ, R6.H0_H0 ;  /* 0x20000006ff0c7230 */ /* 0x004fc80000004100 */
[----:B------:R-:W1:Y:S01]  /*0780*/  F2F.F64.F32 R6, R12 ;  /* 0x0000000c00067310 */ /* 0x000e620000201800 */
[----:B---3--:R-:W-:Y:S02]  /*0790*/  HADD2.F32 R13, -RZ, R8.H0_H0 ;  /* 0x20000008ff0d7230 */ /* 0x008fe40000004100 */
[----:B----4-:R-:W-:-:S05]  /*07a0*/  HADD2.F32 R10, -RZ, R10.H0_H0 ;  /* 0x2000000aff0a7230 */ /* 0x010fca0000004100 */
[----:B------:R-:W2:Y:S01]  /*07b0*/  F2F.F64.F32 R8, R13 ;  /* 0x0000000d00087310 */ /* 0x000ea20000201800 */
[----:B-----5:R-:W-:Y:S02]  /*07c0*/  HADD2.F32 R16, -RZ, R16.H0_H0 ;  /* 0x20000010ff107230 */ /* 0x020fe40000004100 */
[----:B0-----:R-:W-:Y:S01]  /*07d0*/  HADD2.F32 R4, -RZ, R17.H0_H0 ;  /* 0x20000011ff047230 */ /* 0x001fe20000004100 */
[----:B-1----:R-:W-:-:S04]  /*07e0*/  DFMA R6, R6, R6, R14 ;  /* 0x000000060606722b */ /* 0x002fc8000000000e */
[----:B------:R-:W0:Y:S01]  /*07f0*/  F2F.F64.F32 R10, R10 ;  /* 0x0000000a000a7310 */ /* 0x000e220000201800 */
[----:B------:R-:W-:-:S03]  /*0800*/  HADD2.F32 R2, -RZ, R2.H0_H0 ;  /* 0x20000002ff027230 */ /* 0x000fc60000004100 */
[----:B--2---:R-:W-:-:S04]  /*0810*/  DFMA R6, R8, R8, R6 ;  /* 0x000000080806722b */ /* 0x004fc80000000006 */
[----:B------:R-:W-:Y:S01]  /*0820*/  F2F.F64.F32 R4, R4 ;  /* 0x0000000400047310 */ /* 0x000fe20000201800 */
[----:B------:R-:W-:-:S03]  /*0830*/  HADD2.F32 R0, -RZ, R0.H0_H0 ;  /* 0x20000000ff007230 */ /* 0x000fc60000004100 */
[----:B0-----:R-:W-:-:S04]  /*0840*/  DFMA R6, R10, R10, R6 ;  /* 0x0000000a0a06722b */ /* 0x001fc80000000006 */
[----:B------:R-:W0:Y:S01]  /*0850*/  F2F.F64.F32 R8, R16 ;  /* 0x0000001000087310 */ /* 0x000e220000201800 */
[----:B------:R-:W-:-:S07]  /*0860*/  HADD2.F32 R11, -RZ, R3.H0_H0 ;  /* 0x20000003ff0b7230 */ /* 0x000fce0000004100 */
[----:B------:R-:W-:Y:S01]  /*0870*/  F2F.F64.F32 R2, R2 ;  /* 0x0000000200027310 */ /* 0x000fe20000201800 */
[----:B0-----:R-:W-:-:S07]  /*0880*/  DFMA R6, R8, R8, R6 ;  /* 0x000000080806722b */ /* 0x001fce0000000006 */
[----:B------:R-:W-:Y:S01]  /*0890*/  F2F.F64.F32 R14, R0 ;  /* 0x00000000000e7310 */ /* 0x000fe20000201800 */
[----:B------:R-:W-:-:S07]  /*08a0*/  DFMA R6, R4, R4, R6 ;  /* 0x000000040406722b */ /* 0x000fce0000000006 */
[----:B------:R-:W0:Y:S02]  /*08b0*/  F2F.F64.F32 R8, R11 ;  /* 0x0000000b00087310 */ /* 0x000e240000201800 */
[----:B0-----:R-:W-:-:S08]  /*08c0*/  DFMA R6, R8, R8, R6 ;  /* 0x000000080806722b */ /* 0x001fd00000000006 */
[----:B------:R-:W-:-:S08]  /*08d0*/  DFMA R6, R2, R2, R6 ;  /* 0x000000020206722b */ /* 0x000fd00000000006 */
[----:B------:R-:W-:-:S11]  /*08e0*/  DFMA R14, R14, R14, R6 ;  /* 0x0000000e0e0e722b */ /* 0x000fd60000000006 */
.L_x_65:
[----:B------:R-:W-:Y:S05]  /*08f0*/  BRA.U !UP0, `(.L_x_62) ;  /* 0x0000000108bc7547 */ /* 0x000fea000b800000 */
[----:B------:R-:W-:Y:S02]  /*0900*/  UISETP.GE.U32.AND UP1, UPT, UR9, 0x4, UPT ;  /* 0x000000040900788c */ /* 0x000fe4000bf26070 */
[----:B------:R-:W-:Y:S02]  /*0910*/  ULOP3.LUT UR8, UR8, 0x3, URZ, 0xc0, !UPT ;  /* 0x0000000308087892 */ /* 0x000fe4000f8ec0ff */
[----:B------:R-:W-:Y:S02]  /*0920*/  UISETP.GE.U32.AND.EX UP1, UPT, URZ, URZ, UPT, UP1 ;  /* 0x000000ffff00728c */ /* 0x000fe4000bf26110 */
[----:B------:R-:W-:Y:S01]  /*0930*/  UISETP.NE.U32.AND UP0, UPT, UR8, URZ, UPT ;  /* 0x000000ff0800728c */ /* 0x000fe2000bf05070 */
[----:B------:R-:W-:-:S03]  /*0940*/  UMOV UR4, URZ ;  /* 0x000000ff00047c82 */ /* 0x000fc60008000000 */
[----:B------:R-:W-:-:S03]  /*0950*/  UISETP.NE.AND.EX UP0, UPT, UR4, URZ, UPT, UP0 ;  /* 0x000000ff0400728c */ /* 0x000fc6000bf05300 */
[----:B------:R-:W-:Y:S08]  /*0960*/  BRA.U !UP1, `(.L_x_66) ;  /* 0x00000001095c7547 */ /* 0x000ff0000b800000 */
[----:B------:R-:W0:Y:S02]  /*0970*/  LDCU.64 UR10, c[0x0][0x380] ;  /* 0x00007000ff0a77ac */ /* 0x000e240008000a00 */
[----:B0-----:R-:W-:-:S04]  /*0980*/  ULEA UR10, UP1, UR5, UR10, 0x1 ;  /* 0x0000000a050a7291 */ /* 0x001fc8000f8208ff */
[----:B------:R-:W-:Y:S02]  /*0990*/  ULEA.HI.X UR11, UR5, UR11, UR6, 0x1, UP1 ;  /* 0x0000000b050b7291 */ /* 0x000fe400088f0c06 */
[----:B------:R-:W-:-:S04]  /*09a0*/  MOV R2, UR10 ;  /* 0x0000000a00027c02 */ /* 0x000fc80008000f00 */
[----:B------:R-:W-:-:S05]  /*09b0*/  MOV R3, UR11 ;  /* 0x0000000b00037c02 */ /* 0x000fca0008000f00 */
[----:B------:R-:W2:Y:S04]  /*09c0*/  LDG.E.U16 R0, desc[UR12][R2.64] ;  /* 0x0000000c02007981 */ /* 0x000ea8000c1e1500 */
[----:B------:R-:W3:Y:S04]  /*09d0*/  LDG.E.U16 R6, desc[UR12][R2.64+0x2] ;  /* 0x0000020c02067981 */ /* 0x000ee8000c1e1500 */
[----:B------:R-:W4:Y:S04]  /*09e0*/  LDG.E.U16 R8, desc[UR12][R2.64+0x4] ;  /* 0x0000040c02087981 */ /* 0x000f28000c1e1500 */
[----:B------:R-:W5:Y:S01]  /*09f0*/  LDG.E.U16 R10, desc[UR12][R2.64+0x6] ;  /* 0x0000060c020a7981 */ /* 0x000f62000c1e1500 */
[----:B------:R-:W-:-:S04]  /*0a00*/  UIADD3 UR5, UP1, UPT, UR5, 0x4, URZ ;  /* 0x0000000405057890 */ /* 0x000fc8000ff3e0ff */
[----:B------:R-:W-:Y:S01]  /*0a10*/  UIADD3.X UR6, UPT, UPT, URZ, UR6, URZ, UP1, !UPT ;  /* 0x00000006ff067290 */ /* 0x000fe20008ffe4ff */
[----:B--2---:R-:W-:-:S04]  /*0a20*/  HADD2.F32 R0, -RZ, R0.H0_H0 ;  /* 0x20000000ff007230 */ /* 0x004fc80000004100 */
[----:B------:R-:W0:Y:S01]  /*0a30*/  F2F.F64.F32 R4, R0 ;  /* 0x0000000000047310 */ /* 0x000e220000201800 */
[----:B---3--:R-:W-:Y:S02]  /*0a40*/  HADD2.F32 R6, -RZ, R6.H0_H0 ;  /* 0x20000006ff067230 */ /* 0x008fe40000004100 */
[----:B----4-:R-:W-:-:S05]  /*0a50*/  HADD2.F32 R8, -RZ, R8.H0_H0 ;  /* 0x20000008ff087230 */ /* 0x010fca0000004100 */
[----:B------:R-:W1:Y:S01]  /*0a60*/  F2F.F64.F32 R6, R6 ;  /* 0x0000000600067310 */ /* 0x000e620000201800 */
[----:B-----5:R-:W-:Y:S01]  /*0a70*/  HADD2.F32 R10, -RZ, R10.H0_H0 ;  /* 0x2000000aff0a7230 */ /* 0x020fe20000004100 */
[----:B0-----:R-:W-:-:S06]  /*0a80*/  DFMA R4, R4, R4, R14 ;  /* 0x000000040404722b */ /* 0x001fcc000000000e */
[----:B------:R-:W0:Y:S02]  /*0a90*/  F2F.F64.F32 R8, R8 ;  /* 0x0000000800087310 */ /* 0x000e240000201800 */
[----:B-1----:R-:W-:-:S06]  /*0aa0*/  DFMA R4, R6, R6, R4 ;  /* 0x000000060604722b */ /* 0x002fcc0000000004 */
[----:B------:R-:W1:Y:S02]  /*0ab0*/  F2F.F64.F32 R14, R10 ;  /* 0x0000000a000e7310 */ /* 0x000e640000201800 */
[----:B0-----:R-:W-:-:S08]  /*0ac0*/  DFMA R4, R8, R8, R4 ;  /* 0x000000080804722b */ /* 0x001fd00000000004 */
[----:B-1----:R-:W-:-:S11]  /*0ad0*/  DFMA R14, R14, R14, R4 ;  /* 0x0000000e0e0e722b */ /* 0x002fd60000000004 */
.L_x_66:
[----:B------:R-:W-:Y:S05]  /*0ae0*/  BRA.U !UP0, `(.L_x_62) ;  /* 0x0000000108407547 */ /* 0x000fea000b800000 */
[----:B------:R-:W0:Y:S02]  /*0af0*/  LDCU.64 UR10, c[0x0][0x380] ;  /* 0x00007000ff0a77ac */ /* 0x000e240008000a00 */
[----:B0-----:R-:W-:-:S04]  /*0b00*/  ULEA UR7, UP0, UR5, UR10, 0x1 ;  /* 0x0000000a05077291 */ /* 0x001fc8000f8008ff */
[----:B------:R-:W-:-:S12]  /*0b10*/  ULEA.HI.X UR5, UR5, UR11, UR6, 0x1, UP0 ;  /* 0x0000000b05057291 */ /* 0x000fd800080f0c06 */
.L_x_67:
[----:B------:R-:W-:Y:S01]  /*0b20*/  IMAD.U32 R4, RZ, RZ, UR7 ;  /* 0x00000007ff047e24 */ /* 0x000fe2000f8e00ff */
[----:B------:R-:W-:-:S05]  /*0b30*/  MOV R5, UR5 ;  /* 0x0000000500057c02 */ /* 0x000fca0008000f00 */
[----:B------:R-:W2:Y:S01]  /*0b40*/  LDG.E.U16 R4, desc[UR12][R4.64] ;  /* 0x0000000c04047981 */ /* 0x000ea2000c1e1500 */
[----:B------:R-:W-:Y:S02]  /*0b50*/  UIADD3 UR8, UP0, UPT, UR8, -0x1, URZ ;  /* 0xffffffff08087890 */ /* 0x000fe4000ff1e0ff */
[----:B------:R-:W-:Y:S02]  /*0b60*/  UIADD3 UR7, UP1, UPT, UR7, 0x2, URZ ;  /* 0x0000000207077890 */ /* 0x000fe4000ff3e0ff */
[----:B------:R-:W-:Y:S02]  /*0b70*/  UIADD3.X UR4, UPT, UPT, UR4, -0x1, URZ, UP0, !UPT ;  /* 0xffffffff04047890 */ /* 0x000fe400087fe4ff */
[----:B------:R-:W-:Y:S02]  /*0b80*/  UISETP.NE.U32.AND UP0, UPT, UR8, URZ, UPT ;  /* 0x000000ff0800728c */ /* 0x000fe4000bf05070 */
[----:B------:R-:W-:Y:S02]  /*0b90*/  UIADD3.X UR5, UPT, UPT, URZ, UR5, URZ, UP1, !UPT ;  /* 0x00000005ff057290 */ /* 0x000fe40008ffe4ff */
[----:B------:R-:W-:Y:S01]  /*0ba0*/  UISETP.NE.AND.EX UP0, UPT, UR4, URZ, UPT, UP0 ;  /* 0x000000ff0400728c */ /* 0x000fe2000bf05300 */
[----:B--2---:R-:W-:-:S06]  /*0bb0*/  HADD2.F32 R2, -RZ, R4.H0_H0 ;  /* 0x20000004ff027230 */ /* 0x004fcc0000004100 */
[----:B------:R-:W0:Y:S02]  /*0bc0*/  F2F.F64.F32 R2, R2 ;  /* 0x0000000200027310 */ /* 0x000e240000201800 */
[----:B0-----:R-:W-:Y:S01]  /*0bd0*/  DFMA R14, R2, R2, R14 ;  /* 0x00000002020e722b */ /* 0x001fe2000000000e */
[----:B------:R-:W-:Y:S10]  /*0be0*/  BRA.U UP0, `(.L_x_67) ;  /* 0xfffffffd00cc7547 */ /* 0x000ff4000b83ffff */
.L_x_62:
[----:B------:R-:W0:Y:S01]  /*0bf0*/  MUFU.RSQ64H R3, R15 ;  /* 0x0000000f00037308 */ /* 0x000e220000001c00 */
[----:B------:R-:W-:Y:S01]  /*0c00*/  IADD3 R2, PT, PT, R15, -0x3500000, RZ ;  /* 0xfcb000000f027810 */ /* 0x000fe20007ffe0ff */
[----:B------:R-:W-:Y:S01]  /*0c10*/  IMAD.MOV.U32 R7, RZ, RZ, 0x3fd80000 ;  /* 0x3fd80000ff077424 */ /* 0x000fe200078e00ff */
[----:B------:R-:W-:Y:S02]  /*0c20*/  MOV R6, 0x0 ;  /* 0x0000000000067802 */ /* 0x000fe40000000f00 */
[----:B------:R-:W-:Y:S02]  /*0c30*/  ISETP.GE.U32.AND P0, PT, R2, 0x7ca00000, PT ;  /* 0x7ca000000200780c */ /* 0x000fe40003f06070 */
[----:B0-----:R-:W-:-:S08]  /*0c40*/  DMUL R4, R2, R2 ;  /* 0x0000000202047228 */ /* 0x001fd00000000000 */
[----:B------:R-:W-:-:S08]  /*0c50*/  DFMA R4, -R4, R14, 1 ;  /* 0x3ff000000404742b */ /* 0x000fd0000000010e */
[----:B------:R-:W-:Y:S02]  /*0c60*/  DFMA R6, R4, R6, 0.5 ;  /* 0x3fe000000406742b */ /* 0x000fe40000000006 */
[----:B------:R-:W-:-:S08]  /*0c70*/  DMUL R4, R2, R4 ;  /* 0x0000000402047228 */ /* 0x000fd00000000000 */
[----:B------:R-:W-:-:S08]  /*0c80*/  DFMA R8, R6, R4, R2 ;  /* 0x000000040608722b */ /* 0x000fd00000000002 */
[----:B------:R-:W-:Y:S02]  /*0c90*/  DMUL R10, R8, R14 ;  /* 0x0000000e080a7228 */ /* 0x000fe40000000000 */
[----:B------:R-:W-:Y:S02]  /*0ca0*/  IADD3 R7, PT, PT, R9, -0x100000, RZ ;  /* 0xfff0000009077810 */ /* 0x000fe40007ffe0ff */
[----:B------:R-:W-:-:S04]  /*0cb0*/  MOV R6, R8 ;  /* 0x0000000800067202 */ /* 0x000fc80000000f00 */
[----:B------:R-:W-:-:S08]  /*0cc0*/  DFMA R12, R10, -R10, R14 ;  /* 0x8000000a0a0c722b */ /* 0x000fd0000000000e */
[----:B------:R-:W-:Y:S01]  /*0cd0*/  DFMA R4, R12, R6, R10 ;  /* 0x000000060c04722b */ /* 0x000fe2000000000a */
[----:B------:R-:W-:Y:S10]  /*0ce0*/  @!P0 BRA `(.L_x_68) ;  /* 0x0000000000108947 */ /* 0x000ff40003800000 */
[----:B------:R-:W-:Y:S01]  /*0cf0*/  MOV R4, R14 ;  /* 0x0000000e00047202 */ /* 0x000fe20000000f00 */
[----:B------:R-:W-:Y:S01]  /*0d00*/  IMAD.MOV.U32 R5, RZ, RZ, R15 ;  /* 0x000000ffff057224 */ /* 0x000fe200078e000f */
[----:B------:R-:W-:-:S07]  /*0d10*/  MOV R0, 0xd30 ;  /* 0x00000d3000007802 */ /* 0x000fce0000000f00 */
[----:B------:R-:W-:Y:S05]  /*0d20*/  CALL.REL.NOINC `($__internal_5_$__cuda_sm20_dsqrt_rn_f64_mediumpath_v1) ;  /* 0x00000000000c7944 */ /* 0x000fea0003c00000 */
.L_x_68:
[----:B------:R-:W0:Y:S02]  /*0d30*/  LDC.64 R2, c[0x4][RZ] ;  /* 0x01000000ff027b82 */ /* 0x000e240000000a00 */
[----:B0-----:R-:W-:Y:S01]  /*0d40*/  STG.E.64 desc[UR12][R2.64], R4 ;  /* 0x0000000402007986 */ /* 0x001fe2000c101b0c */
[----:B------:R-:W-:Y:S05]  /*0d50*/  EXIT ;  /* 0x000000000000794d */ /* 0x000fea0003800000 */
        .weak           $__internal_5_$__cuda_sm20_dsqrt_rn_f64_mediumpath_v1
        .type           $__internal_5_$__cuda_sm20_dsqrt_rn_f64_mediumpath_v1,@function
        .size           $__internal_5_$__cuda_sm20_dsqrt_rn_f64_mediumpath_v1,(.L_x_129 - $__internal_5_$__cuda_sm20_dsqrt_rn_f64_mediumpath_v1)
$__internal_5_$__cuda_sm20_dsqrt_rn_f64_mediumpath_v1:
[----:B------:R-:W-:Y:S02]  /*0d60*/  ISETP.GE.U32.AND P0, PT, R2, -0x3400000, PT ;  /* 0xfcc000000200780c */ /* 0x000fe40003f06070 */
[----:B------:R-:W-:Y:S02]  /*0d70*/  MOV R6, R8 ;  /* 0x0000000800067202 */ /* 0x000fe40000000f00 */
[----:B------:R-:W-:Y:S02]  /*0d80*/  MOV R2, R12 ;  /* 0x0000000c00027202 */ /* 0x000fe40000000f00 */
[----:B------:R-:W-:-:S07]  /*0d90*/  MOV R3, R13 ;  /* 0x0000000d00037202 */ /* 0x000fce0000000f00 */
        /* <DEDUP_REMOVED lines=9> */
.L_x_69:
[----:B------:R-:W-:-:S14]  /*0e30*/  DSETP.NE.AND P0, PT, R4, RZ, PT ;  /* 0x000000ff0400722a */ /* 0x000fdc0003f05000 */
[----:B------:R-:W-:Y:S05]  /*0e40*/  @!P0 BRA `(.L_x_71) ;  /* 0x0000000000588947 */ /* 0x000fea0003800000 */
[----:B------:R-:W-:-:S13]  /*0e50*/  ISETP.GE.AND P0, PT, R5, RZ, PT ;  /* 0x000000ff0500720c */ /* 0x000fda0003f06270 */
[----:B------:R-:W-:Y:S02]  /*0e60*/  @!P0 MOV R2, 0x0 ;  /* 0x0000000000028802 */ /* 0x000fe40000000f00 */
[----:B------:R-:W-:Y:S01]  /*0e70*/  @!P0 MOV R3, 0xfff80000 ;  /* 0xfff8000000038802 */ /* 0x000fe20000000f00 */
[----:B------:R-:W-:Y:S06]  /*0e80*/  @!P0 BRA `(.L_x_70) ;  /* 0x00000000004c8947 */ /* 0x000fec0003800000 */
[----:B------:R-:W-:-:S13]  /*0e90*/  ISETP.GT.AND P0, PT, R5, 0x7fefffff, PT ;  /* 0x7fefffff0500780c */ /* 0x000fda0003f04270 */
[----:B------:R-:W-:Y:S05]  /*0ea0*/  @P0 BRA `(.L_x_71) ;  /* 0x0000000000400947 */ /* 0x000fea0003800000 */
[----:B------:R-:W-:Y:S01]  /*0eb0*/  DMUL R2, R4, 8.11296384146066816958e+31 ;  /* 0x4690000004027828 */ /* 0x000fe20000000000 */
[----:B------:R-:W-:Y:S01]  /*0ec0*/  IMAD.MOV.U32 R8, RZ, RZ, 0x0 ;  /* 0x00000000ff087424 */ /* 0x000fe200078e00ff */
[----:B------:R-:W-:Y:S02]  /*0ed0*/  MOV R4, RZ ;  /* 0x000000ff00047202 */ /* 0x000fe40000000f00 */
[----:B------:R-:W-:Y:S02]  /*0ee0*/  MOV R9, 0x3fd80000 ;  /* 0x3fd8000000097802 */ /* 0x000fe40000000f00 */
[----:B------:R-:W0:Y:S02]  /*0ef0*/  MUFU.RSQ64H R5, R3 ;  /* 0x0000000300057308 */ /* 0x000e240000001c00 */
[----:B0-----:R-:W-:-:S08]  /*0f00*/  DMUL R6, R4, R4 ;  /* 0x0000000404067228 */ /* 0x001fd00000000000 */
[----:B------:R-:W-:-:S08]  /*0f10*/  DFMA R6, R2, -R6, 1 ;  /* 0x3ff000000206742b */ /* 0x000fd00000000806 */
[----:B------:R-:W-:Y:S02]  /*0f20*/  DFMA R8, R6, R8, 0.5 ;  /* 0x3fe000000608742b */ /* 0x000fe40000000008 */
[----:B------:R-:W-:-:S08]  /*0f30*/  DMUL R6, R4, R6 ;  /* 0x0000000604067228 */ /* 0x000fd00000000000 */
[----:B------:R-:W-:-:S08]  /*0f40*/  DFMA R6, R8, R6, R4 ;  /* 0x000000060806722b */ /* 0x000fd00000000004 */
[----:B------:R-:W-:Y:S02]  /*0f50*/  DMUL R4, R2, R6 ;  /* 0x0000000602047228 */ /* 0x000fe40000000000 */
[----:B------:R-:W-:-:S06]  /*0f60*/  IADD3 R7, PT, PT, R7, -0x100000, RZ ;  /* 0xfff0000007077810 */ /* 0x000fcc0007ffe0ff */
[----:B------:R-:W-:-:S08]  /*0f70*/  DFMA R8, R4, -R4, R2 ;  /* 0x800000040408722b */ /* 0x000fd00000000002 */
[----:B------:R-:W-:-:S10]  /*0f80*/  DFMA R2, R6, R8, R4 ;  /* 0x000000080602722b */ /* 0x000fd40000000004 */
[----:B------:R-:W-:Y:S01]  /*0f90*/  IADD3 R3, PT, PT, R3, -0x3500000, RZ ;  /* 0xfcb0000003037810 */ /* 0x000fe20007ffe0ff */
[----:B------:R-:W-:Y:S06]  /*0fa0*/  BRA `(.L_x_70) ;  /* 0x0000000000047947 */ /* 0x000fec0003800000 */
.L_x_71:
[----:B------:R-:W-:-:S11]  /*0fb0*/  DADD R2, R4, R4 ;  /* 0x0000000004027229 */ /* 0x000fd60000000004 */
.L_x_70:
[----:B------:R-:W-:Y:S01]  /*0fc0*/  IMAD.MOV.U32 R4, RZ, RZ, R2 ;  /* 0x000000ffff047224 */ /* 0x000fe200078e0002 */
[----:B------:R-:W-:Y:S02]  /*0fd0*/  MOV R5, R3 ;  /* 0x0000000300057202 */ /* 0x000fe40000000f00 */
[----:B------:R-:W-:Y:S02]  /*0fe0*/  MOV R2, R0 ;  /* 0x0000000000027202 */ /* 0x000fe40000000f00 */
[----:B------:R-:W-:-:S04]  /*0ff0*/  MOV R3, 0x0 ;  /* 0x0000000000037802 */ /* 0x000fc80000000f00 */
[----:B------:R-:W-:Y:S05]  /*1000*/  RET.REL.NODEC R2 `(_Z10kern16NormPK6__halfl) ;  /* 0xffffffec02fc7950 */ /* 0x000fea0003c3ffff */
.L_x_72:
        /* <DEDUP_REMOVED lines=15> */
.L_x_129:


//--------------------- .text._Z13kern64AddDiagPddi --------------------------
	.section	.text._Z13kern64AddDiagPddi,"ax",@progbits
	.align	128
.text._Z13kern64AddDiagPddi:
        .type           _Z13kern64AddDiagPddi,@function
        .size           _Z13kern64AddDiagPddi,(.L_x_131 - _Z13kern64AddDiagPddi)
        .other          _Z13kern64AddDiagPddi,@"STO_CUDA_ENTRY STV_DEFAULT"
_Z13kern64AddDiagPddi:
[----:B------:R-:W-:Y:S08]  /*0000*/  LDC R1, c[0x0][0x37c] ;  /* 0x0000df00ff017b82 */ /* 0x000ff00000000800 */
[----:B------:R-:W0:Y:S02]  /*0010*/  LDC R3, c[0x0][0x390] ;  /* 0x0000e400ff037b82 */ /* 0x000e240000000800 */
[----:B0-----:R-:W-:-:S13]  /*0020*/  ISETP.GE.AND P0, PT, R3, 0x1, PT ;  /* 0x000000010300780c */ /* 0x001fda0003f06270 */
[----:B------:R-:W-:Y:S05]  /*0030*/  @!P0 EXIT ;  /* 0x000000000000894d */ /* 0x000fea0003800000 */
[----:B------:R-:W-:Y:S01]  /*0040*/  VIADD R0, R3, 0xffffffff ;  /* 0xffffffff03007836 */ /* 0x000fe20000000000 */
[----:B------:R-:W0:Y:S01]  /*0050*/  LDCU.64 UR4, c[0x0][0x358] ;  /* 0x00006b00ff0477ac */ /* 0x000e220008000a00 */
[----:B------:R-:W-:-:S03]  /*0060*/  IMAD.MOV.U32 R4, RZ, RZ, RZ ;  /* 0x000000ffff047224 */ /* 0x000fc600078e00ff */
[----:B------:R-:W-:-:S13]  /*0070*/  ISETP.GE.U32.AND P0, PT, R0, 0xf, PT ;  /* 0x0000000f0000780c */ /* 0x000fda0003f06070 */
[----:B------:R-:W-:Y:S05]  /*0080*/  @!P0 BRA `(.L_x_73) ;  /* 0x0000000400bc8947 */ /* 0x000fea0003800000 */
[----:B------:R-:W1:Y:S01]  /*0090*/  LDC.64 R4, c[0x0][0x380] ;  /* 0x0000e000ff047b82 */ /* 0x000e620000000a00 */
[C---:B------:R-:W-:Y:S02]  /*00a0*/  IMAD R7, R3.reuse, 0xf, RZ ;  /* 0x0000000f03077824 */ /* 0x040fe400078e02ff */
[C---:B------:R-:W-:Y:S02]  /*00b0*/  IMAD R8, R3.reuse, 0xe, RZ ;  /* 0x0000000e03087824 */ /* 0x040fe400078e02ff */
[C---:B------:R-:W-:Y:S02]  /*00c0*/  IMAD R9, R3.reuse, 0xd, RZ ;  /* 0x0000000d03097824 */ /* 0x040fe400078e02ff */
[C---:B------:R-:W-:Y:S01]  /*00d0*/  IMAD R10, R3.reuse, 0xc, RZ ;  /* 0x0000000c030a7824 */ /* 0x040fe200078e02ff */
[----:B------:R-:W2:Y:S01]  /*00e0*/  LDC R6, c[0x0][0x390] ;  /* 0x0000e400ff067b82 */ /* 0x000ea20000000800 */
[C---:B------:R-:W-:Y:S02]  /*00f0*/  IMAD R11, R3.reuse, 0xb, RZ ;  /* 0x0000000b030b7824 */ /* 0x040fe400078e02ff */
[----:B------:R-:W-:-:S02]  /*0100*/  IMAD R20, R3, 0xa, RZ ;  /* 0x0000000a03147824 */ /* 0x000fc400078e02ff */
[C---:B------:R-:W-:Y:S02]  /*0110*/  IMAD R21, R3.reuse, 0x9, RZ ;  /* 0x0000000903157824 */ /* 0x040fe400078e02ff */
[C---:B------:R-:W-:Y:S02]  /*0120*/  IMAD.SHL.U32 R22, R3.reuse, 0x8, RZ ;  /* 0x0000000803167824 */ /* 0x040fe400078e00ff */
[C---:B------:R-:W-:Y:S02]  /*0130*/  IMAD R23, R3.reuse, 0x7, RZ ;  /* 0x0000000703177824 */ /* 0x040fe400078e02ff */
[C---:B------:R-:W-:Y:S02]  /*0140*/  IMAD R24, R3.reuse, 0x6, RZ ;  /* 0x0000000603187824 */ /* 0x040fe400078e02ff */
[C---:B------:R-:W-:Y:S02]  /*0150*/  IMAD R25, R3.reuse, 0x5, RZ ;  /* 0x0000000503197824 */ /* 0x040fe400078e02ff */
[C---:B------:R-:W-:Y:S01]  /*0160*/  IMAD.SHL.U32 R26, R3.reuse, 0x4, RZ ;  /* 0x00000004031a7824 */ /* 0x040fe200078e00ff */
[----:B-1----:R-:W-:Y:S01]  /*0170*/  IADD3 R2, P0, PT, R4, 0x78, RZ ;  /* 0x0000007804027810 */ /* 0x002fe20007f1e0ff */
[C---:B------:R-:W-:Y:S01]  /*0180*/  IMAD R27, R3.reuse, 0x3, RZ ;  /* 0x00000003031b7824 */ /* 0x040fe200078e02ff */
[----:B------:R-:W-:Y:S01]  /*0190*/  LOP3.LUT R4, R3, 0x7ffffff0, RZ, 0xc0, !PT ;  /* 0x7ffffff003047812 */ /* 0x000fe200078ec0ff */
[----:B------:R-:W-:Y:S01]  /*01a0*/  IMAD.MOV.U32 R28, RZ, RZ, RZ ;  /* 0x000000ffff1c7224 */ /* 0x000fe200078e00ff */
[----:B------:R-:W-:-:S02]  /*01b0*/  IADD3.X R18, PT, PT, RZ, R5, RZ, P0, !PT ;  /* 0x00000005ff127210 */ /* 0x000fc400007fe4ff */
[----:B------:R-:W-:Y:S01]  /*01c0*/  SHF.L.U32 R5, R3, 0x1, RZ ;  /* 0x0000000103057819 */ /* 0x000fe200000006ff */
[----:B------:R-:W-:-:S07]  /*01d0*/  IMAD.MOV R0, RZ, RZ, -R4 ;  /* 0x000000ffff007224 */ /* 0x000fce00078e0a04 */
.L_x_74:
[----:B-1----:R-:W1:Y:S08]  /*01e0*/  LDC.64 R12, c[0x0][0x380] ;  /* 0x0000e000ff0c7b82 */ /* 0x002e700000000a00 */
[----:B------:R-:W3:Y:S01]  /*01f0*/  LDC.64 R14, c[0x0][0x388] ;  /* 0x0000e200ff0e7b82 */ /* 0x000ee20000000a00 */
[----:B-1----:R-:W-:-:S05]  /*0200*/  IMAD.WIDE.U32 R12, R28, 0x8, R12 ;  /* 0x000000081c0c7825 */ /* 0x002fca00078e000c */
[----:B0-----:R-:W3:Y:S01]  /*0210*/  LDG.E.64 R16, desc[UR4][R12.64] ;  /* 0x000000040c107981 */ /* 0x001ee2000c1e1b00 */
[----:B------:R-:W-:Y:S01]  /*0220*/  MOV R19, R18 ;  /* 0x0000001200137202 */ /* 0x000fe20000000f00 */
[----:B------:R-:W-:-:S04]  /*0230*/  IMAD.MOV.U32 R18, RZ, RZ, R2 ;  /* 0x000000ffff127224 */ /* 0x000fc800078e0002 */
[----:B--2---:R-:W-:Y:S01]  /*0240*/  IMAD.WIDE.U32 R30, R6, 0x8, R18 ;  /* 0x00000008061e7825 */ /* 0x004fe200078e0012 */
[----:B---3--:R-:W-:-:S07]  /*0250*/  DADD R16, R16, R14 ;  /* 0x0000000010107229 */ /* 0x008fce000000000e */
[----:B------:R0:W-:Y:S04]  /*0260*/  STG.E.64 desc[UR4][R12.64], R16 ;  /* 0x000000100c007986 */ /* 0x0001e8000c101b04 */
[----:B0-----:R-:W2:Y:S01]  /*0270*/  LDG.E.64 R16, desc[UR4][R30.64+-0x70] ;  /* 0xffff90041e107981 */ /* 0x001ea2000c1e1b00 */
[----:B------:R-:W-:Y:S01]  /*0280*/  IMAD.WIDE.U32 R12, R5, 0x8, R18 ;  /* 0x00000008050c7825 */ /* 0x000fe200078e0012 */
[----:B--2---:R-:W-:-:S07]  /*0290*/  DADD R16, R16, R14 ;  /* 0x0000000010107229 */ /* 0x004fce000000000e */
        /* <DEDUP_REMOVED lines=54> */
[----:B------:R-:W-:Y:S01]  /*0600*/  IADD3 R2, P0, PT, R18, 0x80, RZ ;  /* 0x0000008012027810 */ /* 0x000fe20007f1e0ff */
[----:B------:R-:W-:Y:S01]  /*0610*/  VIADD R0, R0, 0x10 ;  /* 0x0000001000007836 */ /* 0x000fe20000000000 */
[C---:B------:R-:W-:Y:S01]  /*0620*/  LEA R5, R3.reuse, R5, 0x4 ;  /* 0x0000000503057211 */ /* 0x040fe200078e20ff */
[C---:B------:R-:W-:Y:S01]  /*0630*/  IMAD R28, R3.reuse, 0x10, R28 ;  /* 0x00000010031c7824 */ /* 0x040fe200078e021c */
[----:B------:R-:W-:Y:S01]  /*0640*/  IADD3.X R18, PT, PT, RZ, R19, RZ, P0, !PT ;  /* 0x00000013ff127210 */ /* 0x000fe200007fe4ff */
[C---:B------:R-:W-:Y:S01]  /*0650*/  IMAD R6, R3.reuse, 0x10, R6 ;  /* 0x0000001003067824 */ /* 0x040fe200078e0206 */
[----:B------:R-:W-:Y:S01]  /*0660*/  ISETP.NE.AND P0, PT, R0, RZ, PT ;  /* 0x000000ff0000720c */ /* 0x000fe20003f05270 */
[C---:B------:R-:W-:Y:S01]  /*0670*/  IMAD R27, R3.reuse, 0x10, R27 ;  /* 0x00000010031b7824 */ /* 0x040fe200078e021b */
[C---:B------:R-:W-:Y:S01]  /*0680*/  LEA R25, R3.reuse, R25, 0x4 ;  /* 0x0000001903197211 */ /* 0x040fe200078e20ff */
        /* <DEDUP_REMOVED lines=10> */
[----:B------:R-:W-:-:S02]  /*0730*/  IMAD R8, R3, 0x10, R8 ;  /* 0x0000001003087824 */ /* 0x000fc400078e0208 */
[----:B------:R-:W-:Y:S01]  /*0740*/  VIADD R28, R28, 0x10 ;  /* 0x000000101c1c7836 */ /* 0x000fe20000000000 */
[----:B--2---:R-:W-:-:S07]  /*0750*/  DADD R14, R16, R14 ;  /* 0x00000000100e7229 */ /* 0x004fce000000000e */
[----:B------:R1:W-:Y:S01]  /*0760*/  STG.E.64 desc[UR4][R12.64], R14 ;  /* 0x0000000e0c007986 */ /* 0x0003e2000c101b04 */
[----:B------:R-:W-:Y:S05]  /*0770*/  @P0 BRA `(.L_x_74) ;  /* 0xfffffff800980947 */ /* 0x000fea000383ffff */
.L_x_73:
[----:B------:R-:W-:-:S13]  /*0780*/  LOP3.LUT P0, R0, R3, 0xf, RZ, 0xc0, !PT ;  /* 0x0000000f03007812 */ /* 0x000fda000780c0ff */
[----:B0-----:R-:W-:Y:S05]  /*0790*/  @!P0 EXIT ;  /* 0x000000000000894d */ /* 0x001fea0003800000 */
[----:B------:R-:W-:Y:S02]  /*07a0*/  ISETP.GE.U32.AND P1, PT, R0, 0x8, PT ;  /* 0x000000080000780c */ /* 0x000fe40003f26070 */
[----:B------:R-:W-:-:S04]  /*07b0*/  LOP3.LUT R2, R3, 0x7, RZ, 0xc0, !PT ;  /* 0x0000000703027812 */ /* 0x000fc800078ec0ff */
[----:B------:R-:W-:-:S07]  /*07c0*/  ISETP.NE.AND P0, PT, R2, RZ, PT ;  /* 0x000000ff0200720c */ /* 0x000fce0003f05270 */
[----:B------:R-:W-:Y:S06]  /*07d0*/  @!P1 BRA `(.L_x_75) ;  /* 0x0000000400049947 */ /* 0x000fec0003800000 */
[----:B------:R-:W0:Y:S01]  /*07e0*/  LDC.64 R10, c[0x0][0x380] ;  /* 0x0000e000ff0a7b82 */ /* 0x000e220000000a00 */
[----:B------:R-:W-:-:S07]  /*07f0*/  IMAD R5, R4, R3, R4 ;  /* 0x0000000304057224 */ /* 0x000fce00078e0204 */
[----:B------:R-:W2:Y:S08]  /*0800*/  LDC.64 R6, c[0x0][0x380] ;  /* 0x0000e000ff067b82 */ /* 0x000eb00000000a00 */
[----:B------:R-:W3:Y:S01]  /*0810*/  LDC.64 R8, c[0x0][0x388] ;  /* 0x0000e200ff087b82 */ /* 0x000ee20000000a00 */
[----:B0-----:R-:W-:-:S05]  /*0820*/  IMAD.WIDE.U32 R10, R5, 0x8, R10 ;  /* 0x00000008050a7825 */ /* 0x001fca00078e000a */
[----:B-1----:R-:W3:Y:S01]  /*0830*/  LDG.E.64 R12, desc[UR4][R10.64] ;  /* 0x000000040a0c7981 */ /* 0x002ee2000c1e1b00 */
[----:B------:R-:W-:-:S05]  /*0840*/  IMAD R0, R4, R3, R3 ;  /* 0x0000000304007224 */ /* 0x000fca00078e0203 */
[----:B------:R-:W-:-:S04]  /*0850*/  IADD3 R5, P1, PT, R4, R0, RZ ;  /* 0x0000000004057210 */ /* 0x000fc80007f3e0ff */
[----:B------:R-:W-:Y:S02]  /*0860*/  IADD3.X R18, PT, PT, RZ, RZ, RZ, P1, !PT ;  /* 0x000000ffff127210 */ /* 0x000fe40000ffe4ff */
[----:B--2---:R-:W-:-:S04]  /*0870*/  LEA R14, P1, R5, R6, 0x3 ;  /* 0x00000006050e7211 */ /* 0x004fc800078218ff */
[----:B------:R-:W-:Y:S01]  /*0880*/  LEA.HI.X R15, R5, R7, R18, 0x3, P1 ;  /* 0x00000007050f7211 */ /* 0x000fe200008f1c12 */
[----:B---3--:R-:W-:-:S07]  /*0890*/  DADD R16, R12, R8 ;  /* 0x000000000c107229 */ /* 0x008fce0000000008 */
[----:B------:R0:W-:Y:S04]  /*08a0*/  STG.E.64 desc[UR4][R10.64], R16 ;  /* 0x000000100a007986 */ /* 0x0001e8000c101b04 */
[----:B------:R-:W2:Y:S01]  /*08b0*/  LDG.E.64 R18, desc[UR4][R14.64+0x8] ;  /* 0x000008040e127981 */ /* 0x000ea2000c1e1b00 */
[----:B------:R-:W-:-:S05]  /*08c0*/  IMAD.IADD R0, R0, 0x1, R3 ;  /* 0x0000000100007824 */ /* 0x000fca00078e0203 */
[----:B------:R-:W-:-:S04]  /*08d0*/  IADD3 R5, P1, PT, R4, R0, RZ ;  /* 0x0000000004057210 */ /* 0x000fc80007f3e0ff */
[----:B------:R-:W-:Y:S02]  /*08e0*/  IADD3.X R20, PT, PT, RZ, RZ, RZ, P1, !PT ;  /* 0x000000ffff147210 */ /* 0x000fe40000ffe4ff */
[----:B------:R-:W-:-:S04]  /*08f0*/  LEA R12, P1, R5, R6, 0x3 ;  /* 0x00000006050c7211 */ /* 0x000fc800078218ff */
[----:B------:R-:W-:Y:S01]  /*0900*/  LEA.HI.X R13, R5, R7, R20, 0x3, P1 ;  /* 0x00000007050d7211 */ /* 0x000fe200008f1c14 */
[----:B--2---:R-:W-:-:S07]  /*0910*/  DADD R18, R18, R8 ;  /* 0x0000000012127229 */ /* 0x004fce0000000008 */
[----:B------:R1:W-:Y:S04]  /*0920*/  STG.E.64 desc[UR4][R14.64+0x8], R18 ;  /* 0x000008120e007986 */ /* 0x0003e8000c101b04 */
[----:B------:R-:W2:Y:S01]  /*0930*/  LDG.E.64 R20, desc[UR4][R12.64+0x10] ;  /* 0x000010040c147981 */ /* 0x000ea2000c1e1b00 */
[----:B------:R-:W-:-:S05]  /*0940*/  IMAD.IADD R0, R0, 0x1, R3 ;  /* 0x0000000100007824 */ /* 0x000fca00078e0203 */
[----:B------:R-:W-:-:S04]  /*0950*/  IADD3 R5, P1, PT, R4, R0, RZ ;  /* 0x0000000004057210 */ /* 0x000fc80007f3e0ff */
[----:B0-----:R-:W-:Y:S02]  /*0960*/  IADD3.X R16, PT, PT, RZ, RZ, RZ, P1, !PT ;  /* 0x000000ffff107210 */ /* 0x001fe40000ffe4ff */
[----:B------:R-:W-:-:S04]  /*0970*/  LEA R10, P1, R5, R6, 0x3 ;  /* 0x00000006050a7211 */ /* 0x000fc800078218ff */
[----:B------:R-:W-:Y:S01]  /*0980*/  LEA.HI.X R11, R5, R7, R16, 0x3, P1 ;  /* 0x00000007050b7211 */ /* 0x000fe200008f1c10 */
[----:B--2---:R-:W-:-:S07]  /*0990*/  DADD R20, R20, R8 ;  /* 0x0000000014147229 */ /* 0x004fce0000000008 */
[----:B------:R0:W-:Y:S04]  /*09a0*/  STG.E.64 desc[UR4][R12.64+0x10], R20 ;  /* 0x000010140c007986 */ /* 0x0001e8000c101b04 */
[----:B------:R-:W2:Y:S01]  /*09b0*/  LDG.E.64 R16, desc[UR4][R10.64+0x18] ;  /* 0x000018040a107981 */ /* 0x000ea2000c1e1b00 */
[----:B------:R-:W-:-:S05]  /*09c0*/  IMAD.IADD R0, R0, 0x1, R3 ;  /* 0x0000000100007824 */ /* 0x000fca00078e0203 */
[----:B------:R-:W-:-:S04]  /*09d0*/  IADD3 R5, P1, PT, R4, R0, RZ ;  /* 0x0000000004057210 */ /* 0x000fc80007f3e0ff */
[----:B-1----:R-:W-:Y:S02]  /*09e0*/  IADD3.X R18, PT, PT, RZ, RZ, RZ, P1, !PT ;  /* 0x000000ffff127210 */ /* 0x002fe40000ffe4ff */
        /* <DEDUP_REMOVED lines=20> */
[----:B------:R-:W3:Y:S01]  /*0b30*/  LDG.E.64 R16, desc[UR4][R10.64+0x30] ;  /* 0x000030040a107981 */ /* 0x000ee2000c1e1b00 */
[----:B------:R-:W-:-:S05]  /*0b40*/  IMAD.IADD R5, R0, 0x1, R3 ;  /* 0x0000000100057824 */ /* 0x000fca00078e0203 */
[----:B------:R-:W-:-:S04]  /*0b50*/  IADD3 R5, P1, PT, R4, R5, RZ ;  /* 0x0000000504057210 */ /* 0x000fc80007f3e0ff */
[----:B------:R-:W-:Y:S02]  /*0b60*/  IADD3.X R0, PT, PT, RZ, RZ, RZ, P1, !PT ;  /* 0x000000ffff007210 */ /* 0x000fe40000ffe4ff */
[----:B------:R-:W-:-:S04]  /*0b70*/  LEA R6, P1, R5, R6, 0x3 ;  /* 0x0000000605067211 */ /* 0x000fc800078218ff */
[----:B------:R-:W-:Y:S01]  /*0b80*/  LEA.HI.X R7, R5, R7, R0, 0x3, P1 ;  /* 0x0000000705077211 */ /* 0x000fe200008f1c00 */
[----:B---3--:R-:W-:-:S07]  /*0b90*/  DADD R16, R16, R8 ;  /* 0x0000000010107229 */ /* 0x008fce0000000008 */
[----:B------:R2:W-:Y:S04]  /*0ba0*/  STG.E.64 desc[UR4][R10.64+0x30], R16 ;  /* 0x000030100a007986 */ /* 0x0005e8000c101b04 */
[----:B0-----:R-:W3:Y:S01]  /*0bb0*/  LDG.E.64 R14, desc[UR4][R6.64+0x38] ;  /* 0x00003804060e7981 */ /* 0x001ee2000c1e1b00 */
[----:B------:R-:W-:Y:S01]  /*0bc0*/  VIADD R4, R4, 0x8 ;  /* 0x0000000804047836 */ /* 0x000fe20000000000 */
[----:B---3--:R-:W-:-:S07]  /*0bd0*/  DADD R14, R14, R8 ;  /* 0x000000000e0e7229 */ /* 0x008fce0000000008 */
[----:B------:R2:W-:Y:S04]  /*0be0*/  STG.E.64 desc[UR4][R6.64+0x38], R14 ;  /* 0x0000380e06007986 */ /* 0x0005e8000c101b04 */
.L_x_75:
[----:B------:R-:W-:Y:S05]  /*0bf0*/  @!P0 EXIT ;  /* 0x000000000000894d */ /* 0x000fea0003800000 */
[----:B------:R-:W-:Y:S02]  /*0c00*/  ISETP.GE.U32.AND P1, PT, R2, 0x4, PT ;  /* 0x000000040200780c */ /* 0x000fe40003f26070 */
[----:B------:R-:W-:-:S04]  /*0c10*/  LOP3.LUT R0, R3, 0x3, RZ, 0xc0, !PT ;  /* 0x0000000303007812 */ /* 0x000fc800078ec0ff */
[----:B------:R-:W-:-:S07]  /*0c20*/  ISETP.NE.AND P0, PT, R0, RZ, PT ;  /* 0x000000ff0000720c */ /* 0x000fce0003f05270 */
[----:B------:R-:W-:Y:S06]  /*0c30*/  @!P1 BRA `(.L_x_76) ;  /* 0x0000000000849947 */ /* 0x000fec0003800000 */
[----:B--2---:R-:W0:Y:S01]  /*0c40*/  LDC.64 R6, c[0x0][0x380] ;  /* 0x0000e000ff067b82 */ /* 0x004e220000000a00 */
[----:B------:R-:W-:-:S07]  /*0c50*/  IMAD R21, R4, R3, R4 ;  /* 0x0000000304157224 */ /* 0x000fce00078e0204 */
[----:B------:R-:W2:Y:S01]  /*0c60*/  LDC.64 R8, c[0x0][0x380] ;  /* 0x0000e000ff087b82 */ /* 0x000ea20000000a00 */
[----:B0-----:R-:W-:-:S07]  /*0c70*/  IMAD.WIDE.U32 R20, R21, 0x8, R6 ;  /* 0x0000000815147825 */ /* 0x001fce00078e0006 */
[----:B------:R-:W0:Y:S01]  /*0c80*/  LDC.64 R6, c[0x0][0x388] ;  /* 0x0000e200ff067b82 */ /* 0x000e220000000a00 */
[----:B-1----:R-:W0:Y:S01]  /*0c90*/  LDG.E.64 R12, desc[UR4][R20.64] ;  /* 0x00000004140c7981 */ /* 0x002e22000c1e1b00 */
[----:B------:R-:W-:-:S05]  /*0ca0*/  IMAD R2, R4, R3, R3 ;  /* 0x0000000304027224 */ /* 0x000fca00078e0203 */
[----:B------:R-:W-:-:S04]  /*0cb0*/  IADD3 R5, P1, PT, R4, R2, RZ ;  /* 0x0000000204057210 */ /* 0x000fc80007f3e0ff */
[----:B------:R-:W-:Y:S02]  /*0cc0*/  IADD3.X R16, PT, PT, RZ, RZ, RZ, P1, !PT ;  /* 0x000000ffff107210 */ /* 0x000fe40000ffe4ff */
[----:B--2---:R-:W-:-:S04]  /*0cd0*/  LEA R10, P1, R5, R8, 0x3 ;  /* 0x00000008050a7211 */ /* 0x004fc800078218ff */
[----:B------:R-:W-:Y:S01]  /*0ce0*/  LEA.HI.X R11, R5, R9, R16, 0x3, P1 ;  /* 0x00000009050b7211 */ /* 0x000fe200008f1c10 */
[----:B0-----:R-:W-:-:S07]  /*0cf0*/  DADD R14, R12, R6 ;  /* 0x000000000c0e7229 */ /* 0x001fce0000000006 */
        /* <DEDUP_REMOVED lines=12> */
[----:B------:R-:W-:Y:S02]  /*0dc0*/  IADD3.X R2, PT, PT, RZ, RZ, RZ, P1, !PT ;  /* 0x000000ffff027210 */ /* 0x000fe40000ffe4ff */
[----:B0-----:R-:W-:-:S04]  /*0dd0*/  LEA R14, P1, R5, R8, 0x3 ;  /* 0x00000008050e7211 */ /* 0x001fc800078218ff */
[----:B------:R-:W-:Y:S01]  /*0de0*/  LEA.HI.X R15, R5, R9, R2, 0x3, P1 ;  /* 0x00000009050f7211 */ /* 0x000fe200008f1c02 */
[----:B--2---:R-:W-:-:S07]  /*0df0*/  DADD R18, R18, R6 ;  /* 0x0000000012127229 */ /* 0x004fce0000000006 */
[----:B------:R3:W-:Y:S04]  /*0e00*/  STG.E.64 desc[UR4][R12.64+0x10], R18 ;  /* 0x000010120c007986 */ /* 0x0007e8000c101b04 */
[----:B------:R-:W2:Y:S01]  /*0e10*/  LDG.E.64 R8, desc[UR4][R14.64+0x18] ;  /* 0x000018040e087981 */ /* 0x000ea2000c1e1b00 */
[----:B------:R-:W-:Y:S01]  /*0e20*/  VIADD R4, R4, 0x4 ;  /* 0x0000000404047836 */ /* 0x000fe20000000000 */
[----:B--2---:R-:W-:-:S07]  /*0e30*/  DADD R8, R8, R6 ;  /* 0x0000000008087229 */ /* 0x004fce0000000006 */
[----:B------:R3:W-:Y:S04]  /*0e40*/  STG.E.64 desc[UR4][R14.64+0x18], R8 ;  /* 0x000018080e007986 */ /* 0x0007e8000c101b04 */
.L_x_76:
[----:B------:R-:W-:Y:S05]  /*0e50*/  @!P0 EXIT ;  /* 0x000000000000894d */ /* 0x000fea0003800000 */
[----:B---3--:R-:W0:Y:S01]  /*0e60*/  LDC.64 R8, c[0x0][0x380] ;  /* 0x0000e000ff087b82 */ /* 0x008e220000000a00 */
[----:B------:R-:W-:Y:S01]  /*0e70*/  IMAD R2, R4, R3, R4 ;  /* 0x0000000304027224 */ /* 0x000fe200078e0204 */
[----:B------:R-:W-:-:S06]  /*0e80*/  IADD3 R0, PT, PT, -R0, RZ, RZ ;  /* 0x000000ff00007210 */ /* 0x000fcc0007ffe1ff */
[----:B--2---:R-:W2:Y:S02]  /*0e90*/  LDC.64 R10, c[0x0][0x388] ;  /* 0x0000e200ff0a7b82 */ /* 0x004ea40000000a00 */
.L_x_77:
[----:B0--3--:R-:W-:-:S05]  /*0ea0*/  IMAD.WIDE.U32 R4, R2, 0x8, R8 ;  /* 0x0000000802047825 */ /* 0x009fca00078e0008 */
[----:B------:R-:W2:Y:S01]  /*0eb0*/  LDG.E.64 R6, desc[UR4][R4.64] ;  /* 0x0000000404067981 */ /* 0x000ea2000c1e1b00 */
[----:B------:R-:W-:Y:S01]  /*0ec0*/  VIADD R0, R0, 0x1 ;  /* 0x0000000100007836 */ /* 0x000fe20000000000 */
[----:B------:R-:W-:-:S04]  /*0ed0*/  IADD3.X R2, PT, PT, R2, R3, RZ, PT, !PT ;  /* 0x0000000302027210 */ /* 0x000fc80003ffe4ff */
[----:B------:R-:W-:Y:S01]  /*0ee0*/  ISETP.NE.AND P0, PT, R0, RZ, PT ;  /* 0x000000ff0000720c */ /* 0x000fe20003f05270 */
[----:B--2---:R-:W-:-:S07]  /*0ef0*/  DADD R6, R6, R10 ;  /* 0x0000000006067229 */ /* 0x004fce000000000a */
[----:B------:R3:W-:Y:S05]  /*0f00*/  STG.E.64 desc[UR4][R4.64], R6 ;  /* 0x0000000604007986 */ /* 0x0007ea000c101b04 */
[----:B------:R-:W-:Y:S05]  /*0f10*/  @P0 BRA `(.L_x_77) ;  /* 0xfffffffc00e00947 */ /* 0x000fea000383ffff */
[----:B------:R-:W-:Y:S05]  /*0f20*/  EXIT ;  /* 0x000000000000794d */ /* 0x000fea0003800000 */
.L_x_78:
        /* <DEDUP_REMOVED lines=13> */
.L_x_131:


//--------------------- .text._Z13kern32AddDiagPffi --------------------------
	.section	.text._Z13kern32AddDiagPffi,"ax",@progbits
	.align	128
.text._Z13kern32AddDiagPffi:
        .type           _Z13kern32AddDiagPffi,@function
        .size           _Z13kern32AddDiagPffi,(.L_x_132 - _Z13kern32AddDiagPffi)
        .other          _Z13kern32AddDiagPffi,@"STO_CUDA_ENTRY STV_DEFAULT"
_Z13kern32AddDiagPffi:
[----:B------:R-:W-:Y:S08]  /*0000*/  LDC R1, c[0x0][0x37c] ;  /* 0x0000df00ff017b82 */ /* 0x000ff00000000800 */
[----:B------:R-:W0:Y:S02]  /*0010*/  LDC R0, c[0x0][0x38c] ;  /* 0x0000e300ff007b82 */ /* 0x000e240000000800 */
[----:B0-----:R-:W-:-:S13]  /*0020*/  ISETP.GE.AND P0, PT, R0, 0x1, PT ;  /* 0x000000010000780c */ /* 0x001fda0003f06270 */
[----:B------:R-:W-:Y:S05]  /*0030*/  @!P0 EXIT ;  /* 0x000000000000894d */ /* 0x000fea0003800000 */
[----:B------:R-:W-:Y:S01]  /*0040*/  IADD3 R2, PT, PT, R0, -0x1, RZ ;  /* 0xffffffff00027810 */ /* 0x000fe20007ffe0ff */
[----:B------:R-:W0:Y:S01]  /*0050*/  LDCU.64 UR4, c[0x0][0x358] ;  /* 0x00006b00ff0477ac */ /* 0x000e220008000a00 */
[----:B------:R-:W-:Y:S02]  /*0060*/  HFMA2 R4, -RZ, RZ, 0, 0 ;  /* 0x00000000ff047431 */ /* 0x000fe400000001ff */
[----:B------:R-:W-:-:S13]  /*0070*/  ISETP.GE.U32.AND P0, PT, R2, 0xf, PT ;  /* 0x0000000f0200780c */ /* 0x000fda0003f06070 */
[----:B------:R-:W-:Y:S05]  /*0080*/  @!P0 BRA `(.L_x_79) ;  /* 0x0000000400b48947 */ /* 0x000fea0003800000 */
[----:B------:R-:W1:Y:S01]  /*0090*/  LDC.64 R18, c[0x0][0x380] ;  /* 0x0000e000ff127b82 */ /* 0x000e620000000a00 */
[C---:B------:R-:W-:Y:S01]  /*00a0*/  LOP3.LUT R4, R0.reuse, 0x7ffffff0, RZ, 0xc0, !PT ;  /* 0x7ffffff000047812 */ /* 0x040fe200078ec0ff */
[C---:B------:R-:W-:Y:S01]  /*00b0*/  IMAD R7, R0.reuse, 0xf, RZ ;  /* 0x0000000f00077824 */ /* 0x040fe200078e02ff */
[C---:B------:R-:W-:Y:S01]  /*00c0*/  SHF.L.U32 R6, R0.reuse, 0x3, RZ ;  /* 0x0000000300067819 */ /* 0x040fe200000006ff */
[C---:B------:R-:W-:Y:S01]  /*00d0*/  IMAD R9, R0.reuse, 0xe, RZ ;  /* 0x0000000e00097824 */ /* 0x040fe200078e02ff */
[C---:B------:R-:W-:Y:S01]  /*00e0*/  SHF.L.U32 R14, R0.reuse, 0x2, RZ ;  /* 0x00000002000e7819 */ /* 0x040fe200000006ff */
[C---:B------:R-:W-:Y:S01]  /*00f0*/  IMAD R11, R0.reuse, 0xd, RZ ;  /* 0x0000000d000b7824 */ /* 0x040fe200078e02ff */
[----:B------:R-:W-:Y:S01]  /*0100*/  MOV R28, RZ ;  /* 0x000000ff001c7202 */ /* 0x000fe20000000f00 */
[----:B------:R-:W2:Y:S01]  /*0110*/  LDC R5, c[0x0][0x38c] ;  /* 0x0000e300ff057b82 */ /* 0x000ea20000000800 */
[----:B------:R-:W-:Y:S01]  /*0120*/  IMAD R13, R0, 0xc, RZ ;  /* 0x0000000c000d7824 */ /* 0x000fe200078e02ff */
[----:B------:R-:W-:Y:S01]  /*0130*/  IADD3 R2, PT, PT, -R4, RZ, RZ ;  /* 0x000000ff04027210 */ /* 0x000fe20007ffe1ff */
[C---:B------:R-:W-:Y:S01]  /*0140*/  IMAD R15, R0.reuse, 0xb, RZ ;  /* 0x0000000b000f7824 */ /* 0x040fe200078e02ff */
[----:B------:R-:W3:Y:S01]  /*0150*/  LDCU UR6, c[0x0][0x388] ;  /* 0x00007100ff0677ac */ /* 0x000ee20008000800 */
[----:B------:R-:W-:-:S02]  /*0160*/  IMAD R17, R0, 0xa, RZ ;  /* 0x0000000a00117824 */ /* 0x000fc400078e02ff */
[C---:B------:R-:W-:Y:S02]  /*0170*/  IMAD R29, R0.reuse, 0x9, RZ ;  /* 0x00000009001d7824 */ /* 0x040fe400078e02ff */
[C---:B------:R-:W-:Y:S02]  /*0180*/  IMAD R8, R0.reuse, 0x7, RZ ;  /* 0x0000000700087824 */ /* 0x040fe400078e02ff */
[C---:B------:R-:W-:Y:S02]  /*0190*/  IMAD R10, R0.reuse, 0x6, RZ ;  /* 0x00000006000a7824 */ /* 0x040fe400078e02ff */
[C---:B------:R-:W-:Y:S02]  /*01a0*/  IMAD R12, R0.reuse, 0x5, RZ ;  /* 0x00000005000c7824 */ /* 0x040fe400078e02ff */
[----:B------:R-:W-:Y:S01]  /*01b0*/  IMAD R16, R0, 0x3, RZ ;  /* 0x0000000300107824 */ /* 0x000fe200078e02ff */
[----:B-1----:R-:W-:Y:S01]  /*01c0*/  IADD3 R18, P0, PT, R18, 0x3c, RZ ;  /* 0x0000003c12127810 */ /* 0x002fe20007f1e0ff */
[----:B------:R-:W-:-:S04]  /*01d0*/  IMAD.SHL.U32 R3, R0, 0x2, RZ ;  /* 0x0000000200037824 */ /* 0x000fc800078e00ff */
[----:B---3--:R-:W-:-:S08]  /*01e0*/  IMAD.X R19, RZ, RZ, R19, P0 ;  /* 0x000000ffff137224 */ /* 0x008fd000000e0613 */
.L_x_80:
[----:B-1----:R-:W1:Y:S02]  /*01f0*/  LDC.64 R24, c[0x0][0x380] ;  /* 0x0000e000ff187b82 */ /* 0x002e640000000a00 */
[----:B-1----:R-:W-:-:S05]  /*0200*/  IMAD.WIDE.U32 R24, R28, 0x4, R24 ;  /* 0x000000041c187825 */ /* 0x002fca00078e0018 */
[----:B0-----:R-:W3:Y:S02]  /*0210*/  LDG.E R20, desc[UR4][R24.64] ;  /* 0x0000000418147981 */ /* 0x001ee4000c1e1900 */
[----:B---3--:R-:W-:Y:S01]  /*0220*/  FADD R23, R20, UR6 ;  /* 0x0000000614177e21 */ /* 0x008fe20008000000 */
[----:B--2---:R-:W-:-:S04]  /*0230*/  IMAD.WIDE.U32 R20, R5, 0x4, R18 ;  /* 0x0000000405147825 */ /* 0x004fc800078e0012 */
[----:B------:R0:W-:Y:S04]  /*0240*/  STG.E desc[UR4][R24.64], R23 ;  /* 0x0000001718007986 */ /* 0x0001e8000c101904 */
[----:B------:R-:W2:Y:S02]  /*0250*/  LDG.E R22, desc[UR4][R20.64+-0x38] ;  /* 0xffffc80414167981 */ /* 0x000ea4000c1e1900 */
[----:B--2---:R-:W-:Y:S01]  /*0260*/  FADD R27, R22, UR6 ;  /* 0x00000006161b7e21 */ /* 0x004fe20008000000 */
[----:B0-----:R-:W-:-:S04]  /*0270*/  IMAD.WIDE.U32 R22, R3, 0x4, R18 ;  /* 0x0000000403167825 */ /* 0x001fc800078e0012 */
[----:B------:R0:W-:Y:S04]  /*0280*/  STG.E desc[UR4][R20.64+-0x38], R27 ;  /* 0xffffc81b14007986 */ /* 0x0001e8000c101904 */
[----:B------:R-:W0:Y:S02]  /*0290*/  LDG.E R26, desc[UR4][R22.64+-0x34] ;  /* 0xffffcc04161a7981 */ /* 0x000e24000c1e1900 */
[----:B0-----:R-:W-:Y:S01]  /*02a0*/  FADD R21, R26, UR6 ;  /* 0x000000061a157e21 */ /* 0x001fe20008000000 */
[----:B------:R-:W-:-:S04]  /*02b0*/  IMAD.WIDE.U32 R26, R16, 0x4, R18 ;  /* 0x00000004101a7825 */ /* 0x000fc800078e0012 */
[----:B------:R0:W-:Y:S04]  /*02c0*/  STG.E desc[UR4][R22.64+-0x34], R21 ;  /* 0xffffcc1516007986 */ /* 0x0001e8000c101904 */
[----:B------:R-:W2:Y:S02]  /*02d0*/  LDG.E R24, desc[UR4][R26.64+-0x30] ;  /* 0xffffd0041a187981 */ /* 0x000ea4000c1e1900 */
[----:B--2---:R-:W-:Y:S01]  /*02e0*/  FADD R20, R24, UR6 ;  /* 0x0000000618147e21 */ /* 0x004fe20008000000 */
[----:B------:R-:W-:-:S04]  /*02f0*/  IMAD.WIDE.U32 R24, R14, 0x4, R18 ;  /* 0x000000040e187825 */ /* 0x000fc800078e0012 */
[----:B------:R1:W-:Y:S04]  /*0300*/  STG.E desc[UR4][R26.64+-0x30], R20 ;  /* 0xffffd0141a007986 */ /* 0x0003e8000c101904 */
[----:B0-----:R-:W2:Y:S01]  /*0310*/  LDG.E R22, desc[UR4][R24.64+-0x2c] ;  /* 0xffffd40418167981 */ /* 0x001ea2000c1e1900 */
[----:B-1----:R-:W-:-:S04]  /*0320*/  IMAD.WIDE.U32 R20, R12, 0x4, R18 ;  /* 0x000000040c147825 */ /* 0x002fc800078e0012 */
[----:B--2---:R-:W-:-:S05]  /*0330*/  FADD R23, R22, UR6 ;  /* 0x0000000616177e21 */ /* 0x004fca0008000000 */
[----:B------:R0:W-:Y:S04]  /*0340*/  STG.E desc[UR4][R24.64+-0x2c], R23 ;  /* 0xffffd41718007986 */ /* 0x0001e8000c101904 */
[----:B------:R-:W0:Y:S02]  /*0350*/  LDG.E R22, desc[UR4][R20.64+-0x28] ;  /* 0xffffd80414167981 */ /* 0x000e24000c1e1900 */
[----:B0-----:R-:W-:Y:S01]  /*0360*/  FADD R25, R22, UR6 ;  /* 0x0000000616197e21 */ /* 0x001fe20008000000 */
[----:B------:R-:W-:-:S04]  /*0370*/  IMAD.WIDE.U32 R22, R10, 0x4, R18 ;  /* 0x000000040a167825 */ /* 0x000fc800078e0012 */
        /* <DEDUP_REMOVED lines=33> */
[----:B------:R-:W0:Y:S01]  /*0590*/  LDG.E R26, desc[UR4][R22.64+-0x4] ;  /* 0xfffffc04161a7981 */ /* 0x000e22000c1e1900 */
[----:B------:R-:W-:Y:S02]  /*05a0*/  VIADD R2, R2, 0x10 ;  /* 0x0000001002027836 */ /* 0x000fe40000000000 */
[----:B0-----:R-:W-:Y:S01]  /*05b0*/  FADD R21, R26, UR6 ;  /* 0x000000061a157e21 */ /* 0x001fe20008000000 */
[----:B------:R-:W-:-:S04]  /*05c0*/  IMAD.WIDE.U32 R26, R7, 0x4, R18 ;  /* 0x00000004071a7825 */ /* 0x000fc800078e0012 */
[----:B------:R1:W-:Y:S04]  /*05d0*/  STG.E desc[UR4][R22.64+-0x4], R21 ;  /* 0xfffffc1516007986 */ /* 0x0003e8000c101904 */
[----:B------:R-:W2:Y:S01]  /*05e0*/  LDG.E R24, desc[UR4][R26.64] ;  /* 0x000000041a187981 */ /* 0x000ea2000c1e1900 */
[----:B------:R-:W-:Y:S01]  /*05f0*/  IADD3 R18, P0, PT, R18, 0x40, RZ ;  /* 0x0000004012127810 */ /* 0x000fe20007f1e0ff */
[C---:B------:R-:W-:Y:S01]  /*0600*/  IMAD R5, R0.reuse, 0x10, R5 ;  /* 0x0000001000057824 */ /* 0x040fe200078e0205 */
[C---:B------:R-:W-:Y:S01]  /*0610*/  LEA R28, R0.reuse, R28, 0x4 ;  /* 0x0000001c001c7211 */ /* 0x040fe200078e20ff */
[C---:B------:R-:W-:Y:S01]  /*0620*/  IMAD R14, R0.reuse, 0x10, R14 ;  /* 0x00000010000e7824 */ /* 0x040fe200078e020e */
[----:B------:R-:W-:Y:S01]  /*0630*/  IADD3.X R19, PT, PT, RZ, R19, RZ, P0, !PT ;  /* 0x00000013ff137210 */ /* 0x000fe200007fe4ff */
[----:B------:R-:W-:Y:S01]  /*0640*/  IMAD R8, R0, 0x10, R8 ;  /* 0x0000001000087824 */ /* 0x000fe200078e0208 */
[----:B------:R-:W-:Y:S01]  /*0650*/  ISETP.NE.AND P0, PT, R2, RZ, PT ;  /* 0x000000ff0200720c */ /* 0x000fe20003f05270 */
[C---:B------:R-:W-:Y:S01]  /*0660*/  IMAD R17, R0.reuse, 0x10, R17 ;  /* 0x0000001000117824 */ /* 0x040fe200078e0211 */
[C---:B------:R-:W-:Y:S01]  /*0670*/  LEA R3, R0.reuse, R3, 0x4 ;  /* 0x0000000300037211 */ /* 0x040fe200078e20ff */
[C---:B------:R-:W-:Y:S01]  /*0680*/  IMAD R11, R0.reuse, 0x10, R11 ;  /* 0x00000010000b7824 */ /* 0x040fe200078e020b */
[----:B------:R-:W-:Y:S01]  /*0690*/  LEA R16, R0, R16, 0x4 ;  /* 0x0000001000107211 */ /* 0x000fe200078e20ff */
[----:B------:R-:W-:Y:S01]  /*06a0*/  VIADD R28, R28, 0x10 ;  /* 0x000000101c1c7836 */ /* 0x000fe20000000000 */
[----:B------:R-:W-:-:S02]  /*06b0*/  LEA R12, R0, R12, 0x4 ;  /* 0x0000000c000c7211 */ /* 0x000fc400078e20ff */
[C---:B------:R-:W-:Y:S02]  /*06c0*/  LEA R10, R0.reuse, R10, 0x4 ;  /* 0x0000000a000a7211 */ /* 0x040fe400078e20ff */
[C---:B------:R-:W-:Y:S02]  /*06d0*/  LEA R6, R0.reuse, R6, 0x4 ;  /* 0x0000000600067211 */ /* 0x040fe400078e20ff */
[C---:B------:R-:W-:Y:S02]  /*06e0*/  LEA R29, R0.reuse, R29, 0x4 ;  /* 0x0000001d001d7211 */ /* 0x040fe400078e20ff */
[C---:B------:R-:W-:Y:S02]  /*06f0*/  LEA R15, R0.reuse, R15, 0x4 ;  /* 0x0000000f000f7211 */ /* 0x040fe400078e20ff */
[C---:B------:R-:W-:Y:S02]  /*0700*/  LEA R13, R0.reuse, R13, 0x4 ;  /* 0x0000000d000d7211 */ /* 0x040fe400078e20ff */
[----:B------:R-:W-:-:S02]  /*0710*/  LEA R9, R0, R9, 0x4 ;  /* 0x0000000900097211 */ /* 0x000fc400078e20ff */
[----:B------:R-:W-:Y:S01]  /*0720*/  LEA R7, R0, R7, 0x4 ;  /* 0x0000000700077211 */ /* 0x000fe200078e20ff */
[----:B--2---:R-:W-:-:S05]  /*0730*/  FADD R24, R24, UR6 ;  /* 0x0000000618187e21 */ /* 0x004fca0008000000 */
[----:B------:R1:W-:Y:S01]  /*0740*/  STG.E desc[UR4][R26.64], R24 ;  /* 0x000000181a007986 */ /* 0x0003e2000c101904 */
[----:B------:R-:W-:Y:S05]  /*0750*/  @P0 BRA `(.L_x_80) ;  /* 0xfffffff800a40947 */ /* 0x000fea000383ffff */
.L_x_79:
[----:B------:R-:W-:-:S13]  /*0760*/  LOP3.LUT P0, R2, R0, 0xf, RZ, 0xc0, !PT ;  /* 0x0000000f00027812 */ /* 0x000fda000780c0ff */
[----:B0-----:R-:W-:Y:S05]  /*0770*/  @!P0 EXIT ;  /* 0x000000000000894d */ /* 0x001fea0003800000 */
[----:B------:R-:W-:Y:S02]  /*0780*/  ISETP.GE.U32.AND P1, PT, R2, 0x8, PT ;  /* 0x000000080200780c */ /* 0x000fe40003f26070 */
[----:B------:R-:W-:-:S04]  /*0790*/  LOP3.LUT R13, R0, 0x7, RZ, 0xc0, !PT ;  /* 0x00000007000d7812 */ /* 0x000fc800078ec0ff */
[----:B------:R-:W-:-:S07]  /*07a0*/  ISETP.NE.AND P0, PT, R13, RZ, PT ;  /* 0x000000ff0d00720c */ /* 0x000fce0003f05270 */
[----:B------:R-:W-:Y:S06]  /*07b0*/  @!P1 BRA `(.L_x_81) ;  /* 0x0000000400049947 */ /* 0x000fec0003800000 */
[----:B------:R-:W0:Y:S01]  /*07c0*/  LDC.64 R6, c[0x0][0x380] ;  /* 0x0000e000ff067b82 */ /* 0x000e220000000a00 */
[----:B------:R-:W-:Y:S01]  /*07d0*/  IMAD R3, R4, R0, R4 ;  /* 0x0000000004037224 */ /* 0x000fe200078e0204 */
[----:B------:R-:W2:Y:S03]  /*07e0*/  LDCU UR6, c[0x0][0x388] ;  /* 0x00007100ff0677ac */ /* 0x000ea60008000800 */
[----:B0-----:R-:W-:-:S03]  /*07f0*/  IMAD.WIDE.U32 R6, R3, 0x4, R6 ;  /* 0x0000000403067825 */ /* 0x001fc600078e0006 */
[----:B------:R-:W0:Y:S02]  /*0800*/  LDC.64 R2, c[0x0][0x380] ;  /* 0x0000e000ff027b82 */ /* 0x000e240000000a00 */
[----:B------:R-:W2:Y:S01]  /*0810*/  LDG.E R5, desc[UR4][R6.64] ;  /* 0x0000000406057981 */ /* 0x000ea2000c1e1900 */
[----:B------:R-:W-:-:S05]  /*0820*/  IMAD R9, R4, R0, R0 ;  /* 0x0000000004097224 */ /* 0x000fca00078e0200 */
[----:B------:R-:W-:-:S04]  /*0830*/  IADD3 R8, P1, PT, R4, R9, RZ ;  /* 0x0000000904087210 */ /* 0x000fc80007f3e0ff */
[----:B------:R-:W-:Y:S02]  /*0840*/  IADD3.X R11, PT, PT, RZ, RZ, RZ, P1, !PT ;  /* 0x000000ffff0b7210 */ /* 0x000fe40000ffe4ff */
[----:B0-----:R-:W-:-:S04]  /*0850*/  LEA R10, P1, R8, R2, 0x2 ;  /* 0x00000002080a7211 */ /* 0x001fc800078210ff */
[----:B------:R-:W-:Y:S01]  /*0860*/  LEA.HI.X R11, R8, R3, R11, 0x2, P1 ;  /* 0x00000003080b7211 */ /* 0x000fe200008f140b */
[----:B--2---:R-:W-:-:S05]  /*0870*/  FADD R5, R5, UR6 ;  /* 0x0000000605057e21 */ /* 0x004fca0008000000 */
[----:B------:R0:W-:Y:S04]  /*0880*/  STG.E desc[UR4][R6.64], R5 ;  /* 0x0000000506007986 */ /* 0x0001e8000c101904 */
[----:B------:R-:W2:Y:S01]  /*0890*/  LDG.E R12, desc[UR4][R10.64+0x4] ;  /* 0x000004040a0c7981 */ /* 0x000ea2000c1e1900 */
[----:B------:R-:W-:-:S04]  /*08a0*/  IADD3 R17, PT, PT, R9, R0, RZ ;  /* 0x0000000009117210 */ /* 0x000fc80007ffe0ff */
[----:B------:R-:W-:-:S05]  /*08b0*/  IADD3 R9, P1, PT, R4, R17, RZ ;  /* 0x0000001104097210 */ /* 0x000fca0007f3e0ff */
[----:B------:R-:W-:Y:S01]  /*08c0*/  IMAD.X R14, RZ, RZ, RZ, P1 ;  /* 0x000000ffff0e7224 */ /* 0x000fe200008e06ff */
[----:B------:R-:W-:-:S04]  /*08d0*/  LEA R8, P1, R9, R2, 0x2 ;  /* 0x0000000209087211 */ /* 0x000fc800078210ff */
[----:B------:R-:W-:Y:S01]  /*08e0*/  LEA.HI.X R9, R9, R3, R14, 0x2, P1 ;  /* 0x0000000309097211 */ /* 0x000fe200008f140e */
[----:B--2---:R-:W-:-:S05]  /*08f0*/  FADD R15, R12, UR6 ;  /* 0x000000060c0f7e21 */ /* 0x004fca0008000000 */
[----:B------:R2:W-:Y:S04]  /*0900*/  STG.E desc[UR4][R10.64+0x4], R15 ;  /* 0x0000040f0a007986 */ /* 0x0005e8000c101904 */
[----:B------:R-:W3:Y:S01]  /*0910*/  LDG.E R12, desc[UR4][R8.64+0x8] ;  /* 0x00000804080c7981 */ /* 0x000ee2000c1e1900 */
[----:B------:R-:W-:-:S04]  /*0920*/  IADD3 R17, PT, PT, R17, R0, RZ ;  /* 0x0000000011117210 */ /* 0x000fc80007ffe0ff */
[----:B0-----:R-:W-:-:S04]  /*0930*/  IADD3 R5, P1, PT, R4, R17, RZ ;  /* 0x0000001104057210 */ /* 0x001fc80007f3e0ff */
[----:B------:R-:W-:Y:S02]  /*0940*/  IADD3.X R14, PT, PT, RZ, RZ, RZ, P1, !PT ;  /* 0x000000ffff0e7210 */ /* 0x000fe40000ffe4ff */
[----:B------:R-:W-:-:S04]  /*0950*/  LEA R6, P1, R5, R2, 0x2 ;  /* 0x0000000205067211 */ /* 0x000fc800078210ff */
[----:B------:R-:W-:Y:S01]  /*0960*/  LEA.HI.X R7, R5, R3, R14, 0x2, P1 ;  /* 0x0000000305077211 */ /* 0x000fe200008f140e */
[----:B---3--:R-:W-:-:S05]  /*0970*/  FADD R5, R12, UR6 ;  /* 0x000000060c057e21 */ /* 0x008fca0008000000 */
[----:B------:R0:W-:Y:S04]  /*0980*/  STG.E desc[UR4][R8.64+0x8], R5 ;  /* 0x0000080508007986 */ /* 0x0001e8000c101904 */
[----:B------:R-:W3:Y:S01]  /*0990*/  LDG.E R12, desc[UR4][R6.64+0xc] ;  /* 0x00000c04060c7981 */ /* 0x000ee2000c1e1900 */
[----:B------:R-:W-:-:S05]  /*09a0*/  IMAD.IADD R17, R17, 0x1, R0 ;  /* 0x0000000111117824 */ /* 0x000fca00078e0200 */
[----:B--2---:R-:W-:-:S04]  /*09b0*/  IADD3 R11, P1, PT, R4, R17, RZ ;  /* 0x00000011040b7210 */ /* 0x004fc80007f3e0ff */
[----:B------:R-:W-:Y:S02]  /*09c0*/  IADD3.X R14, PT, PT, RZ, RZ, RZ, P1, !PT ;  /* 0x000000ffff0e7210 */ /* 0x000fe40000ffe4ff */
[----:B------:R-:W-:-:S04]  /*09d0*/  LEA R10, P1, R11, R2, 0x2 ;  /* 0x000000020b0a7211 */ /* 0x000fc800078210ff */
[----:B------:R-:W-:Y:S01]  /*09e0*/  LEA.HI.X R11, R11, R3, R14, 0x2, P1 ;  /* 0x000000030b0b7211 */ /* 0x000fe200008f140e */
[----:B---3--:R-:W-:-:S05]  /*09f0*/  FADD R15, R12, UR6 ;  /* 0x000000060c0f7e21 */ /* 0x008fca0008000000 */
[----:B------:R2:W-:Y:S04]  /*0a00*/  STG.E desc[UR4][R6.64+0xc], R15 ;  /* 0x00000c0f06007986 */ /* 0x0005e8000c101904 */
[----:B------:R-:W3:Y:S01]  /*0a10*/  LDG.E R12, desc[UR4][R10.64+0x10] ;  /* 0x000010040a0c7981 */ /* 0x000ee2000c1e1900 */
[----:B------:R-:W-:-:S04]  /*0a20*/  IADD3 R17, PT, PT, R17, R0, RZ ;  /* 0x0000000011117210 */ /* 0x000fc80007ffe0ff */
[----:B0-----:R-:W-:-:S05]  /*0a30*/  IADD3 R5, P1, PT, R4, R17, RZ ;  /* 0x0000001104057210 */ /* 0x001fca0007f3e0ff */
[----:B------:R-:W-:Y:S01]  /*0a40*/  IMAD.X R14, RZ, RZ, RZ, P1 ;  /* 0x000000ffff0e7224 */ /* 0x000fe200008e06ff */
[----:B------:R-:W-:-:S04]  /*0a50*/  LEA R8, P1, R5, R2, 0x2 ;  /* 0x0000000205087211 */ /* 0x000fc800078210ff */
[----:B------:R-:W-:Y:S01]  /*0a60*/  LEA.HI.X R9, R5, R3, R14, 0x2, P1 ;  /* 0x0000000305097211 */ /* 0x000fe200008f140e */
[----:B---3--:R-:W-:-:S05]  /*0a70*/  FADD R5, R12, UR6 ;  /* 0x000000060c057e21 */ /* 0x008fca0008000000 */
[----:B------:R0:W-:Y:S04]  /*0a80*/  STG.E desc[UR4][R10.64+0x10], R5 ;  /* 0x000010050a007986 */ /* 0x0001e8000c101904 */
[----:B------:R-:W3:Y:S01]  /*0a90*/  LDG.E R12, desc[UR4][R8.64+0x14] ;  /* 0x00001404080c7981 */ /* 0x000ee2000c1e1900 */
[----:B------:R-:W-:-:S04]  /*0aa0*/  IADD3 R17, PT, PT, R17, R0, RZ ;  /* 0x0000000011117210 */ /* 0x000fc80007ffe0ff */
[----:B--2---:R-:W-:-:S04]  /*0ab0*/  IADD3 R7, P1, PT, R4, R17, RZ ;  /* 0x0000001104077210 */ /* 0x004fc80007f3e0ff */
[----:B------:R-:W-:Y:S02]  /*0ac0*/  IADD3.X R14, PT, PT, RZ, RZ, RZ, P1, !PT ;  /* 0x000000ffff0e7210 */ /* 0x000fe40000ffe4ff */
[----:B------:R-:W-:-:S04]  /*0ad0*/  LEA R6, P1, R7, R2, 0x2 ;  /* 0x0000000207067211 */ /* 0x000fc800078210ff */
[----:B------:R-:W-:Y:S01]  /*0ae0*/  LEA.HI.X R7, R7, R3, R14, 0x2, P1 ;  /* 0x0000000307077211 */ /* 0x000fe200008f140e */
[----:B---3--:R-:W-:-:S05]  /*0af0*/  FADD R15, R12, UR6 ;  /* 0x000000060c0f7e21 */ /* 0x008fca0008000000 */
[----:B------:R2:W-:Y:S04]  /*0b00*/  STG.E desc[UR4][R8.64+0x14], R15 ;  /* 0x0000140f08007986 */ /* 0x0005e8000c101904 */
[----:B------:R-:W3:Y:S01]  /*0b10*/  LDG.E R12, desc[UR4][R6.64+0x18] ;  /* 0x00001804060c7981 */ /* 0x000ee2000c1e1900 */
[----:B------:R-:W-:-:S05]  /*0b20*/  IMAD.IADD R17, R17, 0x1, R0 ;  /* 0x0000000111117824 */ /* 0x000fca00078e0200 */
[----:B------:R-:W-:-:S04]  /*0b30*/  IADD3 R17, P1, PT, R4, R17, RZ ;  /* 0x0000001104117210 */ /* 0x000fc80007f3e0ff */
[----:B0-----:R-:W-:Y:S02]  /*0b40*/  IADD3.X R10, PT, PT, RZ, RZ, RZ, P1, !PT ;  /* 0x000000ffff0a7210 */ /* 0x001fe40000ffe4ff */
[----:B------:R-:W-:-:S04]  /*0b50*/  LEA R2, P1, R17, R2, 0x2 ;  /* 0x0000000211027211 */ /* 0x000fc800078210ff */
[----:B------:R-:W-:Y:S01]  /*0b60*/  LEA.HI.X R3, R17, R3, R10, 0x2, P1 ;  /* 0x0000000311037211 */ /* 0x000fe200008f140a */
[----:B---3--:R-:W-:-:S05]  /*0b70*/  FADD R5, R12, UR6 ;  /* 0x000000060c057e21 */ /* 0x008fca0008000000 */
[----:B------:R2:W-:Y:S04]  /*0b80*/  STG.E desc[UR4][R6.64+0x18], R5 ;  /* 0x0000180506007986 */ /* 0x0005e8000c101904 */
[----:B------:R-:W3:Y:S01]  /*0b90*/  LDG.E R10, desc[UR4][R2.64+0x1c] ;  /* 0x00001c04020a7981 */ /* 0x000ee2000c1e1900 */
[----:B------:R-:W-:Y:S01]  /*0ba0*/  IADD3 R4, PT, PT, R4, 0x8, RZ ;  /* 0x0000000804047810 */ /* 0x000fe20007ffe0ff */
[----:B---3--:R-:W-:-:S05]  /*0bb0*/  FADD R11, R10, UR6 ;  /* 0x000000060a0b7e21 */ /* 0x008fca0008000000 */
[----:B------:R2:W-:Y:S02]  /*0bc0*/  STG.E desc[UR4][R2.64+0x1c], R11 ;  /* 0x00001c0b02007986 */ /* 0x0005e4000c101904 */
.L_x_81:
[----:B------:R-:W-:Y:S05]  /*0bd0*/  @!P0 EXIT ;  /* 0x000000000000894d */ /* 0x000fea0003800000 */
[----:B------:R-:W-:Y:S02]  /*0be0*/  ISETP.GE.U32.AND P1, PT, R13, 0x4, PT ;  /* 0x000000040d00780c */ /* 0x000fe40003f26070 */
[----:B--2---:R-:W-:-:S04]  /*0bf0*/  LOP3.LUT R2, R0, 0x3, RZ, 0xc0, !PT ;  /* 0x0000000300027812 */ /* 0x004fc800078ec0ff */
        /* <DEDUP_REMOVED lines=16> */
[----:B------:R-:W-:-:S05]  /*0d00*/  IMAD.IADD R15, R11, 0x1, R0 ;  /* 0x000000010b0f7824 */ /* 0x000fca00078e0200 */
[----:B------:R-:W-:-:S04]  /*0d10*/  IADD3 R11, P1, PT, R4, R15, RZ ;  /* 0x0000000f040b7210 */ /* 0x000fc80007f3e0ff */
[----:B------:R-:W-:Y:S02]  /*0d20*/  IADD3.X R14, PT, PT, RZ, RZ, RZ, P1, !PT ;  /* 0x000000ffff0e7210 */ /* 0x000fe40000ffe4ff */
[----:B------:R-:W-:-:S04]  /*0d30*/  LEA R10, P1, R11, R6, 0x2 ;  /* 0x000000060b0a7211 */ /* 0x000fc800078210ff */
[----:B------:R-:W-:Y:S01]  /*0d40*/  LEA.HI.X R11, R11, R7, R14, 0x2, P1 ;  /* 0x000000070b0b7211 */ /* 0x000fe200008f140e */
[----:B--2---:R-:W-:-:S05]  /*0d50*/  FADD R5, R5, UR6 ;  /* 0x0000000605057e21 */ /* 0x004fca0008000000 */
[----:B------:R2:W-:Y:S04]  /*0d60*/  STG.E desc[UR4][R8.64+0x4], R5 ;  /* 0x0000040508007986 */ /* 0x0005e8000c101904 */
[----:B------:R-:W3:Y:S01]  /*0d70*/  LDG.E R14, desc[UR4][R10.64+0x8] ;  /* 0x000008040a0e7981 */ /* 0x000ee2000c1e1900 */
[----:B------:R-:W-:-:S04]  /*0d80*/  IADD3 R15, PT, PT, R15, R0, RZ ;  /* 0x000000000f0f7210 */ /* 0x000fc80007ffe0ff */
[----:B------:R-:W-:-:S04]  /*0d90*/  IADD3 R15, P1, PT, R4, R15, RZ ;  /* 0x0000000f040f7210 */ /* 0x000fc80007f3e0ff */
[----:B0-----:R-:W-:Y:S02]  /*0da0*/  IADD3.X R12, PT, PT, RZ, RZ, RZ, P1, !PT ;  /* 0x000000ffff0c7210 */ /* 0x001fe40000ffe4ff */
[----:B------:R-:W-:-:S04]  /*0db0*/  LEA R6, P1, R15, R6, 0x2 ;  /* 0x000000060f067211 */ /* 0x000fc800078210ff */
[----:B------:R-:W-:Y:S01]  /*0dc0*/  LEA.HI.X R7, R15, R7, R12, 0x2, P1 ;  /* 0x000000070f077211 */ /* 0x000fe200008f140c */
[----:B---3--:R-:W-:-:S05]  /*0dd0*/  FADD R3, R14, UR6 ;  /* 0x000000060e037e21 */ /* 0x008fca0008000000 */
[----:B------:R2:W-:Y:S04]  /*0de0*/  STG.E desc[UR4][R10.64+0x8], R3 ;  /* 0x000008030a007986 */ /* 0x0005e8000c101904 */
[----:B------:R-:W3:Y:S01]  /*0df0*/  LDG.E R12, desc[UR4][R6.64+0xc] ;  /* 0x00000c04060c7981 */ /* 0x000ee2000c1e1900 */
[----:B------:R-:W-:Y:S02]  /*0e00*/  VIADD R4, R4, 0x4 ;  /* 0x0000000404047836 */ /* 0x000fe40000000000 */
[----:B---3--:R-:W-:-:S05]  /*0e10*/  FADD R13, R12, UR6 ;  /* 0x000000060c0d7e21 */ /* 0x008fca0008000000 */
[----:B------:R2:W-:Y:S02]  /*0e20*/  STG.E desc[UR4][R6.64+0xc], R13 ;  /* 0x00000c0d06007986 */ /* 0x0005e4000c101904 */
.L_x_82:
[----:B------:R-:W-:Y:S05]  /*0e30*/  @!P0 EXIT ;  /* 0x000000000000894d */ /* 0x000fea0003800000 */
[----:B--2---:R-:W0:Y:S01]  /*0e40*/  LDC.64 R6, c[0x0][0x380] ;  /* 0x0000e000ff067b82 */ /* 0x004e220000000a00 */
[----:B------:R-:W-:Y:S01]  /*0e50*/  IMAD R5, R4, R0, R4 ;  /* 0x0000000004057224 */ /* 0x000fe200078e0204 */
[----:B------:R-:W-:Y:S01]  /*0e60*/  IADD3 R4, PT, PT, -R2, RZ, RZ ;  /* 0x000000ff02047210 */ /* 0x000fe20007ffe1ff */
[----:B------:R-:W2:Y:S06]  /*0e70*/  LDCU UR6, c[0x0][0x388] ;  /* 0x00007100ff0677ac */ /* 0x000eac0008000800 */
.L_x_83:
[----:B0--3--:R-:W-:-:S05]  /*0e80*/  IMAD.WIDE.U32 R2, R5, 0x4, R6 ;  /* 0x0000000405027825 */ /* 0x009fca00078e0006 */
[----:B------:R-:W2:Y:S01]  /*0e90*/  LDG.E R8, desc[UR4][R2.64] ;  /* 0x0000000402087981 */ /* 0x000ea2000c1e1900 */
[----:B------:R-:W-:Y:S02]  /*0ea0*/  IADD3 R4, PT, PT, R4, 0x1, RZ ;  /* 0x0000000104047810 */ /* 0x000fe40007ffe0ff */
[----:B------:R-:W-:Y:S02]  /*0eb0*/  IADD3.X R5, PT, PT, R5, R0, RZ, PT, !PT ;  /* 0x0000000005057210 */ /* 0x000fe40003ffe4ff */
[----:B------:R-:W-:Y:S01]  /*0ec0*/  ISETP.NE.AND P0, PT, R4, RZ, PT ;  /* 0x000000ff0400720c */ /* 0x000fe20003f05270 */
[----:B--2---:R-:W-:-:S05]  /*0ed0*/  FADD R9, R8, UR6 ;  /* 0x0000000608097e21 */ /* 0x004fca0008000000 */
[----:B------:R3:W-:Y:S07]  /*0ee0*/  STG.E desc[UR4][R2.64], R9 ;  /* 0x0000000902007986 */ /* 0x0007ee000c101904 */
[----:B------:R-:W-:Y:S05]  /*0ef0*/  @P0 BRA `(.L_x_83) ;  /* 0xfffffffc00e00947 */ /* 0x000fea000383ffff */
[----:B------:R-:W-:Y:S05]  /*0f00*/  EXIT ;  /* 0x000000000000794d */ /* 0x000fea0003800000 */
.L_x_84:
        /* <DEDUP_REMOVED lines=15> */
.L_x_132:


//--------------------- .text._Z13kern16AddDiagP6__halffi --------------------------
	.section	.text._Z13kern16AddDiagP6__halffi,"ax",@progbits
	.align	128
.text._Z13kern16AddDiagP6__halffi:
        .type           _Z13kern16AddDiagP6__halffi,@function
        .size           _Z13kern16AddDiagP6__halffi,(.L_x_133 - _Z13kern16AddDiagP6__halffi)
        .other          _Z13kern16AddDiagP6__halffi,@"STO_CUDA_ENTRY STV_DEFAULT"
_Z13kern16AddDiagP6__halffi:
        /* <DEDUP_REMOVED lines=10> */
[C---:B------:R-:W-:Y:S01]  /*00a0*/  LOP3.LUT R4, R0.reuse, 0x7ffffff0, RZ, 0xc0, !PT ;  /* 0x7ffffff000047812 */ /* 0x040fe200078ec0ff */
[----:B------:R-:W-:Y:S02]  /*00b0*/  HFMA2 R16, -RZ, RZ, 0, 0 ;  /* 0x00000000ff107431 */ /* 0x000fe400000001ff */
[C---:B------:R-:W-:Y:S01]  /*00c0*/  IMAD R7, R0.reuse, 0xf, RZ ;  /* 0x0000000f00077824 */ /* 0x040fe200078e02ff */
[C---:B------:R-:W-:Y:S01]  /*00d0*/  SHF.L.U32 R12, R0.reuse, 0x2, RZ ;  /* 0x00000002000c7819 */ /* 0x040fe200000006ff */
[C---:B------:R-:W-:Y:S01]  /*00e0*/  IMAD R9, R0.reuse, 0xe, RZ ;  /* 0x0000000e00097824 */ /* 0x040fe200078e02ff */
[----:B------:R-:W2:Y:S01]  /*00f0*/  LDCU UR6, c[0x0][0x388] ;  /* 0x00007100ff0677ac */ /* 0x000ea20008000800 */
[C---:B------:R-:W-:Y:S01]  /*0100*/  IMAD R11, R0.reuse, 0xd, RZ ;  /* 0x0000000d000b7824 */ /* 0x040fe200078e02ff */
[----:B------:R-:W3:Y:S01]  /*0110*/  LDC R5, c[0x0][0x38c] ;  /* 0x0000e300ff057b82 */ /* 0x000ee20000000800 */
[----:B------:R-:W-:-:S02]  /*0120*/  IMAD R13, R0, 0xc, RZ ;  /* 0x0000000c000d7824 */ /* 0x000fc400078e02ff */
[C---:B------:R-:W-:Y:S02]  /*0130*/  IMAD R15, R0.reuse, 0xb, RZ ;  /* 0x0000000b000f7824 */ /* 0x040fe400078e02ff */
[C---:B------:R-:W-:Y:S02]  /*0140*/  IMAD R17, R0.reuse, 0xa, RZ ;  /* 0x0000000a00117824 */ /* 0x040fe400078e02ff */
[C---:B------:R-:W-:Y:S02]  /*0150*/  IMAD R27, R0.reuse, 0x9, RZ ;  /* 0x00000009001b7824 */ /* 0x040fe400078e02ff */
[C---:B------:R-:W-:Y:S02]  /*0160*/  IMAD.SHL.U32 R29, R0.reuse, 0x8, RZ ;  /* 0x00000008001d7824 */ /* 0x040fe400078e00ff */
[C---:B------:R-:W-:Y:S02]  /*0170*/  IMAD R6, R0.reuse, 0x7, RZ ;  /* 0x0000000700067824 */ /* 0x040fe400078e02ff */
[----:B------:R-:W-:-:S02]  /*0180*/  IMAD R8, R0, 0x6, RZ ;  /* 0x0000000600087824 */ /* 0x000fc400078e02ff */
[----:B------:R-:W-:Y:S01]  /*0190*/  IMAD R10, R0, 0x5, RZ ;  /* 0x00000005000a7824 */ /* 0x000fe200078e02ff */
[----:B-1----:R-:W-:Y:S01]  /*01a0*/  IADD3 R18, P0, PT, R18, 0x1e, RZ ;  /* 0x0000001e12127810 */ /* 0x002fe20007f1e0ff */
[C---:B------:R-:W-:Y:S02]  /*01b0*/  IMAD R14, R0.reuse, 0x3, RZ ;  /* 0x00000003000e7824 */ /* 0x040fe400078e02ff */
[----:B------:R-:W-:Y:S01]  /*01c0*/  IMAD.SHL.U32 R3, R0, 0x2, RZ ;  /* 0x0000000200037824 */ /* 0x000fe200078e00ff */
[----:B------:R-:W-:Y:S01]  /*01d0*/  IADD3.X R19, PT, PT, RZ, R19, RZ, P0, !PT ;  /* 0x00000013ff137210 */ /* 0x000fe200007fe4ff */
[----:B--2---:R-:W-:-:S08]  /*01e0*/  IMAD.MOV R2, RZ, RZ, -R4 ;  /* 0x000000ffff027224 */ /* 0x004fd000078e0a04 */
.L_x_86:
[----:B-1----:R-:W1:Y:S02]  /*01f0*/  LDC.64 R24, c[0x0][0x380] ;  /* 0x0000e000ff187b82 */ /* 0x002e640000000a00 */
[----:B-1----:R-:W-:-:S05]  /*0200*/  IMAD.WIDE.U32 R24, R16, 0x2, R24 ;  /* 0x0000000210187825 */ /* 0x002fca00078e0018 */
[----:B0-----:R-:W2:Y:S02]  /*0210*/  LDG.E.U16 R20, desc[UR4][R24.64] ;  /* 0x0000000418147981 */ /* 0x001ea4000c1e1500 */
[----:B--2---:R-:W-:-:S05]  /*0220*/  HADD2.F32 R20, -RZ, R20.H0_H0 ;  /* 0x20000014ff147230 */ /* 0x004fca0000004100 */
[----:B------:R-:W-:-:S05]  /*0230*/  FADD R20, R20, UR6 ;  /* 0x0000000614147e21 */ /* 0x000fca0008000000 */
[----:B------:R-:W-:-:S04]  /*0240*/  F2FP.F16.F32.PACK_AB R20, RZ, R20 ;  /* 0x00000014ff14723e */ /* 0x000fc800000000ff */
[----:B------:R-:W-:Y:S01]  /*0250*/  PRMT R23, R20, 0x7610, R23 ;  /* 0x0000761014177816 */ /* 0x000fe20000000017 */
[----:B---3--:R-:W-:-:S04]  /*0260*/  IMAD.WIDE.U32 R20, R5, 0x2, R18 ;  /* 0x0000000205147825 */ /* 0x008fc800078e0012 */
[----:B------:R0:W-:Y:S04]  /*0270*/  STG.E.U16 desc[UR4][R24.64], R23 ;  /* 0x0000001718007986 */ /* 0x0001e8000c101504 */
[----:B------:R-:W2:Y:S02]  /*0280*/  LDG.E.U16 R22, desc[UR4][R20.64+-0x1c] ;  /* 0xffffe40414167981 */ /* 0x000ea4000c1e1500 */
[----:B--2---:R-:W-:-:S05]  /*0290*/  HADD2.F32 R22, -RZ, R22.H0_H0 ;  /* 0x20000016ff167230 */ /* 0x004fca0000004100 */
[----:B------:R-:W-:-:S05]  /*02a0*/  FADD R22, R22, UR6 ;  /* 0x0000000616167e21 */ /* 0x000fca0008000000 */
[----:B------:R-:W-:-:S04]  /*02b0*/  F2FP.F16.F32.PACK_AB R22, RZ, R22 ;  /* 0x00000016ff16723e */ /* 0x000fc800000000ff */
[----:B0-----:R-:W-:Y:S01]  /*02c0*/  PRMT R25, R22, 0x7610, R25 ;  /* 0x0000761016197816 */ /* 0x001fe20000000019 */
[----:B------:R-:W-:-:S04]  /*02d0*/  IMAD.WIDE.U32 R22, R3, 0x2, R18 ;  /* 0x0000000203167825 */ /* 0x000fc800078e0012 */
[----:B------:R0:W-:Y:S04]  /*02e0*/  STG.E.U16 desc[UR4][R20.64+-0x1c], R25 ;  /* 0xffffe41914007986 */ /* 0x0001e8000c101504 */
[----:B------:R-:W2:Y:S01]  /*02f0*/  LDG.E.U16 R26, desc[UR4][R22.64+-0x1a] ;  /* 0xffffe604161a7981 */ /* 0x000ea2000c1e1500 */
[----:B0-----:R-:W-:-:S04]  /*0300*/  IMAD.WIDE.U32 R24, R14, 0x2, R18 ;  /* 0x000000020e187825 */ /* 0x001fc800078e0012 */
[----:B--2---:R-:W-:-:S05]  /*0310*/  HADD2.F32 R26, -RZ, R26.H0_H0 ;  /* 0x2000001aff1a7230 */ /* 0x004fca0000004100 */
[----:B------:R-:W-:-:S05]  /*0320*/  FADD R26, R26, UR6 ;  /* 0x000000061a1a7e21 */ /* 0x000fca0008000000 */
[----:B------:R-:W-:-:S04]  /*0330*/  F2FP.F16.F32.PACK_AB R26, RZ, R26 ;  /* 0x0000001aff1a723e */ /* 0x000fc800000000ff */
[----:B------:R-:W-:-:S05]  /*0340*/  PRMT R21, R26, 0x7610, R21 ;  /* 0x000076101a157816 */ /* 0x000fca0000000015 */
        /* <DEDUP_REMOVED lines=86> */
[----:B------:R-:W-:Y:S01]  /*08b0*/  IADD3 R18, P0, PT, R18, 0x20, RZ ;  /* 0x0000002012127810 */ /* 0x000fe20007f1e0ff */
[----:B------:R-:W-:Y:S01]  /*08c0*/  IMAD R5, R0, 0x10, R5 ;  /* 0x0000001000057824 */ /* 0x000fe200078e0205 */
[----:B------:R-:W-:Y:S01]  /*08d0*/  IADD3 R2, PT, PT, R2, 0x10, RZ ;  /* 0x0000001002027810 */ /* 0x000fe20007ffe0ff */
[C---:B------:R-:W-:Y:S01]  /*08e0*/  IMAD R14, R0.reuse, 0x10, R14 ;  /* 0x00000010000e7824 */ /* 0x040fe200078e020e */
[----:B------:R-:W-:Y:S01]  /*08f0*/  LEA R16, R0, R16, 0x4 ;  /* 0x0000001000107211 */ /* 0x000fe200078e20ff */
[----:B------:R-:W-:Y:S01]  /*0900*/  IMAD.X R19, RZ, RZ, R19, P0 ;  /* 0x000000ffff137224 */ /* 0x000fe200000e0613 */
        /* <DEDUP_REMOVED lines=12> */
[----:B------:R-:W-:-:S02]  /*09d0*/  LEA R13, R0, R13, 0x4 ;  /* 0x0000000d000d7211 */ /* 0x000fc400078e20ff */
[----:B------:R-:W-:Y:S02]  /*09e0*/  LEA R9, R0, R9, 0x4 ;  /* 0x0000000900097211 */ /* 0x000fe400078e20ff */
[----:B------:R-:W-:Y:S01]  /*09f0*/  IADD3 R16, PT, PT, R16, 0x10, RZ ;  /* 0x0000001010107810 */ /* 0x000fe20007ffe0ff */
[----:B--2---:R-:W-:-:S05]  /*0a00*/  HADD2.F32 R26, -RZ, R26.H0_H0 ;  /* 0x2000001aff1a7230 */ /* 0x004fca0000004100 */
[----:B------:R-:W-:-:S05]  /*0a10*/  FADD R26, R26, UR6 ;  /* 0x000000061a1a7e21 */ /* 0x000fca0008000000 */
[----:B------:R-:W-:-:S05]  /*0a20*/  F2FP.F16.F32.PACK_AB R26, RZ, R26 ;  /* 0x0000001aff1a723e */ /* 0x000fca00000000ff */
[----:B------:R1:W-:Y:S01]  /*0a30*/  STG.E.U16 desc[UR4][R24.64], R26 ;  /* 0x0000001a18007986 */ /* 0x0003e2000c101504 */
[----:B------:R-:W-:Y:S05]  /*0a40*/  @P0 BRA `(.L_x_86) ;  /* 0xfffffff400e80947 */ /* 0x000fea000383ffff */
.L_x_85:
        /* <DEDUP_REMOVED lines=11> */
[----:B------:R-:W3:Y:S01]  /*0b00*/  LDG.E.U16 R5, desc[UR4][R10.64] ;  /* 0x000000040a057981 */ /* 0x000ee2000c1e1500 */
[----:B------:R-:W-:-:S05]  /*0b10*/  IMAD R9, R4, R0, R0 ;  /* 0x0000000004097224 */ /* 0x000fca00078e0200 */
[----:B------:R-:W-:-:S05]  /*0b20*/  IADD3 R7, P1, PT, R4, R9, RZ ;  /* 0x0000000904077210 */ /* 0x000fca0007f3e0ff */
[----:B------:R-:W-:Y:S01]  /*0b30*/  IMAD.X R8, RZ, RZ, RZ, P1 ;  /* 0x000000ffff087224 */ /* 0x000fe200008e06ff */
[----:B0-----:R-:W-:-:S04]  /*0b40*/  LEA R6, P1, R7, R2, 0x1 ;  /* 0x0000000207067211 */ /* 0x001fc800078208ff */
[----:B------:R-:W-:Y:S01]  /*0b50*/  LEA.HI.X R7, R7, R3, R8, 0x1, P1 ;  /* 0x0000000307077211 */ /* 0x000fe200008f0c08 */
[----:B---3--:R-:W-:-:S05]  /*0b60*/  HADD2.F32 R5, -RZ, R5.H0_H0 ;  /* 0x20000005ff057230 */ /* 0x008fca0000004100 */
[----:B--2---:R-:W-:-:S05]  /*0b70*/  FADD R5, R5, UR6 ;  /* 0x0000000605057e21 */ /* 0x004fca0008000000 */
[----:B------:R-:W-:-:S04]  /*0b80*/  F2FP.F16.F32.PACK_AB R5, RZ, R5 ;  /* 0x00000005ff05723e */ /* 0x000fc800000000ff */
[----:B------:R-:W-:-:S05]  /*0b90*/  PRMT R15, R5, 0x7610, R15 ;  /* 0x00007610050f7816 */ /* 0x000fca000000000f */
[----:B------:R0:W-:Y:S04]  /*0ba0*/  STG.E.U16 desc[UR4][R10.64], R15 ;  /* 0x0000000f0a007986 */ /* 0x0001e8000c101504 */
[----:B------:R-:W2:Y:S01]  /*0bb0*/  LDG.E.U16 R5, desc[UR4][R6.64+0x2] ;  /* 0x0000020406057981 */ /* 0x000ea2000c1e1500 */
[----:B------:R-:W-:-:S04]  /*0bc0*/  IADD3 R13, PT, PT, R9, R0, RZ ;  /* 0x00000000090d7210 */ /* 0x000fc80007ffe0ff */
[----:B------:R-:W-:-:S05]  /*0bd0*/  IADD3 R9, P1, PT, R4, R13, RZ ;  /* 0x0000000d04097210 */ /* 0x000fca0007f3e0ff */
[----:B------:R-:W-:Y:S01]  /*0be0*/  IMAD.X R14, RZ, RZ, RZ, P1 ;  /* 0x000000ffff0e7224 */ /* 0x000fe200008e06ff */
[----:B------:R-:W-:-:S04]  /*0bf0*/  LEA R8, P1, R9, R2, 0x1 ;  /* 0x0000000209087211 */ /* 0x000fc800078208ff */
[----:B------:R-:W-:Y:S01]  /*0c00*/  LEA.HI.X R9, R9, R3, R14, 0x1, P1 ;  /* 0x0000000309097211 */ /* 0x000fe200008f0c0e */
[----:B--2---:R-:W-:-:S05]  /*0c10*/  HADD2.F32 R5, -RZ, R5.H0_H0 ;  /* 0x20000005ff057230 */ /* 0x004fca0000004100 */
[----:B------:R-:W-:-:S05]  /*0c20*/  FADD R5, R5, UR6 ;  /* 0x0000000605057e21 */ /* 0x000fca0008000000 */
[----:B------:R-:W-:-:S04]  /*0c30*/  F2FP.F16.F32.PACK_AB R5, RZ, R5 ;  /* 0x00000005ff05723e */ /* 0x000fc800000000ff */
[----:B------:R-:W-:-:S05]  /*0c40*/  PRMT R16, R5, 0x7610, R16 ;  /* 0x0000761005107816 */ /* 0x000fca0000000010 */
[----:B------:R2:W-:Y:S04]  /*0c50*/  STG.E.U16 desc[UR4][R6.64+0x2], R16 ;  /* 0x0000021006007986 */ /* 0x0005e8000c101504 */
[----:B------:R-:W3:Y:S01]  /*0c60*/  LDG.E.U16 R5, desc[UR4][R8.64+0x4] ;  /* 0x0000040408057981 */ /* 0x000ee2000c1e1500 */
[----:B------:R-:W-:-:S04]  /*0c70*/  IADD3 R13, PT, PT, R13, R0, RZ ;  /* 0x000000000d0d7210 */ /* 0x000fc80007ffe0ff */
[----:B0-----:R-:W-:-:S05]  /*0c80*/  IADD3 R11, P1, PT, R4, R13, RZ ;  /* 0x0000000d040b7210 */ /* 0x001fca0007f3e0ff */
[----:B------:R-:W-:Y:S01]  /*0c90*/  IMAD.X R14, RZ, RZ, RZ, P1 ;  /* 0x000000ffff0e7224 */ /* 0x000fe200008e06ff */
[----:B------:R-:W-:-:S04]  /*0ca0*/  LEA R10, P1, R11, R2, 0x1 ;  /* 0x000000020b0a7211 */ /* 0x000fc800078208ff */
[----:B------:R-:W-:Y:S01]  /*0cb0*/  LEA.HI.X R11, R11, R3, R14, 0x1, P1 ;  /* 0x000000030b0b7211 */ /* 0x000fe200008f0c0e */
[----:B---3--:R-:W-:-:S05]  /*0cc0*/  HADD2.F32 R5, -RZ, R5.H0_H0 ;  /* 0x20000005ff057230 */ /* 0x008fca0000004100 */
[----:B------:R-:W-:-:S05]  /*0cd0*/  FADD R5, R5, UR6 ;  /* 0x0000000605057e21 */ /* 0x000fca0008000000 */
[----:B------:R-:W-:-:S04]  /*0ce0*/  F2FP.F16.F32.PACK_AB R5, RZ, R5 ;  /* 0x00000005ff05723e */ /* 0x000fc800000000ff */
[----:B------:R-:W-:-:S05]  /*0cf0*/  PRMT R15, R5, 0x7610, R15 ;  /* 0x00007610050f7816 */ /* 0x000fca000000000f */
[----:B------:R0:W-:Y:S04]  /*0d00*/  STG.E.U16 desc[UR4][R8.64+0x4], R15 ;  /* 0x0000040f08007986 */ /* 0x0001e8000c101504 */
[----:B------:R-:W3:Y:S01]  /*0d10*/  LDG.E.U16 R5, desc[UR4][R10.64+0x6] ;  /* 0x000006040a057981 */ /* 0x000ee2000c1e1500 */
[----:B------:R-:W-:-:S04]  /*0d20*/  IADD3 R13, PT, PT, R13, R0, RZ ;  /* 0x000000000d0d7210 */ /* 0x000fc80007ffe0ff */
[----:B--2---:R-:W-:-:S05]  /*0d30*/  IADD3 R7, P1, PT, R4, R13, RZ ;  /* 0x0000000d04077210 */ /* 0x004fca0007f3e0ff */
        /* <DEDUP_REMOVED lines=28> */
[----:B0-----:R-:W-:-:S05]  /*0f00*/  PRMT R7, R5, 0x7610, R7 ;  /* 0x0000761005077816 */ /* 0x001fca0000000007 */
        /* <DEDUP_REMOVED lines=12> */
[----:B------:R-:W2:Y:S01]  /*0fd0*/  LDG.E.U16 R5, desc[UR4][R2.64+0xe] ;  /* 0x00000e0402057981 */ /* 0x000ea2000c1e1500 */
[----:B------:R-:W-:Y:S01]  /*0fe0*/  IADD3 R4, PT, PT, R4, 0x8, RZ ;  /* 0x0000000804047810 */ /* 0x000fe20007ffe0ff */
[----:B--2---:R-:W-:-:S05]  /*0ff0*/  HADD2.F32 R5, -RZ, R5.H0_H0 ;  /* 0x20000005ff057230 */ /* 0x004fca0000004100 */
[----:B------:R-:W-:-:S05]  /*1000*/  FADD R5, R5, UR6 ;  /* 0x0000000605057e21 */ /* 0x000fca0008000000 */
[----:B------:R-:W-:-:S05]  /*1010*/  F2FP.F16.F32.PACK_AB R5, RZ, R5 ;  /* 0x00000005ff05723e */ /* 0x000fca00000000ff */
[----:B------:R0:W-:Y:S02]  /*1020*/  STG.E.U16 desc[UR4][R2.64+0xe], R5 ;  /* 0x00000e0502007986 */ /* 0x0001e4000c101504 */
.L_x_87:
[----:B------:R-:W-:Y:S05]  /*1030*/  @!P0 EXIT ;  /* 0x000000000000894d */ /* 0x000fea0003800000 */
[----:B------:R-:W-:Y:S02]  /*1040*/  ISETP.GE.U32.AND P1, PT, R12, 0x4, PT ;  /* 0x000000040c00780c */ /* 0x000fe40003f26070 */
[----:B0-----:R-:W-:-:S04]  /*1050*/  LOP3.LUT R5, R0, 0x3, RZ, 0xc0, !PT ;  /* 0x0000000300057812 */ /* 0x001fc800078ec0ff */
        /* <DEDUP_REMOVED lines=10> */
[----:B------:R-:W-:Y:S02]  /*1100*/  IMAD.X R13, RZ, RZ, RZ, P1 ;  /* 0x000000ffff0d7224 */ /* 0x000fe400008e06ff */
[----:B---3--:R-:W-:-:S05]  /*1110*/  HADD2.F32 R6, -RZ, R6.H0_H0 ;  /* 0x20000006ff067230 */ /* 0x008fca0000004100 */
[----:B--2---:R-:W-:Y:S01]  /*1120*/  FADD R7, R6, UR6 ;  /* 0x0000000606077e21 */ /* 0x004fe20008000000 */
[----:B0-----:R-:W-:-:S04]  /*1130*/  LEA R6, P1, R12, R2, 0x1 ;  /* 0x000000020c067211 */ /* 0x001fc800078208ff */
[----:B------:R-:W-:Y:S02]  /*1140*/  F2FP.F16.F32.PACK_AB R8, RZ, R7 ;  /* 0x00000007ff08723e */ /* 0x000fe400000000ff */
[----:B------:R-:W-:Y:S02]  /*1150*/  LEA.HI.X R7, R12, R3, R13, 0x1, P1 ;  /* 0x000000030c077211 */ /* 0x000fe400008f0c0d */
[----:B------:R-:W-:-:S05]  /*1160*/  PRMT R15, R8, 0x7610, R15 ;  /* 0x00007610080f7816 */ /* 0x000fca000000000f */
[----:B------:R0:W-:Y:S04]  /*1170*/  STG.E.U16 desc[UR4][R10.64], R15 ;  /* 0x0000000f0a007986 */ /* 0x0001e8000c101504 */
[----:B------:R-:W2:Y:S01]  /*1180*/  LDG.E.U16 R8, desc[UR4][R6.64+0x2] ;  /* 0x0000020406087981 */ /* 0x000ea2000c1e1500 */
[----:B------:R-:W-:-:S04]  /*1190*/  IADD3 R13, PT, PT, R9, R0, RZ ;  /* 0x00000000090d7210 */ /* 0x000fc80007ffe0ff */
[----:B------:R-:W-:-:S05]  /*11a0*/  IADD3 R12, P1, PT, R4, R13, RZ ;  /* 0x0000000d040c7210 */ /* 0x000fca0007f3e0ff */
[----:B------:R-:W-:Y:S02]  /*11b0*/  IMAD.X R14, RZ, RZ, RZ, P1 ;  /* 0x000000ffff0e7224 */ /* 0x000fe400008e06ff */
[----:B--2---:R-:W-:-:S05]  /*11c0*/  HADD2.F32 R8, -RZ, R8.H0_H0 ;  /* 0x20000008ff087230 */ /* 0x004fca0000004100 */
[----:B------:R-:W-:Y:S01]  /*11d0*/  FADD R9, R8, UR6 ;  /* 0x0000000608097e21 */ /* 0x000fe20008000000 */
[----:B------:R-:W-:-:S04]  /*11e0*/  LEA R8, P1, R12, R2, 0x1 ;  /* 0x000000020c087211 */ /* 0x000fc800078208ff */
[----:B0-----:R-:W-:Y:S02]  /*11f0*/  F2FP.F16.F32.PACK_AB R11, RZ, R9 ;  /* 0x00000009ff0b723e */ /* 0x001fe400000000ff */
[----:B------:R-:W-:-:S03]  /*1200*/  LEA.HI.X R9, R12, R3, R14, 0x1, P1 ;  /* 0x000000030c097211 */ /* 0x000fc600008f0c0e */
        /* <DEDUP_REMOVED lines=9> */
[----:B------:R-:W-:-:S05]  /*12a0*/  F2FP.F16.F32.PACK_AB R10, RZ, R10 ;  /* 0x0000000aff0a723e */ /* 0x000fca00000000ff */
[----:B------:R2:W-:Y:S04]  /*12b0*/  STG.E.U16 desc[UR4][R8.64+0x4], R10 ;  /* 0x0000040a08007986 */ /* 0x0005e8000c101504 */
[----:B0-----:R-:W3:Y:S01]  /*12c0*/  LDG.E.U16 R6, desc[UR4][R2.64+0x6] ;  /* 0x0000060402067981 */ /* 0x001ee2000c1e1500 */
[----:B------:R-:W-:Y:S01]  /*12d0*/  IADD3 R4, PT, PT, R4, 0x4, RZ ;  /* 0x0000000404047810 */ /* 0x000fe20007ffe0ff */
[----:B---3--:R-:W-:-:S05]  /*12e0*/  HADD2.F32 R6, -RZ, R6.H0_H0 ;  /* 0x20000006ff067230 */ /* 0x008fca0000004100 */
[----:B------:R-:W-:-:S05]  /*12f0*/  FADD R6, R6, UR6 ;  /* 0x0000000606067e21 */ /* 0x000fca0008000000 */
[----:B------:R-:W-:-:S05]  /*1300*/  F2FP.F16.F32.PACK_AB R6, RZ, R6 ;  /* 0x00000006ff06723e */ /* 0x000fca00000000ff */
[----:B------:R2:W-:Y:S02]  /*1310*/  STG.E.U16 desc[UR4][R2.64+0x6], R6 ;  /* 0x0000060602007986 */ /* 0x0005e4000c101504 */
.L_x_88:
[----:B------:R-:W-:Y:S05]  /*1320*/  @!P0 EXIT ;  /* 0x000000000000894d */ /* 0x000fea0003800000 */
[----:B--2---:R-:W0:Y:S01]  /*1330*/  LDC.64 R6, c[0x0][0x380] ;  /* 0x0000e000ff067b82 */ /* 0x004e220000000a00 */
[----:B------:R-:W-:Y:S01]  /*1340*/  IMAD R9, R4, R0, R4 ;  /* 0x0000000004097224 */ /* 0x000fe200078e0204 */
[----:B------:R-:W2:Y:S01]  /*1350*/  LDCU UR6, c[0x0][0x388] ;  /* 0x00007100ff0677ac */ /* 0x000ea20008000800 */
[----:B------:R-:W-:-:S07]  /*1360*/  IMAD.MOV R5, RZ, RZ, -R5 ;  /* 0x000000ffff057224 */ /* 0x000fce00078e0a05 */
.L_x_89:
[----:B0--3--:R-:W-:-:S05]  /*1370*/  IMAD.WIDE.U32 R2, R9, 0x2, R6 ;  /* 0x0000000209027825 */ /* 0x009fca00078e0006 */
[----:B------:R-:W3:Y:S01]  /*1380*/  LDG.E.U16 R4, desc[UR4][R2.64] ;  /* 0x0000000402047981 */ /* 0x000ee2000c1e1500 */
[----:B------:R-:W-:Y:S01]  /*1390*/  IADD3 R5, PT, PT, R5, 0x1, RZ ;  /* 0x0000000105057810 */ /* 0x000fe20007ffe0ff */
[----:B------:R-:W-:-:S03]  /*13a0*/  IMAD.X R9, R9, 0x1, R0, PT ;  /* 0x0000000109097824 */ /* 0x000fc600038e0600 */
[----:B------:R-:W-:Y:S01]  /*13b0*/  ISETP.NE.AND P0, PT, R5, RZ, PT ;  /* 0x000000ff0500720c */ /* 0x000fe20003f05270 */
[----:B---3--:R-:W-:-:S05]  /*13c0*/  HADD2.F32 R4, -RZ, R4.H0_H0 ;  /* 0x20000004ff047230 */ /* 0x008fca0000004100 */
[----:B--2---:R-:W-:-:S05]  /*13d0*/  FADD R4, R4, UR6 ;  /* 0x0000000604047e21 */ /* 0x004fca0008000000 */
[----:B------:R-:W-:-:S05]  /*13e0*/  F2FP.F16.F32.PACK_AB R4, RZ, R4 ;  /* 0x00000004ff04723e */ /* 0x000fca00000000ff */
[----:B------:R3:W-:Y:S01]  /*13f0*/  STG.E.U16 desc[UR4][R2.64], R4 ;  /* 0x0000000402007986 */ /* 0x0007e2000c101504 */
[----:B------:R-:W-:Y:S05]  /*1400*/  @P0 BRA `(.L_x_89) ;  /* 0xfffffffc00d80947 */ /* 0x000fea000383ffff */
[----:B------:R-:W-:Y:S05]  /*1410*/  EXIT ;  /* 0x000000000000794d */ /* 0x000fea0003800000 */
.L_x_90:
        /* <DEDUP_REMOVED lines=14> */
.L_x_133:


//--------------------- .text._Z13kern64SetDiagPddi --------------------------
	.section	.text._Z13kern64SetDiagPddi,"ax",@progbits
	.align	128
.text._Z13kern64SetDiagPddi:
        .type           _Z13kern64SetDiagPddi,@function
        .size           _Z13kern64SetDiagPddi,(.L_x_134 - _Z13kern64SetDiagPddi)
        .other          _Z13kern64SetDiagPddi,@"STO_CUDA_ENTRY STV_DEFAULT"
_Z13kern64SetDiagPddi:
[----:B------:R-:W-:Y:S01]  /*0000*/  LDC R1, c[0x0][0x37c] ;  /* 0x0000df00ff017b82 */ /* 0x000fe20000000800 */
[----:B------:R-:W0:Y:S02]  /*0010*/  LDCU UR7, c[0x0][0x390] ;  /* 0x00007200ff0777ac */ /* 0x000e240008000800 */
[----:B0-----:R-:W-:-:S06]  /*0020*/  UISETP.GE.AND UP0, UPT, UR7, 0x1, UPT ;  /* 0x000000010700788c */ /* 0x001fcc000bf06270 */
[----:B------:R-:W-:-:S13]  /*0030*/  PLOP3.LUT P0, PT, PT, PT, UP0, 0x80, 0x8 ;  /* 0x000000000008781c */ /* 0x000fda0003f0f008 */
[----:B------:R-:W-:Y:S05]  /*0040*/  @!P0 EXIT ;  /* 0x000000000000894d */ /* 0x000fea0003800000 */
[----:B------:R-:W-:Y:S01]  /*0050*/  UISETP.GE.U32.AND UP0, UPT, UR7, 0x8, UPT ;  /* 0x000000080700788c */ /* 0x000fe2000bf06070 */
[----:B------:R-:W-:Y:S01]  /*0060*/  UMOV UR4, URZ ;  /* 0x000000ff00047c82 */ /* 0x000fe20008000000 */
[----:B------:R-:W0:Y:S07]  /*0070*/  LDCU.64 UR16, c[0x0][0x358] ;  /* 0x00006b00ff1077ac */ /* 0x000e2e0008000a00 */
[----:B------:R-:W-:Y:S05]  /*0080*/  BRA.U !UP0, `(.L_x_91) ;  /* 0x0000000508687547 */ /* 0x000fea000b800000 */
[----:B------:R-:W1:Y:S01]  /*0090*/  LDC.64 R14, c[0x0][0x380] ;  /* 0x0000e000ff0e7b82 */ /* 0x000e620000000a00 */
[----:B------:R-:W2:Y:S01]  /*00a0*/  LDCU.64 UR24, c[0x0][0x380] ;  /* 0x00007000ff1877ac */ /* 0x000ea20008000a00 */
[----:B------:R-:W-:Y:S01]  /*00b0*/  IMAD.MOV.U32 R19, RZ, RZ, RZ ;  /* 0x000000ffff137224 */ /* 0x000fe200078e00ff */
[----:B------:R-:W-:Y:S02]  /*00c0*/  ULOP3.LUT UR4, UR7, 0x7ffffff8, URZ, 0xc0, !UPT ;  /* 0x7ffffff807047892 */ /* 0x000fe4000f8ec0ff */
[----:B------:R-:W-:-:S03]  /*00d0*/  UIMAD UR28, UR7, 0x7, URZ ;  /* 0x00000007071c78a4 */ /* 0x000fc6000f8e02ff */
[----:B------:R-:W3:Y:S01]  /*00e0*/  LDC.64 R16, c[0x0][0x388] ;  /* 0x0000e200ff107b82 */ /* 0x000ee20000000a00 */
[----:B------:R-:W-:Y:S02]  /*00f0*/  UIMAD UR29, UR7, 0x6, URZ ;  /* 0x00000006071d78a4 */ /* 0x000fe4000f8e02ff */
[----:B------:R-:W-:Y:S02]  /*0100*/  UIMAD UR30, UR7, 0x5, URZ ;  /* 0x00000005071e78a4 */ /* 0x000fe4000f8e02ff */
[----:B------:R-:W-:Y:S02]  /*0110*/  USHF.L.U32 UR31, UR7, 0x2, URZ ;  /* 0x00000002071f7899 */ /* 0x000fe400080006ff */
[----:B------:R-:W-:Y:S02]  /*0120*/  UIMAD UR32, UR7, 0x3, URZ ;  /* 0x00000003072078a4 */ /* 0x000fe4000f8e02ff */
[----:B------:R-:W-:Y:S02]  /*0130*/  USHF.L.U32 UR33, UR7, 0x1, URZ ;  /* 0x0000000107217899 */ /* 0x000fe400080006ff */
[----:B--2---:R-:W-:-:S02]  /*0140*/  UIADD3 UR49, UP0, UPT, UR24, 0x30, URZ ;  /* 0x0000003018317890 */ /* 0x004fc4000ff1e0ff */
[----:B------:R-:W-:Y:S02]  /*0150*/  UIADD3 UR47, UP1, UPT, UR24, 0x20, URZ ;  /* 0x00000020182f7890 */ /* 0x000fe4000ff3e0ff */
[----:B------:R-:W-:Y:S02]  /*0160*/  UIADD3 UR45, UP2, UPT, UR24, 0x18, URZ ;  /* 0x00000018182d7890 */ /* 0x000fe4000ff5e0ff */
[----:B------:R-:W-:Y:S02]  /*0170*/  UIADD3 UR43, UP3, UPT, UR24, 0x10, URZ ;  /* 0x00000010182b7890 */ /* 0x000fe4000ff7e0ff */
[----:B------:R-:W-:Y:S02]  /*0180*/  UIADD3 UR41, UP4, UPT, UR24, 0x8, URZ ;  /* 0x0000000818297890 */ /* 0x000fe4000ff9e0ff */
[----:B------:R-:W-:Y:S01]  /*0190*/  ULEA UR26, UR7, 0x8, 0x3 ;  /* 0x00000008071a7891 */ /* 0x000fe2000f8e18ff */
[----:B------:R-:W2:Y:S01]  /*01a0*/  LDCU UR34, c[0x0][0x390] ;  /* 0x00007200ff2277ac */ /* 0x000ea20008000800 */
[----:B------:R-:W-:-:S02]  /*01b0*/  UIADD3 UR27, UPT, UPT, -UR4, URZ, URZ ;  /* 0x000000ff041b7290 */ /* 0x000fc4000fffe1ff */
[----:B------:R-:W-:Y:S02]  /*01c0*/  UIADD3.X UR50, UPT, UPT, URZ, UR25, URZ, UP0, !UPT ;  /* 0x00000019ff327290 */ /* 0x000fe400087fe4ff */
[----:B------:R-:W-:Y:S02]  /*01d0*/  UIADD3.X UR48, UPT, UPT, URZ, UR25, URZ, UP1, !UPT ;  /* 0x00000019ff307290 */ /* 0x000fe40008ffe4ff */
[----:B------:R-:W-:Y:S02]  /*01e0*/  UIADD3.X UR46, UPT, UPT, URZ, UR25, URZ, UP2, !UPT ;  /* 0x00000019ff2e7290 */ /* 0x000fe400097fe4ff */
[----:B------:R-:W-:Y:S02]  /*01f0*/  UIADD3.X UR44, UPT, UPT, URZ, UR25, URZ, UP3, !UPT ;  /* 0x00000019ff2c7290 */ /* 0x000fe40009ffe4ff */
[----:B------:R-:W-:Y:S01]  /*0200*/  UIADD3.X UR42, UPT, UPT, URZ, UR25, URZ, UP4, !UPT ;  /* 0x00000019ff2a7290 */ /* 0x000fe2000a7fe4ff */
[----:B------:R-:W-:Y:S01]  /*0210*/  UMOV UR5, URZ ;  /* 0x000000ff00057c82 */ /* 0x000fe20008000000 */
[----:B------:R-:W-:-:S10]  /*0220*/  UMOV UR6, URZ ;  /* 0x000000ff00067c82 */ /* 0x000fd40008000000 */
.L_x_92:
[----:B--2---:R-:W-:Y:S01]  /*0230*/  UIADD3 UR8, UP4, UPT, UR34, UR5, URZ ;  /* 0x0000000522087290 */ /* 0x004fe2000ff9e0ff */
[C---:B-1--4-:R-:W-:Y:S01]  /*0240*/  IMAD.WIDE.U32 R2, R19.reuse, 0x8, R14 ;  /* 0x0000000813027825 */ /* 0x052fe200078e000e */
[----:B------:R-:W-:Y:S02]  /*0250*/  UIADD3 UR10, UP3, UPT, UR33, UR5, URZ ;  /* 0x00000005210a7290 */ /* 0x000fe4000ff7e0ff */
[----:B------:R-:W-:Y:S01]  /*0260*/  UIADD3.X UR9, UPT, UPT, URZ, UR6, URZ, UP4, !UPT ;  /* 0x00000006ff097290 */ /* 0x000fe2000a7fe4ff */
[----:B------:R-:W-:Y:S01]  /*0270*/  VIADD R19, R19, UR26 ;  /* 0x0000001a13137c36 */ /* 0x000fe20008000000 */
[----:B------:R-:W-:Y:S01]  /*0280*/  ULEA UR35, UP4, UR8, UR41, 0x3 ;  /* 0x0000002908237291 */ /* 0x000fe2000f8818ff */
[----:B0--3--:R0:W-:Y:S01]  /*0290*/  STG.E.64 desc[UR16][R2.64], R16 ;  /* 0x0000001002007986 */ /* 0x0091e2000c101b10 */
[----:B------:R-:W-:Y:S02]  /*02a0*/  UIADD3 UR12, UP2, UPT, UR32, UR5, URZ ;  /* 0x00000005200c7290 */ /* 0x000fe4000ff5e0ff */
[----:B------:R-:W-:-:S02]  /*02b0*/  ULEA.HI.X UR8, UR8, UR42, UR9, 0x3, UP4 ;  /* 0x0000002a08087291 */ /* 0x000fc4000a0f1c09 */
[----:B------:R-:W-:Y:S01]  /*02c0*/  UIADD3.X UR11, UPT, UPT, URZ, UR6, URZ, UP3, !UPT ;  /* 0x00000006ff0b7290 */ /* 0x000fe20009ffe4ff */
[----:B------:R-:W-:Y:S01]  /*02d0*/  IMAD.U32 R4, RZ, RZ, UR35 ;  /* 0x00000023ff047e24 */ /* 0x000fe2000f8e00ff */
[----:B------:R-:W-:Y:S02]  /*02e0*/  ULEA UR36, UP3, UR10, UR43, 0x3 ;  /* 0x0000002b0a247291 */ /* 0x000fe4000f8618ff */
[----:B------:R-:W-:Y:S01]  /*02f0*/  UIADD3.X UR13, UPT, UPT, URZ, UR6, URZ, UP2, !UPT ;  /* 0x00000006ff0d7290 */ /* 0x000fe200097fe4ff */
[----:B------:R-:W-:Y:S01]  /*0300*/  MOV R5, UR8 ;  /* 0x0000000800057c02 */ /* 0x000fe20008000f00 */
[----:B------:R-:W-:Y:S02]  /*0310*/  ULEA UR37, UP2, UR12, UR45, 0x3 ;  /* 0x0000002d0c257291 */ /* 0x000fe4000f8418ff */
[----:B------:R-:W-:Y:S01]  /*0320*/  UIADD3 UR14, UP6, UPT, UR31, UR5, URZ ;  /* 0x000000051f0e7290 */ /* 0x000fe2000ffde0ff */
[----:B------:R-:W-:Y:S01]  /*0330*/  IMAD.U32 R6, RZ, RZ, UR36 ;  /* 0x00000024ff067e24 */ /* 0x000fe2000f8e00ff */
[----:B------:R-:W-:Y:S01]  /*0340*/  UIADD3 UR18, UP5, UPT, UR30, UR5, URZ ;  /* 0x000000051e127290 */ /* 0x000fe2000ffbe0ff */
[----:B------:R1:W-:Y:S01]  /*0350*/  STG.E.64 desc[UR16][R4.64], R16 ;  /* 0x0000001004007986 */ /* 0x0003e2000c101b10 */
[----:B------:R-:W-:Y:S01]  /*0360*/  UIADD3 UR20, UP1, UPT, UR29, UR5, URZ ;  /* 0x000000051d147290 */ /* 0x000fe2000ff3e0ff */
[----:B------:R-:W-:Y:S01]  /*0370*/  IMAD.U32 R8, RZ, RZ, UR37 ;  /* 0x00000025ff087e24 */ /* 0x000fe2000f8e00ff */
[----:B------:R-:W-:-:S02]  /*0380*/  ULEA.HI.X UR8, UR10, UR44, UR11, 0x3, UP3 ;  /* 0x0000002c0a087291 */ /* 0x000fc400098f1c0b */
[----:B------:R-:W-:Y:S02]  /*0390*/  UIADD3 UR22, UP0, UPT, UR28, UR5, URZ ;  /* 0x000000051c167290 */ /* 0x000fe4000ff1e0ff */
[----:B------:R-:W-:Y:S02]  /*03a0*/  ULEA.HI.X UR9, UR12, UR46, UR13, 0x3, UP2 ;  /* 0x0000002e0c097291 */ /* 0x000fe400090f1c0d */
[----:B------:R-:W-:Y:S01]  /*03b0*/  UIADD3.X UR15, UPT, UPT, URZ, UR6, URZ, UP6, !UPT ;  /* 0x00000006ff0f7290 */ /* 0x000fe2000b7fe4ff */
[----:B------:R-:W-:Y:S01]  /*03c0*/  MOV R7, UR8 ;  /* 0x0000000800077c02 */ /* 0x000fe20008000f00 */
[----:B------:R-:W-:Y:S02]  /*03d0*/  ULEA UR38, UP6, UR14, UR47, 0x3 ;  /* 0x0000002f0e267291 */ /* 0x000fe4000f8c18ff */
[----:B------:R-:W-:Y:S01]  /*03e0*/  UIADD3.X UR19, UPT, UPT, URZ, UR6, URZ, UP5, !UPT ;  /* 0x00000006ff137290 */ /* 0x000fe2000affe4ff */
[----:B------:R-:W-:Y:S01]  /*03f0*/  MOV R9, UR9 ;  /* 0x0000000900097c02 */ /* 0x000fe20008000f00 */
[----:B------:R-:W-:Y:S01]  /*0400*/  ULEA UR39, UP5, UR18, UR24, 0x3 ;  /* 0x0000001812277291 */ /* 0x000fe2000f8a18ff */
[----:B------:R4:W-:Y:S01]  /*0410*/  STG.E.64 desc[UR16][R6.64], R16 ;  /* 0x0000001006007986 */ /* 0x0009e2000c101b10 */
[----:B------:R-:W-:Y:S01]  /*0420*/  UIADD3.X UR21, UPT, UPT, URZ, UR6, URZ, UP1, !UPT ;  /* 0x00000006ff157290 */ /* 0x000fe20008ffe4ff */
[----:B0-----:R-:W-:Y:S01]  /*0430*/  IMAD.U32 R2, RZ, RZ, UR38 ;  /* 0x00000026ff027e24 */ /* 0x001fe2000f8e00ff */
[----:B------:R-:W-:Y:S01]  /*0440*/  ULEA UR40, UP1, UR20, UR49, 0x3 ;  /* 0x0000003114287291 */ /* 0x000fe2000f8218ff */
[----:B------:R4:W-:Y:S01]  /*0450*/  STG.E.64 desc[UR16][R8.64], R16 ;  /* 0x0000001008007986 */ /* 0x0009e2000c101b10 */
[----:B------:R-:W-:Y:S01]  /*0460*/  UIADD3.X UR23, UPT, UPT, URZ, UR6, URZ, UP0, !UPT ;  /* 0x00000006ff177290 */ /* 0x000fe200087fe4ff */
[----:B-1----:R-:W-:Y:S01]  /*0470*/  MOV R4, UR39 ;  /* 0x0000002700047c02 */ /* 0x002fe20008000f00 */
[----:B------:R-:W-:-:S02]  /*0480*/  ULEA UR12, UP0, UR22, UR24, 0x3 ;  /* 0x00000018160c7291 */ /* 0x000fc4000f8018ff */
[----:B------:R-:W-:Y:S01]  /*0490*/  ULEA.HI.X UR8, UR14, UR48, UR15, 0x3, UP6 ;  /* 0x000000300e087291 */ /* 0x000fe2000b0f1c0f */
[----:B------:R-:W-:Y:S01]  /*04a0*/  IMAD.U32 R10, RZ, RZ, UR40 ;  /* 0x00000028ff0a7e24 */ /* 0x000fe2000f8e00ff */
[----:B------:R-:W-:Y:S02]  /*04b0*/  ULEA.HI.X UR9, UR18, UR25, UR19, 0x3, UP5 ;  /* 0x0000001912097291 */ /* 0x000fe4000a8f1c13 */
[----:B------:R-:W-:Y:S01]  /*04c0*/  ULEA.HI.X UR10, UR20, UR50, UR21, 0x3, UP1 ;  /* 0x00000032140a7291 */ /* 0x000fe200088f1c15 */
[----:B------:R-:W-:Y:S01]  /*04d0*/  IMAD.U32 R12, RZ, RZ, UR12 ;  /* 0x0000000cff0c7e24 */ /* 0x000fe2000f8e00ff */
[----:B------:R-:W-:Y:S01]  /*04e0*/  ULEA.HI.X UR11, UR22, UR25, UR23, 0x3, UP0 ;  /* 0x00000019160b7291 */ /* 0x000fe200080f1c17 */
[----:B------:R-:W-:Y:S01]  /*04f0*/  MOV R3, UR8 ;  /* 0x0000000800037c02 */ /* 0x000fe20008000f00 */
[----:B------:R-:W-:Y:S01]  /*0500*/  UIADD3 UR5, UP0, UPT, UR5, 0x8, URZ ;  /* 0x0000000805057890 */ /* 0x000fe2000ff1e0ff */
[----:B------:R-:W-:Y:S01]  /*0510*/  MOV R5, UR9 ;  /* 0x0000000900057c02 */ /* 0x000fe20008000f00 */
[----:B------:R-:W-:Y:S01]  /*0520*/  IMAD.U32 R11, RZ, RZ, UR10 ;  /* 0x0000000aff0b7e24 */ /* 0x000fe2000f8e00ff */
[----:B------:R-:W-:Y:S01]  /*0530*/  UIADD3 UR27, UPT, UPT, UR27, 0x8, URZ ;  /* 0x000000081b1b7890 */ /* 0x000fe2000fffe0ff */
[----:B------:R-:W-:Y:S01]  /*0540*/  MOV R13, UR11 ;  /* 0x0000000b000d7c02 */ /* 0x000fe20008000f00 */
[----:B------:R4:W-:Y:S01]  /*0550*/  STG.E.64 desc[UR16][R2.64], R16 ;  /* 0x0000001002007986 */ /* 0x0009e2000c101b10 */
[----:B------:R-:W-:-:S02]  /*0560*/  UIADD3.X UR6, UPT, UPT, URZ, UR6, URZ, UP0, !UPT ;  /* 0x00000006ff067290 */ /* 0x000fc400087fe4ff */
[----:B------:R-:W-:Y:S01]  /*0570*/  UISETP.NE.AND UP0, UPT, UR27, URZ, UPT ;  /* 0x000000ff1b00728c */ /* 0x000fe2000bf05270 */
[----:B------:R4:W-:Y:S01]  /*0580*/  STG.E.64 desc[UR16][R4.64+0x28], R16 ;  /* 0x0000281004007986 */ /* 0x0009e2000c101b10 */
[----:B------:R-:W-:Y:S02]  /*0590*/  ULEA UR34, UR7, UR34, 0x3 ;  /* 0x0000002207227291 */ /* 0x000fe4000f8e18ff */
[----:B------:R-:W-:Y:S01]  /*05a0*/  ULEA UR33, UR7, UR33, 0x3 ;  /* 0x0000002107217291 */ /* 0x000fe2000f8e18ff */
[----:B------:R4:W-:Y:S01]  /*05b0*/  STG.E.64 desc[UR16][R10.64], R16 ;  /* 0x000000100a007986 */ /* 0x0009e2000c101b10 */
[----:B------:R-:W-:Y:S02]  /*05c0*/  ULEA UR32, UR7, UR32, 0x3 ;  /* 0x0000002007207291 */ /* 0x000fe4000f8e18ff */
[----:B------:R-:W-:Y:S01]  /*05d0*/  ULEA UR31, UR7, UR31, 0x3 ;  /* 0x0000001f071f7291 */ /* 0x000fe2000f8e18ff */
[----:B------:R4:W-:Y:S01]  /*05e0*/  STG.E.64 desc[UR16][R12.64+0x38], R16 ;  /* 0x000038100c007986 */ /* 0x0009e2000c101b10 */
[----:B------:R-:W-:-:S02]  /*05f0*/  ULEA UR30, UR7, UR30, 0x3 ;  /* 0x0000001e071e7291 */ /* 0x000fc4000f8e18ff */
[----:B------:R-:W-:Y:S02]  /*0600*/  ULEA UR29, UR7, UR29, 0x3 ;  /* 0x0000001d071d7291 */ /* 0x000fe4000f8e18ff */
[----:B------:R-:W-:Y:S01]  /*0610*/  ULEA UR28, UR7, UR28, 0x3 ;  /* 0x0000001c071c7291 */ /* 0x000fe2000f8e18ff */
[----:B------:R-:W-:Y:S11]  /*0620*/  BRA.U UP0, `(.L_x_92) ;  /* 0xfffffffd00007547 */ /* 0x000ff6000b83ffff */
.L_x_91:
[----:B------:R-:W-:-:S06]  /*0630*/  ULOP3.LUT UR5, UR7, 0x7, URZ, 0xc0, !UPT ;  /* 0x0000000707057892 */ /* 0x000fcc000f8ec0ff */
[----:B------:R-:W-:-:S13]  /*0640*/  ISETP.NE.AND P0, PT, RZ, UR5, PT ;  /* 0x00000005ff007c0c */ /* 0x000fda000bf05270 */
[----:B0-----:R-:W-:Y:S05]  /*0650*/  @!P0 EXIT ;  /* 0x000000000000894d */ /* 0x001fea0003800000 */
[----:B------:R-:W-:Y:S02]  /*0660*/  UISETP.GE.U32.AND UP0, UPT, UR5, 0x4, UPT ;  /* 0x000000040500788c */ /* 0x000fe4000bf06070 */
[----:B------:R-:W-:-:S07]  /*0670*/  ULOP3.LUT UR15, UR7, 0x3, URZ, 0xc0, !UPT ;  /* 0x00000003070f7892 */ /* 0x000fce000f8ec0ff */
[----:B------:R-:W-:Y:S05]  /*0680*/  BRA.U !UP0, `(.L_x_93) ;  /* 0x0000000108887547 */ /* 0x000fea000b800000 */
[----:B------:R-:W4:Y:S01]  /*0690*/  LDCU.128 UR8, c[0x0][0x380] ;  /* 0x00007000ff0877ac */ /* 0x000f220008000c00 */
[----:B------:R-:W0:Y:S01]  /*06a0*/  LDCU.64 UR18, c[0x0][0x380] ;  /* 0x00007000ff1277ac */ /* 0x000e220008000a00 */
[----:B------:R-:W-:Y:S02]  /*06b0*/  UIMAD UR6, UR4, UR7, UR7 ;  /* 0x00000007040672a4 */ /* 0x000fe4000f8e0207 */
[----:B------:R-:W-:Y:S02]  /*06c0*/  UIMAD UR5, UR4, UR7, UR4 ;  /* 0x00000007040572a4 */ /* 0x000fe4000f8e0204 */
[----:B------:R-:W-:Y:S02]  /*06d0*/  UIADD3 UR14, UP0, UPT, UR4, UR6, URZ ;  /* 0x00000006040e7290 */ /* 0x000fe4000ff1e0ff */
[----:B------:R-:W-:-:S04]  /*06e0*/  UIADD3 UR6, UPT, UPT, UR6, UR7, URZ ;  /* 0x0000000706067290 */ /* 0x000fc8000fffe0ff */
[----:B------:R-:W-:Y:S01]  /*06f0*/  UIADD3 UR12, UP1, UPT, UR4, UR6, URZ ;  /* 0x00000006040c7290 */ /* 0x000fe2000ff3e0ff */
[----:B----4-:R-:W-:Y:S01]  /*0700*/  MOV R10, UR10 ;  /* 0x0000000a000a7c02 */ /* 0x010fe20008000f00 */
[----:B------:R-:W-:Y:S01]  /*0710*/  UIADD3 UR6, UPT, UPT, UR6, UR7, URZ ;  /* 0x0000000706067290 */ /* 0x000fe2000fffe0ff */
[----:B------:R-:W-:Y:S01]  /*0720*/  IMAD.U32 R11, RZ, RZ, UR11 ;  /* 0x0000000bff0b7e24 */ /* 0x000fe2000f8e00ff */
[----:B------:R-:W-:Y:S02]  /*0730*/  UIMAD.WIDE.U32 UR8, UR5, 0x8, UR8 ;  /* 0x00000008050878a5 */ /* 0x000fe4000f8e0008 */
[----:B------:R-:W-:Y:S02]  /*0740*/  UIADD3.X UR5, UPT, UPT, URZ, URZ, URZ, UP0, !UPT ;  /* 0x000000ffff057290 */ /* 0x000fe400087fe4ff */
[----:B0-----:R-:W-:Y:S02]  /*0750*/  ULEA UR20, UP0, UR14, UR18, 0x3 ;  /* 0x000000120e147291 */ /* 0x001fe4000f8018ff */
[----:B------:R-:W-:Y:S01]  /*0760*/  UIADD3.X UR13, UPT, UPT, URZ, URZ, URZ, UP1, !UPT ;  /* 0x000000ffff0d7290 */ /* 0x000fe20008ffe4ff */
[----:B------:R-:W-:Y:S01]  /*0770*/  MOV R8, UR8 ;  /* 0x0000000800087c02 */ /* 0x000fe20008000f00 */
[----:B------:R-:W-:Y:S01]  /*0780*/  UIADD3 UR6, UP1, UPT, UR4, UR6, URZ ;  /* 0x0000000604067290 */ /* 0x000fe2000ff3e0ff */
[----:B------:R-:W-:Y:S01]  /*0790*/  IMAD.U32 R9, RZ, RZ, UR9 ;  /* 0x00000009ff097e24 */ /* 0x000fe2000f8e00ff */
[----:B------:R-:W-:Y:S01]  /*07a0*/  ULEA.HI.X UR14, UR14, UR19, UR5, 0x3, UP0 ;  /* 0x000000130e0e7291 */ /* 0x000fe200080f1c05 */
[----:B------:R-:W-:Y:S01]  /*07b0*/  MOV R2, UR20 ;  /* 0x0000001400027c02 */ /* 0x000fe20008000f00 */
[----:B------:R-:W-:-:S02]  /*07c0*/  ULEA UR10, UP0, UR12, UR18, 0x3 ;  /* 0x000000120c0a7291 */ /* 0x000fc4000f8018ff */
[----:B------:R-:W-:Y:S01]  /*07d0*/  UIADD3.X UR8, UPT, UPT, URZ, URZ, URZ, UP1, !UPT ;  /* 0x000000ffff087290 */ /* 0x000fe20008ffe4ff */
[----:B------:R0:W-:Y:S01]  /*07e0*/  STG.E.64 desc[UR16][R8.64], R10 ;  /* 0x0000000a08007986 */ /* 0x0001e2000c101b10 */
[----:B------:R-:W-:Y:S01]  /*07f0*/  ULEA UR5, UP1, UR6, UR18, 0x3 ;  /* 0x0000001206057291 */ /* 0x000fe2000f8218ff */
[----:B------:R-:W-:Y:S01]  /*0800*/  IMAD.U32 R3, RZ, RZ, UR14 ;  /* 0x0000000eff037e24 */ /* 0x000fe2000f8e00ff */
[----:B------:R-:W-:Y:S01]  /*0810*/  ULEA.HI.X UR9, UR12, UR19, UR13, 0x3, UP0 ;  /* 0x000000130c097291 */ /* 0x000fe200080f1c0d */
[----:B------:R-:W-:Y:S01]  /*0820*/  MOV R4, UR10 ;  /* 0x0000000a00047c02 */ /* 0x000fe20008000f00 */
[----:B------:R-:W-:Y:S02]  /*0830*/  ULEA.HI.X UR6, UR6, UR19, UR8, 0x3, UP1 ;  /* 0x0000001306067291 */ /* 0x000fe400088f1c08 */
[----:B------:R-:W-:Y:S01]  /*0840*/  MOV R6, UR5 ;  /* 0x0000000500067c02 */ /* 0x000fe20008000f00 */
[----:B------:R0:W-:Y:S01]  /*0850*/  STG.E.64 desc[UR16][R2.64+0x8], R10 ;  /* 0x0000080a02007986 */ /* 0x0001e2000c101b10 */
[----:B------:R-:W-:Y:S01]  /*0860*/  IMAD.U32 R5, RZ, RZ, UR9 ;  /* 0x00000009ff057e24 */ /* 0x000fe2000f8e00ff */
[----:B------:R-:W-:Y:S01]  /*0870*/  UIADD3 UR4, UPT, UPT, UR4, 0x4, URZ ;  /* 0x0000000404047890 */ /* 0x000fe2000fffe0ff */
[----:B------:R-:W-:-:S03]  /*0880*/  IMAD.U32 R7, RZ, RZ, UR6 ;  /* 0x00000006ff077e24 */ /* 0x000fc6000f8e00ff */
[----:B------:R0:W-:Y:S04]  /*0890*/  STG.E.64 desc[UR16][R4.64+0x10], R10 ;  /* 0x0000100a04007986 */ /* 0x0001e8000c101b10 */
[----:B------:R0:W-:Y:S04]  /*08a0*/  STG.E.64 desc[UR16][R6.64+0x18], R10 ;  /* 0x0000180a06007986 */ /* 0x0001e8000c101b10 */
.L_x_93:
[----:B------:R-:W-:-:S13]  /*08b0*/  ISETP.NE.AND P0, PT, RZ, UR15, PT ;  /* 0x0000000fff007c0c */ /* 0x000fda000bf05270 */
[----:B------:R-:W-:Y:S05]  /*08c0*/  @!P0 EXIT ;  /* 0x000000000000894d */ /* 0x000fea0003800000 */
[----:B------:R-:W-:-:S09]  /*08d0*/  UISETP.NE.AND UP0, UPT, UR15, 0x1, UPT ;  /* 0x000000010f00788c */ /* 0x000fd2000bf05270 */
[----:B------:R-:W-:Y:S05]  /*08e0*/  BRA.U !UP0, `(.L_x_94) ;  /* 0x0000000108487547 */ /* 0x000fea000b800000 */
[----:B------:R-:W1:Y:S01]  /*08f0*/  LDCU.64 UR14, c[0x0][0x380] ;  /* 0x00007000ff0e77ac */ /* 0x000e620008000a00 */
[----:B------:R-:W2:Y:S01]  /*0900*/  LDCU.128 UR8, c[0x0][0x380] ;  /* 0x00007000ff0877ac */ /* 0x000ea20008000c00 */
[----:B------:R-:W-:-:S04]  /*0910*/  UIMAD UR5, UR4, UR7, UR7 ;  /* 0x00000007040572a4 */ /* 0x000fc8000f8e0207 */
[----:B------:R-:W-:Y:S02]  /*0920*/  UIADD3 UR6, UP0, UPT, UR4, UR5, URZ ;  /* 0x0000000504067290 */ /* 0x000fe4000ff1e0ff */
[----:B------:R-:W-:Y:S02]  /*0930*/  UIMAD UR5, UR4, UR7, UR4 ;  /* 0x00000007040572a4 */ /* 0x000fe4000f8e0204 */
[----:B------:R-:W-:Y:S02]  /*0940*/  UIADD3.X UR12, UPT, UPT, URZ, URZ, URZ, UP0, !UPT ;  /* 0x000000ffff0c7290 */ /* 0x000fe400087fe4ff */
[----:B-1----:R-:W-:Y:S02]  /*0950*/  ULEA UR14, UP0, UR6, UR14, 0x3 ;  /* 0x0000000e060e7291 */ /* 0x002fe4000f8018ff */
[----:B------:R-:W-:Y:S02]  /*0960*/  UIADD3 UR4, UPT, UPT, UR4, 0x2, URZ ;  /* 0x0000000204047890 */ /* 0x000fe4000fffe0ff */
[----:B--2---:R-:W-:Y:S01]  /*0970*/  UIMAD.WIDE.U32 UR8, UR5, 0x8, UR8 ;  /* 0x00000008050878a5 */ /* 0x004fe2000f8e0008 */
[----:B0---4-:R-:W-:Y:S01]  /*0980*/  MOV R6, UR10 ;  /* 0x0000000a00067c02 */ /* 0x011fe20008000f00 */
[----:B------:R-:W-:Y:S01]  /*0990*/  ULEA.HI.X UR12, UR6, UR15, UR12, 0x3, UP0 ;  /* 0x0000000f060c7291 */ /* 0x000fe200080f1c0c */
[----:B------:R-:W-:Y:S01]  /*09a0*/  IMAD.U32 R7, RZ, RZ, UR11 ;  /* 0x0000000bff077e24 */ /* 0x000fe2000f8e00ff */
[----:B------:R-:W-:-:S02]  /*09b0*/  MOV R2, UR14 ;  /* 0x0000000e00027c02 */ /* 0x000fc40008000f00 */
[----:B------:R-:W-:Y:S01]  /*09c0*/  MOV R4, UR8 ;  /* 0x0000000800047c02 */ /* 0x000fe20008000f00 */
[----:B------:R-:W-:Y:S02]  /*09d0*/  IMAD.U32 R5, RZ, RZ, UR9 ;  /* 0x00000009ff057e24 */ /* 0x000fe4000f8e00ff */
[----:B------:R-:W-:-:S03]  /*09e0*/  IMAD.U32 R3, RZ, RZ, UR12 ;  /* 0x0000000cff037e24 */ /* 0x000fc6000f8e00ff */
[----:B------:R1:W-:Y:S04]  /*09f0*/  STG.E.64 desc[UR16][R4.64], R6 ;  /* 0x0000000604007986 */ /* 0x0003e8000c101b10 */
[----:B------:R1:W-:Y:S02]  /*0a00*/  STG.E.64 desc[UR16][R2.64+0x8], R6 ;  /* 0x0000080602007986 */ /* 0x0003e4000c101b10 */
.L_x_94:
[----:B------:R-:W-:-:S04]  /*0a10*/  ULOP3.LUT UR5, UR7, 0x1, URZ, 0xc0, !UPT ;  /* 0x0000000107057892 */ /* 0x000fc8000f8ec0ff */
[----:B------:R-:W-:-:S06]  /*0a20*/  UISETP.NE.U32.AND UP0, UPT, UR5, 0x1, UPT ;  /* 0x000000010500788c */ /* 0x000fcc000bf05070 */
[----:B------:R-:W-:-:S13]  /*0a30*/  PLOP3.LUT P0, PT, PT, PT, UP0, 0x80, 0x8 ;  /* 0x000000000008781c */ /* 0x000fda0003f0f008 */
[----:B------:R-:W-:Y:S05]  /*0a40*/  @P0 EXIT ;  /* 0x000000000000094d */ /* 0x000fea0003800000 */
[----:B------:R-:W2:Y:S01]  /*0a50*/  LDCU.128 UR8, c[0x0][0x380] ;  /* 0x00007000ff0877ac */ /* 0x000ea20008000c00 */
[----:B------:R-:W-:-:S04]  /*0a60*/  UIMAD UR4, UR4, UR7, UR4 ;  /* 0x00000007040472a4 */ /* 0x000fc8000f8e0204 */
[----:B--2---:R-:W-:Y:S01]  /*0a70*/  UIMAD.WIDE.U32 UR4, UR4, 0x8, UR8 ;  /* 0x00000008040478a5 */ /* 0x004fe2000f8e0008 */
[----:B01--4-:R-:W-:Y:S01]  /*0a80*/  MOV R4, UR10 ;  /* 0x0000000a00047c02 */ /* 0x013fe20008000f00 */
[----:B------:R-:W-:-:S04]  /*0a90*/  IMAD.U32 R5, RZ, RZ, UR11 ;  /* 0x0000000bff057e24 */ /* 0x000fc8000f8e00ff */
[----:B------:R-:W-:Y:S01]  /*0aa0*/  MOV R2, UR4 ;  /* 0x0000000400027c02 */ /* 0x000fe20008000f00 */
[----:B------:R-:W-:-:S05]  /*0ab0*/  IMAD.U32 R3, RZ, RZ, UR5 ;  /* 0x00000005ff037e24 */ /* 0x000fca000f8e00ff */
[----:B------:R-:W-:Y:S01]  /*0ac0*/  STG.E.64 desc[UR16][R2.64], R4 ;  /* 0x0000000402007986 */ /* 0x000fe2000c101b10 */
[----:B------:R-:W-:Y:S05]  /*0ad0*/  EXIT ;  /* 0x000000000000794d */ /* 0x000fea0003800000 */
.L_x_95:
        /* <DEDUP_REMOVED lines=10> */
.L_x_134:


//--------------------- .text._Z13kern32SetDiagPffi --------------------------
	.section	.text._Z13kern32SetDiagPffi,"ax",@progbits
	.align	128
.text._Z13kern32SetDiagPffi:
        .type           _Z13kern32SetDiagPffi,@function
        .size           _Z13kern32SetDiagPffi,(.L_x_135 - _Z13kern32SetDiagPffi)
        .other          _Z13kern32SetDiagPffi,@"STO_CUDA_ENTRY STV_DEFAULT"
_Z13kern32SetDiagPffi:
        /* <DEDUP_REMOVED lines=9> */
[----:B------:R-:W1:Y:S01]  /*0090*/  LDC R19, c[0x0][0x388] ;  /* 0x0000e200ff137b82 */ /* 0x000e620000000800 */
        /* <DEDUP_REMOVED lines=25> */
.L_x_97:
[----:B--2---:R-:W-:Y:S01]  /*0230*/  UIADD3 UR8, UP4, UPT, UR34, UR5, URZ ;  /* 0x0000000522087290 */ /* 0x004fe2000ff9e0ff */
[C---:B---34-:R-:W-:Y:S01]  /*0240*/  IMAD.WIDE.U32 R2, R17.reuse, 0x4, R14 ;  /* 0x0000000411027825 */ /* 0x058fe200078e000e */
[----:B------:R-:W-:Y:S02]  /*0250*/  UIADD3 UR10, UP3, UPT, UR33, UR5, URZ ;  /* 0x00000005210a7290 */ /* 0x000fe4000ff7e0ff */
[----:B------:R-:W-:Y:S01]  /*0260*/  UIADD3.X UR9, UPT, UPT, URZ, UR6, URZ, UP4, !UPT ;  /* 0x00000006ff097290 */ /* 0x000fe2000a7fe4ff */
[----:B------:R-:W-:Y:S01]  /*0270*/  VIADD R17, R17, UR26 ;  /* 0x0000001a11117c36 */ /* 0x000fe20008000000 */
[----:B------:R-:W-:Y:S01]  /*0280*/  ULEA UR35, UP4, UR8, UR41, 0x2 ;  /* 0x0000002908237291 */ /* 0x000fe2000f8810ff */
[----:B01----:R0:W-:Y:S01]  /*0290*/  STG.E desc[UR16][R2.64], R19 ;  /* 0x0000001302007986 */ /* 0x0031e2000c101910 */
        /* <DEDUP_REMOVED lines=11> */
[----:B------:R1:W-:Y:S01]  /*0350*/  STG.E desc[UR16][R4.64], R19 ;  /* 0x0000001304007986 */ /* 0x0003e2000c101910 */
        /* <DEDUP_REMOVED lines=11> */
[----:B------:R4:W-:Y:S01]  /*0410*/  STG.E desc[UR16][R6.64], R19 ;  /* 0x0000001306007986 */ /* 0x0009e2000c101910 */
[----:B------:R-:W-:Y:S01]  /*0420*/  UIADD3.X UR21, UPT, UPT, URZ, UR6, URZ, UP1, !UPT ;  /* 0x00000006ff157290 */ /* 0x000fe20008ffe4ff */
[----:B0-----:R-:W-:Y:S01]  /*0430*/  IMAD.U32 R2, RZ, RZ, UR38 ;  /* 0x00000026ff027e24 */ /* 0x001fe2000f8e00ff */
[----:B------:R-:W-:Y:S01]  /*0440*/  ULEA UR40, UP1, UR20, UR49, 0x2 ;  /* 0x0000003114287291 */ /* 0x000fe2000f8210ff */
[----:B------:R4:W-:Y:S01]  /*0450*/  STG.E desc[UR16][R8.64], R19 ;  /* 0x0000001308007986 */ /* 0x0009e2000c101910 */
        /* <DEDUP_REMOVED lines=15> */
[----:B------:R4:W-:Y:S01]  /*0550*/  STG.E desc[UR16][R2.64], R19 ;  /* 0x0000001302007986 */ /* 0x0009e2000c101910 */
[----:B------:R-:W-:-:S02]  /*0560*/  UIADD3.X UR6, UPT, UPT, URZ, UR6, URZ, UP0, !UPT ;  /* 0x00000006ff067290 */ /* 0x000fc400087fe4ff */
[----:B------:R-:W-:Y:S01]  /*0570*/  UISETP.NE.AND UP0, UPT, UR27, URZ, UPT ;  /* 0x000000ff1b00728c */ /* 0x000fe2000bf05270 */
[----:B------:R4:W-:Y:S01]  /*0580*/  STG.E desc[UR16][R4.64+0x14], R19 ;  /* 0x0000141304007986 */ /* 0x0009e2000c101910 */
[----:B------:R-:W-:Y:S02]  /*0590*/  ULEA UR34, UR7, UR34, 0x3 ;  /* 0x0000002207227291 */ /* 0x000fe4000f8e18ff */
[----:B------:R-:W-:Y:S01]  /*05a0*/  ULEA UR33, UR7, UR33, 0x3 ;  /* 0x0000002107217291 */ /* 0x000fe2000f8e18ff */
[----:B------:R4:W-:Y:S01]  /*05b0*/  STG.E desc[UR16][R10.64], R19 ;  /* 0x000000130a007986 */ /* 0x0009e2000c101910 */
[----:B------:R-:W-:Y:S02]  /*05c0*/  ULEA UR32, UR7, UR32, 0x3 ;  /* 0x0000002007207291 */ /* 0x000fe4000f8e18ff */
[----:B------:R-:W-:Y:S01]  /*05d0*/  ULEA UR31, UR7, UR31, 0x3 ;  /* 0x0000001f071f7291 */ /* 0x000fe2000f8e18ff */
[----:B------:R4:W-:Y:S01]  /*05e0*/  STG.E desc[UR16][R12.64+0x1c], R19 ;  /* 0x00001c130c007986 */ /* 0x0009e2000c101910 */
[----:B------:R-:W-:-:S02]  /*05f0*/  ULEA UR30, UR7, UR30, 0x3 ;  /* 0x0000001e071e7291 */ /* 0x000fc4000f8e18ff */
[----:B------:R-:W-:Y:S02]  /*0600*/  ULEA UR29, UR7, UR29, 0x3 ;  /* 0x0000001d071d7291 */ /* 0x000fe4000f8e18ff */
[----:B------:R-:W-:Y:S01]  /*0610*/  ULEA UR28, UR7, UR28, 0x3 ;  /* 0x0000001c071c7291 */ /* 0x000fe2000f8e18ff */
[----:B------:R-:W-:Y:S11]  /*0620*/  BRA.U UP0, `(.L_x_97) ;  /* 0xfffffffd00007547 */ /* 0x000ff6000b83ffff */
.L_x_96:
[----:B------:R-:W-:-:S06]  /*0630*/  ULOP3.LUT UR5, UR7, 0x7, URZ, 0xc0, !UPT ;  /* 0x0000000707057892 */ /* 0x000fcc000f8ec0ff */
[----:B------:R-:W-:-:S13]  /*0640*/  ISETP.NE.AND P0, PT, RZ, UR5, PT ;  /* 0x00000005ff007c0c */ /* 0x000fda000bf05270 */
[----:B0-----:R-:W-:Y:S05]  /*0650*/  @!P0 EXIT ;  /* 0x000000000000894d */ /* 0x001fea0003800000 */
[----:B------:R-:W-:Y:S02]  /*0660*/  UISETP.GE.U32.AND UP0, UPT, UR5, 0x4, UPT ;  /* 0x000000040500788c */ /* 0x000fe4000bf06070 */
[----:B------:R-:W-:-:S07]  /*0670*/  ULOP3.LUT UR13, UR7, 0x3, URZ, 0xc0, !UPT ;  /* 0x00000003070d7892 */ /* 0x000fce000f8ec0ff */
[----:B------:R-:W-:Y:S05]  /*0680*/  BRA.U !UP0, `(.L_x_98) ;  /* 0x0000000108847547 */ /* 0x000fea000b800000 */
[----:B------:R-:W0:Y:S01]  /*0690*/  LDCU.64 UR8, c[0x0][0x380] ;  /* 0x00007000ff0877ac */ /* 0x000e220008000a00 */
[----:B----4-:R-:W1:Y:S01]  /*06a0*/  LDC R11, c[0x0][0x388] ;  /* 0x0000e200ff0b7b82 */ /* 0x010e620000000800 */
[----:B------:R-:W2:Y:S01]  /*06b0*/  LDCU.64 UR14, c[0x0][0x380] ;  /* 0x00007000ff0e77ac */ /* 0x000ea20008000a00 */
[----:B------:R-:W-:Y:S02]  /*06c0*/  UIMAD UR6, UR4, UR7, UR7 ;  /* 0x00000007040672a4 */ /* 0x000fe4000f8e0207 */
[----:B------:R-:W-:Y:S02]  /*06d0*/  UIMAD UR5, UR4, UR7, UR4 ;  /* 0x00000007040572a4 */ /* 0x000fe4000f8e0204 */
[----:B------:R-:W-:Y:S02]  /*06e0*/  UIADD3 UR12, UP0, UPT, UR4, UR6, URZ ;  /* 0x00000006040c7290 */ /* 0x000fe4000ff1e0ff */
[----:B------:R-:W-:-:S04]  /*06f0*/  UIADD3 UR6, UPT, UPT, UR6, UR7, URZ ;  /* 0x0000000706067290 */ /* 0x000fc8000fffe0ff */
[----:B------:R-:W-:Y:S02]  /*0700*/  UIADD3 UR10, UP1, UPT, UR4, UR6, URZ ;  /* 0x00000006040a7290 */ /* 0x000fe4000ff3e0ff */
[----:B------:R-:W-:Y:S02]  /*0710*/  UIADD3 UR6, UPT, UPT, UR6, UR7, URZ ;  /* 0x0000000706067290 */ /* 0x000fe4000fffe0ff */
[----:B0-----:R-:W-:Y:S02]  /*0720*/  UIMAD.WIDE.U32 UR8, UR5, 0x4, UR8 ;  /* 0x00000004050878a5 */ /* 0x001fe4000f8e0008 */
[----:B------:R-:W-:Y:S02]  /*0730*/  UIADD3.X UR5, UPT, UPT, URZ, URZ, URZ, UP0, !UPT ;  /* 0x000000ffff057290 */ /* 0x000fe400087fe4ff */
[----:B--2---:R-:W-:Y:S02]  /*0740*/  ULEA UR19, UP0, UR12, UR14, 0x2 ;  /* 0x0000000e0c137291 */ /* 0x004fe4000f8010ff */
        /* <DEDUP_REMOVED lines=8> */
[----:B-1----:R0:W-:Y:S01]  /*07d0*/  STG.E desc[UR16][R8.64], R11 ;  /* 0x0000000b08007986 */ /* 0x0021e2000c101910 */
[----:B------:R-:W-:Y:S01]  /*07e0*/  ULEA UR5, UP1, UR6, UR14, 0x2 ;  /* 0x0000000e06057291 */ /* 0x000fe2000f8210ff */
[----:B------:R-:W-:Y:S01]  /*07f0*/  IMAD.U32 R3, RZ, RZ, UR12 ;  /* 0x0000000cff037e24 */ /* 0x000fe2000f8e00ff */
[----:B------:R-:W-:Y:S01]  /*0800*/  ULEA.HI.X UR9, UR10, UR15, UR11, 0x2, UP0 ;  /* 0x0000000f0a097291 */ /* 0x000fe200080f140b */
[----:B------:R-:W-:Y:S01]  /*0810*/  MOV R4, UR18 ;  /* 0x0000001200047c02 */ /* 0x000fe20008000f00 */
[----:B------:R-:W-:Y:S02]  /*0820*/  ULEA.HI.X UR6, UR6, UR15, UR8, 0x2, UP1 ;  /* 0x0000000f06067291 */ /* 0x000fe400088f1408 */
[----:B------:R-:W-:Y:S01]  /*0830*/  MOV R6, UR5 ;  /* 0x0000000500067c02 */ /* 0x000fe20008000f00 */
[----:B------:R0:W-:Y:S01]  /*0840*/  STG.E desc[UR16][R2.64+0x4], R11 ;  /* 0x0000040b02007986 */ /* 0x0001e2000c101910 */
[----:B------:R-:W-:Y:S01]  /*0850*/  IMAD.U32 R5, RZ, RZ, UR9 ;  /* 0x00000009ff057e24 */ /* 0x000fe2000f8e00ff */
[----:B------:R-:W-:Y:S01]  /*0860*/  UIADD3 UR4, UPT, UPT, UR4, 0x4, URZ ;  /* 0x0000000404047890 */ /* 0x000fe2000fffe0ff */
[----:B------:R-:W-:-:S03]  /*0870*/  IMAD.U32 R7, RZ, RZ, UR6 ;  /* 0x00000006ff077e24 */ /* 0x000fc6000f8e00ff */
[----:B------:R0:W-:Y:S04]  /*0880*/  STG.E desc[UR16][R4.64+0x8], R11 ;  /* 0x0000080b04007986 */ /* 0x0001e8000c101910 */
[----:B------:R0:W-:Y:S04]  /*0890*/  STG.E desc[UR16][R6.64+0xc], R11 ;  /* 0x00000c0b06007986 */ /* 0x0001e8000c101910 */
.L_x_98:
[----:B------:R-:W-:-:S13]  /*08a0*/  ISETP.NE.AND P0, PT, RZ, UR13, PT ;  /* 0x0000000dff007c0c */ /* 0x000fda000bf05270 */
[----:B------:R-:W-:Y:S05]  /*08b0*/  @!P0 EXIT ;  /* 0x000000000000894d */ /* 0x000fea0003800000 */
[----:B------:R-:W-:-:S09]  /*08c0*/  UISETP.NE.AND UP0, UPT, UR13, 0x1, UPT ;  /* 0x000000010d00788c */ /* 0x000fd2000bf05270 */
[----:B------:R-:W-:Y:S05]  /*08d0*/  BRA.U !UP0, `(.L_x_99) ;  /* 0x0000000108447547 */ /* 0x000fea000b800000 */
[----:B------:R-:W1:Y:S01]  /*08e0*/  LDCU.64 UR12, c[0x0][0x380] ;  /* 0x00007000ff0c77ac */ /* 0x000e620008000a00 */
[----:B0---4-:R-:W0:Y:S01]  /*08f0*/  LDC R7, c[0x0][0x388] ;  /* 0x0000e200ff077b82 */ /* 0x011e220000000800 */
[----:B------:R-:W2:Y:S01]  /*0900*/  LDCU.64 UR8, c[0x0][0x380] ;  /* 0x00007000ff0877ac */ /* 0x000ea20008000a00 */
[----:B------:R-:W-:-:S04]  /*0910*/  UIMAD UR5, UR4, UR7, UR7 ;  /* 0x00000007040572a4 */ /* 0x000fc8000f8e0207 */
[----:B------:R-:W-:Y:S02]  /*0920*/  UIADD3 UR6, UP0, UPT, UR4, UR5, URZ ;  /* 0x0000000504067290 */ /* 0x000fe4000ff1e0ff */
[----:B------:R-:W-:Y:S02]  /*0930*/  UIMAD UR5, UR4, UR7, UR4 ;  /* 0x00000007040572a4 */ /* 0x000fe4000f8e0204 */
[----:B------:R-:W-:Y:S02]  /*0940*/  UIADD3.X UR10, UPT, UPT, URZ, URZ, URZ, UP0, !UPT ;  /* 0x000000ffff0a7290 */ /* 0x000fe400087fe4ff */
[----:B-1----:R-:W-:Y:S02]  /*0950*/  ULEA UR12, UP0, UR6, UR12, 0x2 ;  /* 0x0000000c060c7291 */ /* 0x002fe4000f8010ff */
[----:B------:R-:W-:Y:S02]  /*0960*/  UIADD3 UR4, UPT, UPT, UR4, 0x2, URZ ;  /* 0x0000000204047890 */ /* 0x000fe4000fffe0ff */
[----:B--2---:R-:W-:-:S02]  /*0970*/  UIMAD.WIDE.U32 UR8, UR5, 0x4, UR8 ;  /* 0x00000004050878a5 */ /* 0x004fc4000f8e0008 */
[----:B------:R-:W-:Y:S01]  /*0980*/  ULEA.HI.X UR10, UR6, UR13, UR10, 0x2, UP0 ;  /* 0x0000000d060a7291 */ /* 0x000fe200080f140a */
[----:B------:R-:W-:-:S03]  /*0990*/  MOV R2, UR12 ;  /* 0x0000000c00027c02 */ /* 0x000fc60008000f00 */
[----:B------:R-:W-:Y:S01]  /*09a0*/  MOV R4, UR8 ;  /* 0x0000000800047c02 */ /* 0x000fe20008000f00 */
[----:B------:R-:W-:Y:S02]  /*09b0*/  IMAD.U32 R5, RZ, RZ, UR9 ;  /* 0x00000009ff057e24 */ /* 0x000fe4000f8e00ff */
[----:B------:R-:W-:-:S03]  /*09c0*/  IMAD.U32 R3, RZ, RZ, UR10 ;  /* 0x0000000aff037e24 */ /* 0x000fc6000f8e00ff */
[----:B0-----:R1:W-:Y:S04]  /*09d0*/  STG.E desc[UR16][R4.64], R7 ;  /* 0x0000000704007986 */ /* 0x0013e8000c101910 */
[----:B------:R1:W-:Y:S02]  /*09e0*/  STG.E desc[UR16][R2.64+0x4], R7 ;  /* 0x0000040702007986 */ /* 0x0003e4000c101910 */
.L_x_99:
[----:B------:R-:W-:-:S04]  /*09f0*/  ULOP3.LUT UR5, UR7, 0x1, URZ, 0xc0, !UPT ;  /* 0x0000000107057892 */ /* 0x000fc8000f8ec0ff */
[----:B------:R-:W-:-:S06]  /*0a00*/  UISETP.NE.U32.AND UP0, UPT, UR5, 0x1, UPT ;  /* 0x000000010500788c */ /* 0x000fcc000bf05070 */
[----:B------:R-:W-:-:S13]  /*0a10*/  PLOP3.LUT P0, PT, PT, PT, UP0, 0x80, 0x8 ;  /* 0x000000000008781c */ /* 0x000fda0003f0f008 */
[----:B------:R-:W-:Y:S05]  /*0a20*/  @P0 EXIT ;  /* 0x000000000000094d */ /* 0x000fea0003800000 */
[----:B------:R-:W2:Y:S01]  /*0a30*/  LDCU.64 UR8, c[0x0][0x380] ;  /* 0x00007000ff0877ac */ /* 0x000ea20008000a00 */
[----:B01--4-:R-:W0:Y:S01]  /*0a40*/  LDC R5, c[0x0][0x388] ;  /* 0x0000e200ff057b82 */ /* 0x013e220000000800 */
[----:B------:R-:W-:-:S04]  /*0a50*/  UIMAD UR4, UR4, UR7, UR4 ;  /* 0x00000007040472a4 */ /* 0x000fc8000f8e0204 */
[----:B--2---:R-:W-:-:S06]  /*0a60*/  UIMAD.WIDE.U32 UR4, UR4, 0x4, UR8 ;  /* 0x00000004040478a5 */ /* 0x004fcc000f8e0008 */
[----:B------:R-:W-:Y:S01]  /*0a70*/  MOV R2, UR4 ;  /* 0x0000000400027c02 */ /* 0x000fe20008000f00 */
[----:B------:R-:W-:-:S05]  /*0a80*/  IMAD.U32 R3, RZ, RZ, UR5 ;  /* 0x00000005ff037e24 */ /* 0x000fca000f8e00ff */
[----:B0-----:R-:W-:Y:S01]  /*0a90*/  STG.E desc[UR16][R2.64], R5 ;  /* 0x0000000502007986 */ /* 0x001fe2000c101910 */
[----:B------:R-:W-:Y:S05]  /*0aa0*/  EXIT ;  /* 0x000000000000794d */ /* 0x000fea0003800000 */
.L_x_100:
        /* <DEDUP_REMOVED lines=13> */
.L_x_135:


//--------------------- .text._Z13kern16SetDiagP6__halffi --------------------------
	.section	.text._Z13kern16SetDiagP6__halffi,"ax",@progbits
	.align	128
.text._Z13kern16SetDiagP6__halffi:
        .type           _Z13kern16SetDiagP6__halffi,@function
        .size           _Z13kern16SetDiagP6__halffi,(.L_x_136 - _Z13kern16SetDiagP6__halffi)
        .other          _Z13kern16SetDiagP6__halffi,@"STO_CUDA_ENTRY STV_DEFAULT"
_Z13kern16SetDiagP6__halffi:
[----:B------:R-:W-:Y:S01]  /*0000*/  LDC R1, c[0x0][0x37c] ;  /* 0x0000df00ff017b82 */ /* 0x000fe20000000800 */
[----:B------:R-:W0:Y:S02]  /*0010*/  LDCU UR7, c[0x0][0x38c] ;  /* 0x00007180ff0777ac */ /* 0x000e240008000800 */
[----:B0-----:R-:W-:-:S06]  /*0020*/  UISETP.GE.AND UP0, UPT, UR7, 0x1, UPT ;  /* 0x000000010700788c */ /* 0x001fcc000bf06270 */
[----:B------:R-:W-:-:S13]  /*0030*/  PLOP3.LUT P0, PT, PT, PT, UP0, 0x80, 0x8 ;  /* 0x000000000008781c */ /* 0x000fda0003f0f008 */
[----:B------:R-:W-:Y:S05]  /*0040*/  @!P0 EXIT ;  /* 0x000000000000894d */ /* 0x000fea0003800000 */
[----:B------:R-:W0:Y:S01]  /*0050*/  LDCU UR5, c[0x0][0x388] ;  /* 0x00007100ff0577ac */ /* 0x000e220008000800 */
[----:B------:R-:W-:Y:S01]  /*0060*/  UISETP.GE.U32.AND UP0, UPT, UR7, 0x8, UPT ;  /* 0x000000080700788c */ /* 0x000fe2000bf06070 */
[----:B------:R-:W-:Y:S01]  /*0070*/  UMOV UR4, URZ ;  /* 0x000000ff00047c82 */ /* 0x000fe20008000000 */
[----:B------:R-:W1:Y:S01]  /*0080*/  LDCU.64 UR16, c[0x0][0x358] ;  /* 0x00006b00ff1077ac */ /* 0x000e620008000a00 */
[----:B0-----:R-:W-:-:S06]  /*0090*/  F2FP.F16.F32.PACK_AB R0, RZ, UR5 ;  /* 0x00000005ff007c3e */ /* 0x001fcc00080000ff */
[----:B------:R-:W-:Y:S05]  /*00a0*/  BRA.U !UP0, `(.L_x_101) ;  /* 0x0000000508787547 */ /* 0x000fea000b800000 */
[----:B------:R-:W0:Y:S01]  /*00b0*/  LDC.64 R2, c[0x0][0x380] ;  /* 0x0000e000ff027b82 */ /* 0x000e220000000a00 */
[----:B------:R-:W2:Y:S01]  /*00c0*/  LDCU.64 UR20, c[0x0][0x380] ;  /* 0x00007000ff1477ac */ /* 0x000ea20008000a00 */
[----:B------:R-:W-:Y:S01]  /*00d0*/  IMAD.MOV.U32 R13, RZ, RZ, RZ ;  /* 0x000000ffff0d7224 */ /* 0x000fe200078e00ff */
[----:B------:R-:W-:Y:S02]  /*00e0*/  ULOP3.LUT UR4, UR7, 0x7ffffff8, URZ, 0xc0, !UPT ;  /* 0x7ffffff807047892 */ /* 0x000fe4000f8ec0ff */
[----:B------:R-:W-:Y:S02]  /*00f0*/  UIMAD UR24, UR7, 0x7, URZ ;  /* 0x00000007071878a4 */ /* 0x000fe4000f8e02ff */
[----:B------:R-:W-:Y:S02]  /*0100*/  UIMAD UR25, UR7, 0x6, URZ ;  /* 0x00000006071978a4 */ /* 0x000fe4000f8e02ff */
[----:B------:R-:W-:Y:S02]  /*0110*/  UIMAD UR26, UR7, 0x5, URZ ;  /* 0x00000005071a78a4 */ /* 0x000fe4000f8e02ff */
[----:B------:R-:W-:-:S02]  /*0120*/  USHF.L.U32 UR27, UR7, 0x2, URZ ;  /* 0x00000002071b7899 */ /* 0x000fc400080006ff */
[----:B------:R-:W-:Y:S02]  /*0130*/  UIMAD UR28, UR7, 0x3, URZ ;  /* 0x00000003071c78a4 */ /* 0x000fe4000f8e02ff */
[----:B------:R-:W-:Y:S02]  /*0140*/  USHF.L.U32 UR29, UR7, 0x1, URZ ;  /* 0x00000001071d7899 */ /* 0x000fe400080006ff */
[----:B--2---:R-:W-:Y:S02]  /*0150*/  UIADD3 UR42, UP0, UPT, UR20, 0xc, URZ ;  /* 0x0000000c142a7890 */ /* 0x004fe4000ff1e0ff */
[----:B------:R-:W-:Y:S02]  /*0160*/  UIADD3 UR40, UP1, UPT, UR20, 0xa, URZ ;  /* 0x0000000a14287890 */ /* 0x000fe4000ff3e0ff */
[----:B------:R-:W-:Y:S02]  /*0170*/  UIADD3 UR38, UP2, UPT, UR20, 0x6, URZ ;  /* 0x0000000614267890 */ /* 0x000fe4000ff5e0ff */
[----:B------:R-:W-:-:S02]  /*0180*/  UIADD3 UR36, UP3, UPT, UR20, 0x4, URZ ;  /* 0x0000000414247890 */ /* 0x000fc4000ff7e0ff */
[----:B------:R-:W-:Y:S02]  /*0190*/  UIADD3 UR34, UP4, UPT, UR20, 0x2, URZ ;  /* 0x0000000214227890 */ /* 0x000fe4000ff9e0ff */
[----:B------:R-:W-:Y:S01]  /*01a0*/  ULEA UR22, UR7, 0x8, 0x3 ;  /* 0x0000000807167891 */ /* 0x000fe2000f8e18ff */
[----:B------:R-:W2:Y:S01]  /*01b0*/  LDCU UR30, c[0x0][0x38c] ;  /* 0x00007180ff1e77ac */ /* 0x000ea20008000800 */
[----:B------:R-:W-:Y:S02]  /*01c0*/  UIADD3 UR23, UPT, UPT, -UR4, URZ, URZ ;  /* 0x000000ff04177290 */ /* 0x000fe4000fffe1ff */
[----:B------:R-:W-:Y:S02]  /*01d0*/  UIADD3.X UR43, UPT, UPT, URZ, UR21, URZ, UP0, !UPT ;  /* 0x00000015ff2b7290 */ /* 0x000fe400087fe4ff */
[----:B------:R-:W-:Y:S02]  /*01e0*/  UIADD3.X UR41, UPT, UPT, URZ, UR21, URZ, UP1, !UPT ;  /* 0x00000015ff297290 */ /* 0x000fe40008ffe4ff */
[----:B------:R-:W-:-:S02]  /*01f0*/  UIADD3.X UR39, UPT, UPT, URZ, UR21, URZ, UP2, !UPT ;  /* 0x00000015ff277290 */ /* 0x000fc400097fe4ff */
[----:B------:R-:W-:Y:S02]  /*0200*/  UIADD3.X UR37, UPT, UPT, URZ, UR21, URZ, UP3, !UPT ;  /* 0x00000015ff257290 */ /* 0x000fe40009ffe4ff */
[----:B------:R-:W-:Y:S01]  /*0210*/  UIADD3.X UR35, UPT, UPT, URZ, UR21, URZ, UP4, !UPT ;  /* 0x00000015ff237290 */ /* 0x000fe2000a7fe4ff */
[----:B------:R-:W-:Y:S01]  /*0220*/  UMOV UR5, URZ ;  /* 0x000000ff00057c82 */ /* 0x000fe20008000000 */
[----:B------:R-:W-:-:S10]  /*0230*/  UMOV UR6, URZ ;  /* 0x000000ff00067c82 */ /* 0x000fd40008000000 */
.L_x_102:
[----:B--2---:R-:W-:Y:S01]  /*0240*/  UIADD3 UR8, UP6, UPT, UR30, UR5, URZ ;  /* 0x000000051e087290 */ /* 0x004fe2000ffde0ff */
[C---:B0--3--:R-:W-:Y:S01]  /*0250*/  IMAD.WIDE.U32 R4, R13.reuse, 0x2, R2 ;  /* 0x000000020d047825 */ /* 0x049fe200078e0002 */
[----:B------:R-:W-:Y:S01]  /*0260*/  UIADD3 UR10, UP4, UPT, UR29, UR5, URZ ;  /* 0x000000051d0a7290 */ /* 0x000fe2000ff9e0ff */
[C---:B------:R-:W-:Y:S01]  /*0270*/  PRMT R10, R0.reuse, 0x7610, R10 ;  /* 0x00007610000a7816 */ /* 0x040fe2000000000a */
[----:B------:R-:W-:Y:S01]  /*0280*/  UIADD3.X UR9, UPT, UPT, URZ, UR6, URZ, UP6, !UPT ;  /* 0x00000006ff097290 */ /* 0x000fe2000b7fe4ff */
[----:B------:R-:W-:Y:S01]  /*0290*/  PRMT R12, R0, 0x7610, R12 ;  /* 0x00007610000c7816 */ /* 0x000fe2000000000c */
[----:B------:R-:W-:Y:S01]  /*02a0*/  ULEA UR31, UP6, UR8, UR34, 0x1 ;  /* 0x00000022081f7291 */ /* 0x000fe2000f8c08ff */
[----:B-1----:R0:W-:Y:S01]  /*02b0*/  STG.E.U16 desc[UR16][R4.64], R0 ;  /* 0x0000000004007986 */ /* 0x0021e2000c101510 */
[----:B------:R-:W-:Y:S01]  /*02c0*/  UIADD3.X UR11, UPT, UPT, URZ, UR6, URZ, UP4, !UPT ;  /* 0x00000006ff0b7290 */ /* 0x000fe2000a7fe4ff */
[----:B------:R-:W-:Y:S01]  /*02d0*/  IADD3 R13, PT, PT, R13, UR22, RZ ;  /* 0x000000160d0d7c10 */ /* 0x000fe2000fffe0ff */
[----:B------:R-:W-:-:S02]  /*02e0*/  ULEA UR32, UP4, UR10, UR36, 0x1 ;  /* 0x000000240a207291 */ /* 0x000fc4000f8808ff */
[----:B------:R-:W-:Y:S01]  /*02f0*/  UIADD3 UR12, UP5, UPT, UR28, UR5, URZ ;  /* 0x000000051c0c7290 */ /* 0x000fe2000ffbe0ff */
[----:B------:R-:W-:Y:S01]  /*0300*/  IMAD.U32 R6, RZ, RZ, UR31 ;  /* 0x0000001fff067e24 */ /* 0x000fe2000f8e00ff */
[----:B------:R-:W-:Y:S02]  /*0310*/  UIADD3 UR14, UP3, UPT, UR27, UR5, URZ ;  /* 0x000000051b0e7290 */ /* 0x000fe4000ff7e0ff */
[----:B------:R-:W-:Y:S01]  /*0320*/  ULEA.HI.X UR8, UR8, UR35, UR9, 0x1, UP6 ;  /* 0x0000002308087291 */ /* 0x000fe2000b0f0c09 */
[----:B------:R-:W-:Y:S01]  /*0330*/  MOV R8, UR32 ;  /* 0x0000002000087c02 */ /* 0x000fe20008000f00 */
[----:B------:R-:W-:Y:S01]  /*0340*/  ULEA.HI.X UR9, UR10, UR37, UR11, 0x1, UP4 ;  /* 0x000000250a097291 */ /* 0x000fe2000a0f0c0b */
[----:B0-----:R-:W-:Y:S01]  /*0350*/  PRMT R5, R0, 0x7610, R5 ;  /* 0x0000761000057816 */ /* 0x001fe20000000005 */
[----:B------:R-:W-:Y:S02]  /*0360*/  UIADD3.X UR13, UPT, UPT, URZ, UR6, URZ, UP5, !UPT ;  /* 0x00000006ff0d7290 */ /* 0x000fe4000affe4ff */
[----:B------:R-:W-:Y:S01]  /*0370*/  ULEA UR33, UP5, UR12, UR38, 0x1 ;  /* 0x000000260c217291 */ /* 0x000fe2000f8a08ff */
[----:B------:R-:W-:Y:S01]  /*0380*/  IMAD.U32 R7, RZ, RZ, UR8 ;  /* 0x00000008ff077e24 */ /* 0x000fe2000f8e00ff */
[----:B------:R-:W-:Y:S01]  /*0390*/  UIADD3.X UR10, UPT, UPT, URZ, UR6, URZ, UP3, !UPT ;  /* 0x00000006ff0a7290 */ /* 0x000fe20009ffe4ff */
[----:B------:R-:W-:Y:S01]  /*03a0*/  IMAD.U32 R9, RZ, RZ, UR9 ;  /* 0x00000009ff097e24 */ /* 0x000fe2000f8e00ff */
[----:B------:R-:W-:-:S02]  /*03b0*/  ULEA UR31, UP3, UR14, UR20, 0x1 ;  /* 0x000000140e1f7291 */ /* 0x000fc4000f8608ff */
[----:B------:R-:W-:Y:S01]  /*03c0*/  UIADD3 UR15, UP2, UPT, UR26, UR5, URZ ;  /* 0x000000051a0f7290 */ /* 0x000fe2000ff5e0ff */
[----:B------:R0:W-:Y:S01]  /*03d0*/  STG.E.U16 desc[UR16][R6.64], R5 ;  /* 0x0000000506007986 */ /* 0x0001e2000c101510 */
[----:B------:R-:W-:Y:S01]  /*03e0*/  UIADD3 UR18, UP1, UPT, UR25, UR5, URZ ;  /* 0x0000000519127290 */ /* 0x000fe2000ff3e0ff */
[----:B------:R-:W-:Y:S01]  /*03f0*/  IMAD.U32 R4, RZ, RZ, UR33 ;  /* 0x00000021ff047e24 */ /* 0x000fe2000f8e00ff */
[----:B------:R-:W-:Y:S01]  /*0400*/  UIADD3 UR19, UP0, UPT, UR24, UR5, URZ ;  /* 0x0000000518137290 */ /* 0x000fe2000ff1e0ff */
[----:B------:R1:W-:Y:S01]  /*0410*/  STG.E.U16 desc[UR16][R8.64], R10 ;  /* 0x0000000a08007986 */ /* 0x0003e2000c101510 */
[----:B------:R-:W-:Y:S02]  /*0420*/  ULEA.HI.X UR8, UR12, UR39, UR13, 0x1, UP5 ;  /* 0x000000270c087291 */ /* 0x000fe4000a8f0c0d */
[----:B------:R-:W-:Y:S02]  /*0430*/  ULEA.HI.X UR9, UR14, UR21, UR10, 0x1, UP3 ;  /* 0x000000150e097291 */ /* 0x000fe400098f0c0a */
[----:B------:R-:W-:-:S02]  /*0440*/  UIADD3.X UR11, UPT, UPT, URZ, UR6, URZ, UP2, !UPT ;  /* 0x00000006ff0b7290 */ /* 0x000fc400097fe4ff */
[----:B------:R-:W-:Y:S01]  /*0450*/  ULEA UR32, UP2, UR15, UR40, 0x1 ;  /* 0x000000280f207291 */ /* 0x000fe2000f8408ff */
[----:B0-----:R-:W-:Y:S01]  /*0460*/  MOV R5, UR8 ;  /* 0x0000000800057c02 */ /* 0x001fe20008000f00 */
[----:B------:R-:W-:Y:S01]  /*0470*/  UIADD3.X UR10, UPT, UPT, URZ, UR6, URZ, UP1, !UPT ;  /* 0x00000006ff0a7290 */ /* 0x000fe20008ffe4ff */
[----:B------:R-:W-:Y:S01]  /*0480*/  IMAD.U32 R6, RZ, RZ, UR31 ;  /* 0x0000001fff067e24 */ /* 0x000fe2000f8e00ff */
[----:B------:R-:W-:Y:S01]  /*0490*/  ULEA UR13, UP1, UR18, UR42, 0x1 ;  /* 0x0000002a120d7291 */ /* 0x000fe2000f8208ff */
[----:B-1----:R-:W-:Y:S01]  /*04a0*/  PRMT R9, R0, 0x7610, R9 ;  /* 0x0000761000097816 */ /* 0x002fe20000000009 */
[----:B------:R-:W-:Y:S01]  /*04b0*/  UIADD3.X UR12, UPT, UPT, URZ, UR6, URZ, UP0, !UPT ;  /* 0x00000006ff0c7290 */ /* 0x000fe200087fe4ff */
[----:B------:R-:W-:Y:S01]  /*04c0*/  IMAD.U32 R7, RZ, RZ, UR9 ;  /* 0x00000009ff077e24 */ /* 0x000fe2000f8e00ff */
[----:B------:R-:W-:Y:S01]  /*04d0*/  ULEA UR14, UP0, UR19, UR20, 0x1 ;  /* 0x00000014130e7291 */ /* 0x000fe2000f8008ff */
[----:B------:R0:W-:Y:S01]  /*04e0*/  STG.E.U16 desc[UR16][R4.64], R0 ;  /* 0x0000000004007986 */ /* 0x0001e2000c101510 */
[----:B------:R-:W-:Y:S01]  /*04f0*/  ULEA.HI.X UR8, UR15, UR41, UR11, 0x1, UP2 ;  /* 0x000000290f087291 */ /* 0x000fe200090f0c0b */
[----:B------:R-:W-:Y:S01]  /*0500*/  MOV R8, UR32 ;  /* 0x0000002000087c02 */ /* 0x000fe20008000f00 */
[----:B------:R-:W-:Y:S01]  /*0510*/  ULEA.HI.X UR9, UR18, UR43, UR10, 0x1, UP1 ;  /* 0x0000002b12097291 */ /* 0x000fe200088f0c0a */
[----:B------:R1:W-:Y:S01]  /*0520*/  STG.E.U16 desc[UR16][R6.64+0x8], R9 ;  /* 0x0000080906007986 */ /* 0x0003e2000c101510 */
[----:B------:R-:W-:Y:S01]  /*0530*/  ULEA.HI.X UR10, UR19, UR21, UR12, 0x1, UP0 ;  /* 0x00000015130a7291 */ /* 0x000fe200080f0c0c */
[----:B------:R-:W-:Y:S01]  /*0540*/  IMAD.U32 R10, RZ, RZ, UR13 ;  /* 0x0000000dff0a7e24 */ /* 0x000fe2000f8e00ff */
[----:B------:R-:W-:-:S02]  /*0550*/  UIADD3 UR5, UP0, UPT, UR5, 0x8, URZ ;  /* 0x0000000805057890 */ /* 0x000fc4000ff1e0ff */
[----:B------:R-:W-:Y:S01]  /*0560*/  IMAD.U32 R11, RZ, RZ, UR9 ;  /* 0x00000009ff0b7e24 */ /* 0x000fe2000f8e00ff */
[----:B------:R-:W-:Y:S01]  /*0570*/  UIADD3 UR23, UPT, UPT, UR23, 0x8, URZ ;  /* 0x0000000817177890 */ /* 0x000fe2000fffe0ff */
[----:B0-----:R-:W-:Y:S01]  /*0580*/  MOV R4, UR14 ;  /* 0x0000000e00047c02 */ /* 0x001fe20008000f00 */
[----:B------:R-:W-:Y:S01]  /*0590*/  IMAD.U32 R5, RZ, RZ, UR10 ;  /* 0x0000000aff057e24 */ /* 0x000fe2000f8e00ff */
[----:B------:R-:W-:Y:S01]  /*05a0*/  UIADD3.X UR6, UPT, UPT, URZ, UR6, URZ, UP0, !UPT ;  /* 0x00000006ff067290 */ /* 0x000fe200087fe4ff */
[----:B-1----:R-:W-:Y:S01]  /*05b0*/  PRMT R7, R0, 0x7610, R7 ;  /* 0x0000761000077816 */ /* 0x002fe20000000007 */
[----:B------:R-:W-:Y:S01]  /*05c0*/  IMAD.U32 R9, RZ, RZ, UR8 ;  /* 0x00000008ff097e24 */ /* 0x000fe2000f8e00ff */
[----:B------:R-:W-:Y:S02]  /*05d0*/  UISETP.NE.AND UP0, UPT, UR23, URZ, UPT ;  /* 0x000000ff1700728c */ /* 0x000fe4000bf05270 */
[----:B------:R-:W-:Y:S02]  /*05e0*/  ULEA UR24, UR7, UR24, 0x3 ;  /* 0x0000001807187291 */ /* 0x000fe4000f8e18ff */
[----:B------:R3:W-:Y:S01]  /*05f0*/  STG.E.U16 desc[UR16][R8.64], R7 ;  /* 0x0000000708007986 */ /* 0x0007e2000c101510 */
[----:B------:R-:W-:-:S02]  /*0600*/  ULEA UR25, UR7, UR25, 0x3 ;  /* 0x0000001907197291 */ /* 0x000fc4000f8e18ff */
[----:B------:R-:W-:Y:S01]  /*0610*/  ULEA UR26, UR7, UR26, 0x3 ;  /* 0x0000001a071a7291 */ /* 0x000fe2000f8e18ff */
[----:B------:R3:W-:Y:S01]  /*0620*/  STG.E.U16 desc[UR16][R10.64], R12 ;  /* 0x0000000c0a007986 */ /* 0x0007e2000c101510 */
[----:B------:R-:W-:Y:S02]  /*0630*/  ULEA UR27, UR7, UR27, 0x3 ;  /* 0x0000001b071b7291 */ /* 0x000fe4000f8e18ff */
[----:B------:R-:W-:Y:S01]  /*0640*/  ULEA UR28, UR7, UR28, 0x3 ;  /* 0x0000001c071c7291 */ /* 0x000fe2000f8e18ff */
[----:B------:R3:W-:Y:S01]  /*0650*/  STG.E.U16 desc[UR16][R4.64+0xe], R0 ;  /* 0x00000e0004007986 */ /* 0x0007e2000c101510 */
[----:B------:R-:W-:Y:S02]  /*0660*/  ULEA UR29, UR7, UR29, 0x3 ;  /* 0x0000001d071d7291 */ /* 0x000fe4000f8e18ff */
[----:B------:R-:W-:Y:S01]  /*0670*/  ULEA UR30, UR7, UR30, 0x3 ;  /* 0x0000001e071e7291 */ /* 0x000fe2000f8e18ff */
[----:B------:R-:W-:Y:S11]  /*0680*/  BRA.U UP0, `(.L_x_102) ;  /* 0xfffffff900ec7547 */ /* 0x000ff6000b83ffff */
.L_x_101:
[----:B------:R-:W-:-:S06]  /*0690*/  ULOP3.LUT UR5, UR7, 0x7, URZ, 0xc0, !UPT ;  /* 0x0000000707057892 */ /* 0x000fcc000f8ec0ff */
[----:B------:R-:W-:-:S13]  /*06a0*/  ISETP.NE.AND P0, PT, RZ, UR5, PT ;  /* 0x00000005ff007c0c */ /* 0x000fda000bf05270 */
[----:B-1----:R-:W-:Y:S05]  /*06b0*/  @!P0 EXIT ;  /* 0x000000000000894d */ /* 0x002fea0003800000 */
[----:B------:R-:W-:Y:S02]  /*06c0*/  UISETP.GE.U32.AND UP0, UPT, UR5, 0x4, UPT ;  /* 0x000000040500788c */ /* 0x000fe4000bf06070 */
[----:B------:R-:W-:-:S07]  /*06d0*/  ULOP3.LUT UR13, UR7, 0x3, URZ, 0xc0, !UPT ;  /* 0x00000003070d7892 */ /* 0x000fce000f8ec0ff */
[----:B------:R-:W-:Y:S05]  /*06e0*/  BRA.U !UP0, `(.L_x_103) ;  /* 0x00000001088c7547 */ /* 0x000fea000b800000 */
[----:B------:R-:W0:Y:S01]  /*06f0*/  LDCU.64 UR8, c[0x0][0x380] ;  /* 0x00007000ff0877ac */ /* 0x000e220008000a00 */
[C---:B---3--:R-:W-:Y:S02]  /*0700*/  PRMT R10, R0.reuse, 0x7610, R10 ;  /* 0x00007610000a7816 */ /* 0x048fe4000000000a */
[----:B------:R-:W-:Y:S01]  /*0710*/  PRMT R11, R0, 0x7610, R11 ;  /* 0x00007610000b7816 */ /* 0x000fe2000000000b */
[----:B------:R-:W1:Y:S01]  /*0720*/  LDCU.64 UR14, c[0x0][0x380] ;  /* 0x00007000ff0e77ac */ /* 0x000e620008000a00 */
        /* <DEDUP_REMOVED lines=8> */
[----:B-1----:R-:W-:Y:S02]  /*07b0*/  ULEA UR19, UP0, UR12, UR14, 0x1 ;  /* 0x0000000e0c137291 */ /* 0x002fe4000f8008ff */
[----:B------:R-:W-:Y:S01]  /*07c0*/  UIADD3.X UR11, UPT, UPT, URZ, URZ, URZ, UP1, !UPT ;  /* 0x000000ffff0b7290 */ /* 0x000fe20008ffe4ff */
[----:B------:R-:W-:Y:S01]  /*07d0*/  IMAD.U32 R8, RZ, RZ, UR8 ;  /* 0x00000008ff087e24 */ /* 0x000fe2000f8e00ff */
[----:B------:R-:W-:Y:S01]  /*07e0*/  UIADD3 UR6, UP1, UPT, UR4, UR6, URZ ;  /* 0x0000000604067290 */ /* 0x000fe2000ff3e0ff */
[----:B------:R-:W-:Y:S01]  /*07f0*/  IMAD.U32 R9, RZ, RZ, UR9 ;  /* 0x00000009ff097e24 */ /* 0x000fe2000f8e00ff */
[----:B------:R-:W-:Y:S01]  /*0800*/  ULEA.HI.X UR12, UR12, UR15, UR5, 0x1, UP0 ;  /* 0x0000000f0c0c7291 */ /* 0x000fe200080f0c05 */
[----:B------:R-:W-:Y:S01]  /*0810*/  MOV R2, UR19 ;  /* 0x0000001300027c02 */ /* 0x000fe20008000f00 */
[----:B------:R-:W-:-:S02]  /*0820*/  ULEA UR18, UP0, UR10, UR14, 0x1 ;  /* 0x0000000e0a127291 */ /* 0x000fc4000f8008ff */
[----:B------:R-:W-:Y:S01]  /*0830*/  UIADD3.X UR8, UPT, UPT, URZ, URZ, URZ, UP1, !UPT ;  /* 0x000000ffff087290 */ /* 0x000fe20008ffe4ff */
[----:B------:R0:W-:Y:S01]  /*0840*/  STG.E.U16 desc[UR16][R8.64], R0 ;  /* 0x0000000008007986 */ /* 0x0001e2000c101510 */
[----:B------:R-:W-:Y:S01]  /*0850*/  ULEA UR5, UP1, UR6, UR14, 0x1 ;  /* 0x0000000e06057291 */ /* 0x000fe2000f8208ff */
[----:B------:R-:W-:Y:S01]  /*0860*/  IMAD.U32 R3, RZ, RZ, UR12 ;  /* 0x0000000cff037e24 */ /* 0x000fe2000f8e00ff */
[----:B------:R-:W-:Y:S01]  /*0870*/  ULEA.HI.X UR9, UR10, UR15, UR11, 0x1, UP0 ;  /* 0x0000000f0a097291 */ /* 0x000fe200080f0c0b */
[----:B------:R-:W-:Y:S01]  /*0880*/  IMAD.U32 R4, RZ, RZ, UR18 ;  /* 0x00000012ff047e24 */ /* 0x000fe2000f8e00ff */
[----:B------:R-:W-:Y:S02]  /*0890*/  ULEA.HI.X UR6, UR6, UR15, UR8, 0x1, UP1 ;  /* 0x0000000f06067291 */ /* 0x000fe400088f0c08 */
[----:B------:R-:W-:Y:S01]  /*08a0*/  IMAD.U32 R6, RZ, RZ, UR5 ;  /* 0x00000005ff067e24 */ /* 0x000fe2000f8e00ff */
[----:B------:R-:W-:Y:S01]  /*08b0*/  UIADD3 UR4, UPT, UPT, UR4, 0x4, URZ ;  /* 0x0000000404047890 */ /* 0x000fe2000fffe0ff */
[----:B------:R-:W-:-:S02]  /*08c0*/  MOV R5, UR9 ;  /* 0x0000000900057c02 */ /* 0x000fc40008000f00 */
[----:B------:R-:W-:Y:S01]  /*08d0*/  IMAD.U32 R7, RZ, RZ, UR6 ;  /* 0x00000006ff077e24 */ /* 0x000fe2000f8e00ff */
[----:B0-----:R-:W-:-:S05]  /*08e0*/  PRMT R9, R0, 0x7610, R9 ;  /* 0x0000761000097816 */ /* 0x001fca0000000009 */
[----:B------:R0:W-:Y:S04]  /*08f0*/  STG.E.U16 desc[UR16][R2.64+0x2], R9 ;  /* 0x0000020902007986 */ /* 0x0001e8000c101510 */
[----:B------:R0:W-:Y:S04]  /*0900*/  STG.E.U16 desc[UR16][R4.64+0x4], R10 ;  /* 0x0000040a04007986 */ /* 0x0001e8000c101510 */
[----:B------:R0:W-:Y:S02]  /*0910*/  STG.E.U16 desc[UR16][R6.64+0x6], R11 ;  /* 0x0000060b06007986 */ /* 0x0001e4000c101510 */
.L_x_103:
[----:B------:R-:W-:-:S13]  /*0920*/  ISETP.NE.AND P0, PT, RZ, UR13, PT ;  /* 0x0000000dff007c0c */ /* 0x000fda000bf05270 */
[----:B------:R-:W-:Y:S05]  /*0930*/  @!P0 EXIT ;  /* 0x000000000000894d */ /* 0x000fea0003800000 */
[----:B------:R-:W-:-:S09]  /*0940*/  UISETP.NE.AND UP0, UPT, UR13, 0x1, UPT ;  /* 0x000000010d00788c */ /* 0x000fd2000bf05270 */
[----:B------:R-:W-:Y:S05]  /*0950*/  BRA.U !UP0, `(.L_x_104) ;  /* 0x0000000108447547 */ /* 0x000fea000b800000 */
[----:B------:R-:W1:Y:S01]  /*0960*/  LDCU.64 UR12, c[0x0][0x380] ;  /* 0x00007000ff0c77ac */ /* 0x000e620008000a00 */
[----:B0-----:R-:W-:Y:S01]  /*0970*/  PRMT R6, R0, 0x7610, R6 ;  /* 0x0000761000067816 */ /* 0x001fe20000000006 */
[----:B------:R-:W0:Y:S01]  /*0980*/  LDCU.64 UR8, c[0x0][0x380] ;  /* 0x00007000ff0877ac */ /* 0x000e220008000a00 */
[----:B------:R-:W-:-:S04]  /*0990*/  UIMAD UR5, UR4, UR7, UR7 ;  /* 0x00000007040572a4 */ /* 0x000fc8000f8e0207 */
[----:B------:R-:W-:Y:S02]  /*09a0*/  UIADD3 UR6, UP0, UPT, UR4, UR5, URZ ;  /* 0x0000000504067290 */ /* 0x000fe4000ff1e0ff */
[----:B------:R-:W-:Y:S02]  /*09b0*/  UIMAD UR5, UR4, UR7, UR4 ;  /* 0x00000007040572a4 */ /* 0x000fe4000f8e0204 */
[----:B------:R-:W-:Y:S02]  /*09c0*/  UIADD3.X UR10, UPT, UPT, URZ, URZ, URZ, UP0, !UPT ;  /* 0x000000ffff0a7290 */ /* 0x000fe400087fe4ff */
[----:B-1----:R-:W-:Y:S02]  /*09d0*/  ULEA UR12, UP0, UR6, UR12, 0x1 ;  /* 0x0000000c060c7291 */ /* 0x002fe4000f8008ff */
[----:B------:R-:W-:Y:S02]  /*09e0*/  UIADD3 UR4, UPT, UPT, UR4, 0x2, URZ ;  /* 0x0000000204047890 */ /* 0x000fe4000fffe0ff */
[----:B0-----:R-:W-:-:S02]  /*09f0*/  UIMAD.WIDE.U32 UR8, UR5, 0x2, UR8 ;  /* 0x00000002050878a5 */ /* 0x001fc4000f8e0008 */
[----:B------:R-:W-:Y:S01]  /*0a00*/  ULEA.HI.X UR10, UR6, UR13, UR10, 0x1, UP0 ;  /* 0x0000000d060a7291 */ /* 0x000fe200080f0c0a */
[----:B------:R-:W-:-:S03]  /*0a10*/  IMAD.U32 R2, RZ, RZ, UR12 ;  /* 0x0000000cff027e24 */ /* 0x000fc6000f8e00ff */
[----:B---3--:R-:W-:Y:S01]  /*0a20*/  MOV R4, UR8 ;  /* 0x0000000800047c02 */ /* 0x008fe20008000f00 */
[----:B------:R-:W-:Y:S01]  /*0a30*/  IMAD.U32 R5, RZ, RZ, UR9 ;  /* 0x00000009ff057e24 */ /* 0x000fe2000f8e00ff */
[----:B------:R-:W-:-:S04]  /*0a40*/  MOV R3, UR10 ;  /* 0x0000000a00037c02 */ /* 0x000fc80008000f00 */
[----:B------:R1:W-:Y:S04]  /*0a50*/  STG.E.U16 desc[UR16][R4.64], R0 ;  /* 0x0000000004007986 */ /* 0x0003e8000c101510 */
[----:B------:R1:W-:Y:S02]  /*0a60*/  STG.E.U16 desc[UR16][R2.64+0x2], R6 ;  /* 0x0000020602007986 */ /* 0x0003e4000c101510 */
.L_x_104:
[----:B------:R-:W-:-:S04]  /*0a70*/  ULOP3.LUT UR5, UR7, 0x1, URZ, 0xc0, !UPT ;  /* 0x0000000107057892 */ /* 0x000fc8000f8ec0ff */
[----:B------:R-:W-:-:S06]  /*0a80*/  UISETP.NE.U32.AND UP0, UPT, UR5, 0x1, UPT ;  /* 0x000000010500788c */ /* 0x000fcc000bf05070 */
[----:B------:R-:W-:-:S13]  /*0a90*/  PLOP3.LUT P0, PT, PT, PT, UP0, 0x80, 0x8 ;  /* 0x000000000008781c */ /* 0x000fda0003f0f008 */
[----:B------:R-:W-:Y:S05]  /*0aa0*/  @P0 EXIT ;  /* 0x000000000000094d */ /* 0x000fea0003800000 */
[----:B------:R-:W2:Y:S01]  /*0ab0*/  LDCU.64 UR8, c[0x0][0x380] ;  /* 0x00007000ff0877ac */ /* 0x000ea20008000a00 */
[----:B------:R-:W-:-:S04]  /*0ac0*/  UIMAD UR4, UR4, UR7, UR4 ;  /* 0x00000007040472a4 */ /* 0x000fc8000f8e0204 */
[----:B--2---:R-:W-:-:S06]  /*0ad0*/  UIMAD.WIDE.U32 UR4, UR4, 0x2, UR8 ;  /* 0x00000002040478a5 */ /* 0x004fcc000f8e0008 */
[----:B01----:R-:W-:Y:S01]  /*0ae0*/  IMAD.U32 R2, RZ, RZ, UR4 ;  /* 0x00000004ff027e24 */ /* 0x003fe2000f8e00ff */
[----:B------:R-:W-:-:S05]  /*0af0*/  MOV R3, UR5 ;  /* 0x0000000500037c02 */ /* 0x000fca0008000f00 */
[----:B------:R-:W-:Y:S01]  /*0b00*/  STG.E.U16 desc[UR16][R2.64], R0 ;  /* 0x0000000002007986 */ /* 0x000fe2000c101510 */
[----:B------:R-:W-:Y:S05]  /*0b10*/  EXIT ;  /* 0x000000000000794d */ /* 0x000fea0003800000 */
.L_x_105:
        /* <DEDUP_REMOVED lines=14> */
.L_x_136:


//--------------------- .text._Z10kern32to64PdPKfl --------------------------
	.section	.text._Z10kern32to64PdPKfl,"ax",@progbits
	.align	128
.text._Z10kern32to64PdPKfl:
        .type           _Z10kern32to64PdPKfl,@function
        .size           _Z10kern32to64PdPKfl,(.L_x_137 - _Z10kern32to64PdPKfl)
        .other          _Z10kern32to64PdPKfl,@"STO_CUDA_ENTRY STV_DEFAULT"
_Z10kern32to64PdPKfl:
        /* <DEDUP_REMOVED lines=8> */
[----:B------:R-:W-:Y:S01]  /*0080*/  IMAD.MOV.U32 R0, RZ, RZ, RZ ;  /* 0x000000ffff007224 */ /* 0x000fe200078e00ff */
[----:B------:R-:W-:Y:S01]  /*0090*/  ISETP.GE.U32.AND.EX P1, PT, R3, RZ, PT, P1 ;  /* 0x000000ff0300720c */ /* 0x000fe20003f26110 */
[----:B------:R-:W-:Y:S01]  /*00a0*/  IMAD.MOV.U32 R4, RZ, RZ, RZ ;  /* 0x000000ffff047224 */ /* 0x000fe200078e00ff */
[----:B------:R-:W-:-:S04]  /*00b0*/  ISETP.NE.U32.AND P0, PT, R18, RZ, PT ;  /* 0x000000ff1200720c */ /* 0x000fc80003f05070 */
[----:B------:R-:W-:-:S07]  /*00c0*/  ISETP.NE.AND.EX P0, PT, RZ, RZ, PT, P0 ;  /* 0x000000ffff00720c */ /* 0x000fce0003f05300 */
[----:B------:R-:W-:Y:S06]  /*00d0*/  @!P1 BRA `(.L_x_106) ;  /* 0x0000000400289947 */ /* 0x000fec0003800000 */
[----:B------:R-:W1:Y:S01]  /*00e0*/  LDCU.128 UR4, c[0x0][0x380] ;  /* 0x00007000ff0477ac */ /* 0x000e620008000c00 */
[----:B------:R-:W-:Y:S02]  /*00f0*/  LOP3.LUT R0, R2, 0xfffffff0, RZ, 0xc0, !PT ;  /* 0xfffffff002007812 */ /* 0x000fe400078ec0ff */
[----:B------:R-:W-:-:S03]  /*0100*/  LOP3.LUT R4, R3, 0x7fffffff, RZ, 0xc0, !PT ;  /* 0x7fffffff03047812 */ /* 0x000fc600078ec0ff */
[----:B------:R-:W-:Y:S02]  /*0110*/  IMAD.MOV.U32 R5, RZ, RZ, R0 ;  /* 0x000000ffff057224 */ /* 0x000fe400078e0000 */
[----:B------:R-:W-:Y:S01]  /*0120*/  IMAD.MOV.U32 R3, RZ, RZ, R4 ;  /* 0x000000ffff037224 */ /* 0x000fe200078e0004 */
[----:B-1----:R-:W-:Y:S02]  /*0130*/  UIADD3 UR6, UP0, UPT, UR6, 0x20, URZ ;  /* 0x0000002006067890 */ /* 0x002fe4000ff1e0ff */
[----:B------:R-:W-:Y:S02]  /*0140*/  UIADD3 UR4, UP1, UPT, UR4, 0x40, URZ ;  /* 0x0000004004047890 */ /* 0x000fe4000ff3e0ff */
[----:B------:R-:W-:Y:S02]  /*0150*/  UIADD3.X UR7, UPT, UPT, URZ, UR7, URZ, UP0, !UPT ;  /* 0x00000007ff077290 */ /* 0x000fe400087fe4ff */
[----:B------:R-:W-:Y:S01]  /*0160*/  UIADD3.X UR5, UPT, UPT, URZ, UR5, URZ, UP1, !UPT ;  /* 0x00000005ff057290 */ /* 0x000fe20008ffe4ff */
[----:B------:R-:W-:-:S02]  /*0170*/  IMAD.U32 R10, RZ, RZ, UR6 ;  /* 0x00000006ff0a7e24 */ /* 0x000fc4000f8e00ff */
[----:B------:R-:W-:Y:S02]  /*0180*/  IMAD.U32 R12, RZ, RZ, UR4 ;  /* 0x00000004ff0c7e24 */ /* 0x000fe4000f8e00ff */
[----:B------:R-:W-:Y:S02]  /*0190*/  IMAD.U32 R11, RZ, RZ, UR7 ;  /* 0x00000007ff0b7e24 */ /* 0x000fe4000f8e00ff */
[----:B------:R-:W-:-:S07]  /*01a0*/  IMAD.U32 R13, RZ, RZ, UR5 ;  /* 0x00000005ff0d7e24 */ /* 0x000fce000f8e00ff */
.L_x_107:
[----:B------:R-:W-:Y:S02]  /*01b0*/  IMAD.MOV.U32 R6, RZ, RZ, R10 ;  /* 0x000000ffff067224 */ /* 0x000fe400078e000a */
[----:B------:R-:W-:-:S05]  /*01c0*/  IMAD.MOV.U32 R7, RZ, RZ, R11 ;  /* 0x000000ffff077224 */ /* 0x000fca00078e000b */
[----:B0-2---:R-:W2:Y:S01]  /*01d0*/  LDG.E R10, desc[UR8][R6.64+-0x20] ;  /* 0xffffe008060a7981 */ /* 0x005ea2000c1e1900 */
[----:B------:R-:W-:Y:S02]  /*01e0*/  IMAD.MOV.U32 R8, RZ, RZ, R12 ;  /* 0x000000ffff087224 */ /* 0x000fe400078e000c */
[----:B------:R-:W-:Y:S01]  /*01f0*/  IMAD.MOV.U32 R9, RZ, RZ, R13 ;  /* 0x000000ffff097224 */ /* 0x000fe200078e000d */
[----:B--2---:R-:W0:Y:S04]  /*0200*/  F2F.F64.F32 R10, R10 ;  /* 0x0000000a000a7310 */ /* 0x004e280000201800 */
[----:B0-----:R0:W-:Y:S04]  /*0210*/  STG.E.64 desc[UR8][R8.64+-0x40], R10 ;  /* 0xffffc00a08007986 */ /* 0x0011e8000c101b08 */
[----:B------:R-:W2:Y:S02]  /*0220*/  LDG.E R12, desc[UR8][R6.64+-0x1c] ;  /* 0xffffe408060c7981 */ /* 0x000ea4000c1e1900 */
[----:B--2---:R-:W1:Y:S02]  /*0230*/  F2F.F64.F32 R12, R12 ;  /* 0x0000000c000c7310 */ /* 0x004e640000201800 */
[----:B-1----:R1:W-:Y:S04]  /*0240*/  STG.E.64 desc[UR8][R8.64+-0x38], R12 ;  /* 0xffffc80c08007986 */ /* 0x0023e8000c101b08 */
[----:B------:R-:W2:Y:S02]  /*0250*/  LDG.E R14, desc[UR8][R6.64+-0x18] ;  /* 0xffffe808060e7981 */ /* 0x000ea4000c1e1900 */
[----:B--2---:R-:W2:Y:S02]  /*0260*/  F2F.F64.F32 R14, R14 ;  /* 0x0000000e000e7310 */ /* 0x004ea40000201800 */
[----:B--2---:R2:W-:Y:S04]  /*0270*/  STG.E.64 desc[UR8][R8.64+-0x30], R14 ;  /* 0xffffd00e08007986 */ /* 0x0045e8000c101b08 */
[----:B------:R-:W3:Y:S02]  /*0280*/  LDG.E R16, desc[UR8][R6.64+-0x14] ;  /* 0xffffec0806107981 */ /* 0x000ee4000c1e1900 */
[----:B---3--:R-:W3:Y:S02]  /*0290*/  F2F.F64.F32 R16, R16 ;  /* 0x0000001000107310 */ /* 0x008ee40000201800 */
[----:B---3--:R3:W-:Y:S04]  /*02a0*/  STG.E.64 desc[UR8][R8.64+-0x28], R16 ;  /* 0xffffd81008007986 */ /* 0x0087e8000c101b08 */
[----:B------:R-:W0:Y:S02]  /*02b0*/  LDG.E R19, desc[UR8][R6.64+-0x10] ;  /* 0xfffff00806137981 */ /* 0x000e24000c1e1900 */
[----:B0-----:R-:W0:Y:S02]  /*02c0*/  F2F.F64.F32 R10, R19 ;  /* 0x00000013000a7310 */ /* 0x001e240000201800 */
[----:B0-----:R0:W-:Y:S04]  /*02d0*/  STG.E.64 desc[UR8][R8.64+-0x20], R10 ;  /* 0xffffe00a08007986 */ /* 0x0011e8000c101b08 */
[----:B------:R-:W1:Y:S02]  /*02e0*/  LDG.E R20, desc[UR8][R6.64+-0xc] ;  /* 0xfffff40806147981 */ /* 0x000e64000c1e1900 */
[----:B-1----:R-:W1:Y:S02]  /*02f0*/  F2F.F64.F32 R12, R20 ;  /* 0x00000014000c7310 */ /* 0x002e640000201800 */
        /* <DEDUP_REMOVED lines=18> */
[----:B---3--:R-:W-:Y:S04]  /*0420*/  STG.E.64 desc[UR8][R8.64+0x18], R16 ;  /* 0x0000181008007986 */ /* 0x008fe8000c101b08 */
        /* <DEDUP_REMOVED lines=9> */
[----:B------:R-:W3:Y:S01]  /*04c0*/  LDG.E R22, desc[UR8][R6.64+0x1c] ;  /* 0x00001c0806167981 */ /* 0x000ee2000c1e1900 */
[----:B------:R-:W-:-:S02]  /*04d0*/  IADD3 R5, P1, PT, R5, -0x10, RZ ;  /* 0xfffffff005057810 */ /* 0x000fc40007f3e0ff */
[----:B0-----:R-:W-:Y:S02]  /*04e0*/  IADD3 R10, P2, PT, R6, 0x40, RZ ;  /* 0x00000040060a7810 */ /* 0x001fe40007f5e0ff */
[----:B------:R-:W-:Y:S02]  /*04f0*/  IADD3.X R3, PT, PT, R3, -0x1, RZ, P1, !PT ;  /* 0xffffffff03037810 */ /* 0x000fe40000ffe4ff */
[----:B------:R-:W-:Y:S01]  /*0500*/  ISETP.NE.U32.AND P1, PT, R5, RZ, PT ;  /* 0x000000ff0500720c */ /* 0x000fe20003f25070 */
[----:B------:R-:W-:Y:S01]  /*0510*/  IMAD.X R11, RZ, RZ, R7, P2 ;  /* 0x000000ffff0b7224 */ /* 0x000fe200010e0607 */
[----:B-1----:R-:W-:Y:S02]  /*0520*/  IADD3 R12, P3, PT, R8, 0x80, RZ ;  /* 0x00000080080c7810 */ /* 0x002fe40007f7e0ff */
[----:B------:R-:W-:-:S03]  /*0530*/  ISETP.NE.AND.EX P1, PT, R3, RZ, PT, P1 ;  /* 0x000000ff0300720c */ /* 0x000fc60003f25310 */
[----:B------:R-:W-:Y:S01]  /*0540*/  IMAD.X R13, RZ, RZ, R9, P3 ;  /* 0x000000ffff0d7224 */ /* 0x000fe200018e0609 */
[----:B---3--:R-:W0:Y:S02]  /*0550*/  F2F.F64.F32 R16, R22 ;  /* 0x0000001600107310 */ /* 0x008e240000201800 */
[----:B0-----:R2:W-:Y:S07]  /*0560*/  STG.E.64 desc[UR8][R8.64+0x38], R16 ;  /* 0x0000381008007986 */ /* 0x0015ee000c101b08 */
[----:B------:R-:W-:Y:S05]  /*0570*/  @P1 BRA `(.L_x_107) ;  /* 0xfffffffc000c1947 */ /* 0x000fea000383ffff */
.L_x_106:
[----:B0-----:R-:W-:Y:S05]  /*0580*/  @!P0 EXIT ;  /* 0x000000000000894d */ /* 0x001fea0003800000 */
[----:B------:R-:W-:Y:S02]  /*0590*/  ISETP.GE.U32.AND P1, PT, R18, 0x8, PT ;  /* 0x000000081200780c */ /* 0x000fe40003f26070 */
[----:B------:R-:W-:Y:S02]  /*05a0*/  LOP3.LUT R3, R2, 0x7, RZ, 0xc0, !PT ;  /* 0x0000000702037812 */ /* 0x000fe400078ec0ff */
[----:B------:R-:W-:Y:S02]  /*05b0*/  ISETP.GE.U32.AND.EX P1, PT, RZ, RZ, PT, P1 ;  /* 0x000000ffff00720c */ /* 0x000fe40003f26110 */
[----:B------:R-:W-:-:S04]  /*05c0*/  ISETP.NE.U32.AND P0, PT, R3, RZ, PT ;  /* 0x000000ff0300720c */ /* 0x000fc80003f05070 */
[----:B------:R-:W-:-:S07]  /*05d0*/  ISETP.NE.AND.EX P0, PT, RZ, RZ, PT, P0 ;  /* 0x000000ffff00720c */ /* 0x000fce0003f05300 */
[----:B------:R-:W-:Y:S06]  /*05e0*/  @!P1 BRA `(.L_x_108) ;  /* 0x0000000000809947 */ /* 0x000fec0003800000 */
[----:B--2---:R-:W0:Y:S08]  /*05f0*/  LDC.64 R8, c[0x0][0x388] ;  /* 0x0000e200ff087b82 */ /* 0x004e300000000a00 */
[----:B------:R-:W1:Y:S01]  /*0600*/  LDC.64 R6, c[0x0][0x380] ;  /* 0x0000e000ff067b82 */ /* 0x000e620000000a00 */
[----:B0-----:R-:W-:-:S04]  /*0610*/  LEA R8, P1, R0, R8, 0x2 ;  /* 0x0000000800087211 */ /* 0x001fc800078210ff */
[----:B------:R-:W-:-:S05]  /*0620*/  LEA.HI.X R9, R0, R9, R4, 0x2, P1 ;  /* 0x0000000900097211 */ /* 0x000fca00008f1404 */
[----:B------:R-:W2:Y:S01]  /*0630*/  LDG.E R10, desc[UR8][R8.64] ;  /* 0x00000008080a7981 */ /* 0x000ea2000c1e1900 */
[----:B-1----:R-:W-:-:S04]  /*0640*/  LEA R6, P1, R0, R6, 0x3 ;  /* 0x0000000600067211 */ /* 0x002fc800078218ff */
[C---:B------:R-:W-:Y:S01]  /*0650*/  LEA.HI.X R7, R0.reuse, R7, R4, 0x3, P1 ;  /* 0x0000000700077211 */ /* 0x040fe200008f1c04 */
        /* <DEDUP_REMOVED lines=18> */
[----:B--2---:R-:W1:Y:S02]  /*0780*/  F2F.F64.F32 R14, R19 ;  /* 0x00000013000e7310 */ /* 0x004e640000201800 */
[----:B-1----:R0:W-:Y:S04]  /*0790*/  STG.E.64 desc[UR8][R6.64+0x30], R14 ;  /* 0x0000300e06007986 */ /* 0x0021e8000c101b08 */
[----:B------:R-:W3:Y:S01]  /*07a0*/  LDG.E R20, desc[UR8][R8.64+0x1c] ;  /* 0x00001c0808147981 */ /* 0x000ee2000c1e1900 */
[----:B------:R-:W-:-:S05]  /*07b0*/  IADD3 R0, P1, PT, R0, 0x8, RZ ;  /* 0x0000000800007810 */ /* 0x000fca0007f3e0ff */
[----:B------:R-:W-:Y:S01]  /*07c0*/  IMAD.X R4, RZ, RZ, R4, P1 ;  /* 0x000000ffff047224 */ /* 0x000fe200008e0604 */
[----:B---3--:R-:W1:Y:S02]  /*07d0*/  F2F.F64.F32 R16, R20 ;  /* 0x0000001400107310 */ /* 0x008e640000201800 */
[----:B-1----:R0:W-:Y:S05]  /*07e0*/  STG.E.64 desc[UR8][R6.64+0x38], R16 ;  /* 0x0000381006007986 */ /* 0x0021ea000c101b08 */
.L_x_108:
[----:B------:R-:W-:Y:S05]  /*07f0*/  @!P0 EXIT ;  /* 0x000000000000894d */ /* 0x000fea0003800000 */
[----:B------:R-:W-:Y:S01]  /*0800*/  ISETP.GE.U32.AND P1, PT, R3, 0x4, PT ;  /* 0x000000040300780c */ /* 0x000fe20003f26070 */
[----:B------:R-:W-:Y:S01]  /*0810*/  IMAD.MOV.U32 R3, RZ, RZ, RZ ;  /* 0x000000ffff037224 */ /* 0x000fe200078e00ff */
[----:B------:R-:W-:Y:S02]  /*0820*/  LOP3.LUT R2, R2, 0x3, RZ, 0xc0, !PT ;  /* 0x0000000302027812 */ /* 0x000fe400078ec0ff */
[----:B------:R-:W-:Y:S02]  /*0830*/  ISETP.GE.U32.AND.EX P1, PT, RZ, RZ, PT, P1 ;  /* 0x000000ffff00720c */ /* 0x000fe40003f26110 */
[----:B------:R-:W-:-:S04]  /*0840*/  ISETP.NE.U32.AND P0, PT, R2, RZ, PT ;  /* 0x000000ff0200720c */ /* 0x000fc80003f05070 */
[----:B------:R-:W-:-:S07]  /*0850*/  ISETP.NE.AND.EX P0, PT, R3, RZ, PT, P0 ;  /* 0x000000ff0300720c */ /* 0x000fce0003f05300 */
[----:B------:R-:W-:Y:S06]  /*0860*/  @!P1 BRA `(.L_x_109) ;  /* 0x0000000000509947 */ /* 0x000fec0003800000 */
[----:B0-2---:R-:W0:Y:S08]  /*0870*/  LDC.64 R14, c[0x0][0x388] ;  /* 0x0000e200ff0e7b82 */ /* 0x005e300000000a00 */
        /* <DEDUP_REMOVED lines=9> */
[----:B--2---:R-:W0:Y:S02]  /*0910*/  F2F.F64.F32 R8, R8 ;  /* 0x0000000800087310 */ /* 0x004e240000201800 */
[----:B0-----:R1:W-:Y:S04]  /*0920*/  STG.E.64 desc[UR8][R16.64+0x8], R8 ;  /* 0x0000080810007986 */ /* 0x0013e8000c101b08 */
[----:B------:R-:W2:Y:S02]  /*0930*/  LDG.E R10, desc[UR8][R14.64+0x8] ;  /* 0x000008080e0a7981 */ /* 0x000ea4000c1e1900 */
[----:B--2---:R-:W0:Y:S02]  /*0940*/  F2F.F64.F32 R10, R10 ;  /* 0x0000000a000a7310 */ /* 0x004e240000201800 */
[----:B0-----:R1:W-:Y:S04]  /*0950*/  STG.E.64 desc[UR8][R16.64+0x10], R10 ;  /* 0x0000100a10007986 */ /* 0x0013e8000c101b08 */
[----:B------:R-:W2:Y:S01]  /*0960*/  LDG.E R12, desc[UR8][R14.64+0xc] ;  /* 0x00000c080e0c7981 */ /* 0x000ea2000c1e1900 */
[----:B------:R-:W-:-:S05]  /*0970*/  IADD3 R0, P1, PT, R0, 0x4, RZ ;  /* 0x0000000400007810 */ /* 0x000fca0007f3e0ff */
[----:B------:R-:W-:Y:S01]  /*0980*/  IMAD.X R4, RZ, RZ, R4, P1 ;  /* 0x000000ffff047224 */ /* 0x000fe200008e0604 */
[----:B--2---:R-:W0:Y:S02]  /*0990*/  F2F.F64.F32 R12, R12 ;  /* 0x0000000c000c7310 */ /* 0x004e240000201800 */
[----:B0-----:R1:W-:Y:S05]  /*09a0*/  STG.E.64 desc[UR8][R16.64+0x18], R12 ;  /* 0x0000180c10007986 */ /* 0x0013ea000c101b08 */
.L_x_109:
[----:B------:R-:W-:Y:S05]  /*09b0*/  @!P0 EXIT ;  /* 0x000000000000894d */ /* 0x000fea0003800000 */
[----:B01----:R-:W0:Y:S08]  /*09c0*/  LDC.64 R10, c[0x0][0x380] ;  /* 0x0000e000ff0a7b82 */ /* 0x003e300000000a00 */
[----:B--2---:R-:W1:Y:S01]  /*09d0*/  LDC.64 R8, c[0x0][0x388] ;  /* 0x0000e200ff087b82 */ /* 0x004e620000000a00 */
[----:B0-----:R-:W-:-:S04]  /*09e0*/  LEA R10, P0, R0, R10, 0x3 ;  /* 0x0000000a000a7211 */ /* 0x001fc800078018ff */
[C---:B------:R-:W-:Y:S02]  /*09f0*/  LEA.HI.X R11, R0.reuse, R11, R4, 0x3, P0 ;  /* 0x0000000b000b7211 */ /* 0x040fe400000f1c04 */
[----:B-1----:R-:W-:-:S04]  /*0a00*/  LEA R8, P1, R0, R8, 0x2 ;  /* 0x0000000800087211 */ /* 0x002fc800078210ff */
[----:B------:R-:W-:-:S09]  /*0a10*/  LEA.HI.X R9, R0, R9, R4, 0x2, P1 ;  /* 0x0000000900097211 */ /* 0x000fd200008f1404 */
.L_x_110:
[----:B0-----:R-:W-:Y:S02]  /*0a20*/  IMAD.MOV.U32 R6, RZ, RZ, R8 ;  /* 0x000000ffff067224 */ /* 0x001fe400078e0008 */
[----:B------:R-:W-:-:S05]  /*0a30*/  IMAD.MOV.U32 R7, RZ, RZ, R9 ;  /* 0x000000ffff077224 */ /* 0x000fca00078e0009 */
[----:B------:R0:W2:Y:S01]  /*0a40*/  LDG.E R4, desc[UR8][R6.64] ;  /* 0x0000000806047981 */ /* 0x0000a2000c1e1900 */
[----:B------:R-:W-:Y:S02]  /*0a50*/  IADD3 R2, P0, PT, R2, -0x1, RZ ;  /* 0xffffffff02027810 */ /* 0x000fe40007f1e0ff */
[----:B------:R-:W-:Y:S02]  /*0a60*/  IADD3 R8, P2, PT, R8, 0x4, RZ ;  /* 0x0000000408087810 */ /* 0x000fe40007f5e0ff */
[----:B------:R-:W-:Y:S02]  /*0a70*/  IADD3.X R3, PT, PT, R3, -0x1, RZ, P0, !PT ;  /* 0xffffffff03037810 */ /* 0x000fe400007fe4ff */
[----:B------:R-:W-:Y:S01]  /*0a80*/  ISETP.NE.U32.AND P0, PT, R2, RZ, PT ;  /* 0x000000ff0200720c */ /* 0x000fe20003f05070 */
[----:B------:R-:W-:Y:S02]  /*0a90*/  IMAD.X R9, RZ, RZ, R9, P2 ;  /* 0x000000ffff097224 */ /* 0x000fe400010e0609 */
[----:B0-----:R-:W-:Y:S01]  /*0aa0*/  IMAD.MOV.U32 R6, RZ, RZ, R10 ;  /* 0x000000ffff067224 */ /* 0x001fe200078e000a */
[----:B------:R-:W-:Y:S01]  /*0ab0*/  ISETP.NE.AND.EX P0, PT, R3, RZ, PT, P0 ;  /* 0x000000ff0300720c */ /* 0x000fe20003f05300 */
[----:B------:R-:W-:Y:S01]  /*0ac0*/  IMAD.MOV.U32 R7, RZ, RZ, R11 ;  /* 0x000000ffff077224 */ /* 0x000fe200078e000b */
[----:B------:R-:W-:-:S05]  /*0ad0*/  IADD3 R10, P1, PT, R10, 0x8, RZ ;  /* 0x000000080a0a7810 */ /* 0x000fca0007f3e0ff */
[----:B------:R-:W-:Y:S01]  /*0ae0*/  IMAD.X R11, RZ, RZ, R11, P1 ;  /* 0x000000ffff0b7224 */ /* 0x000fe200008e060b */
[----:B--2---:R-:W0:Y:S02]  /*0af0*/  F2F.F64.F32 R4, R4 ;  /* 0x0000000400047310 */ /* 0x004e240000201800 */
[----:B0-----:R0:W-:Y:S03]  /*0b00*/  STG.E.64 desc[UR8][R6.64], R4 ;  /* 0x0000000406007986 */ /* 0x0011e6000c101b08 */
[----:B------:R-:W-:Y:S05]  /*0b10*/  @P0 BRA `(.L_x_110) ;  /* 0xfffffffc00c00947 */ /* 0x000fea000383ffff */
[----:B------:R-:W-:Y:S05]  /*0b20*/  EXIT ;  /* 0x000000000000794d */ /* 0x000fea0003800000 */
.L_x_111:
        /* <DEDUP_REMOVED lines=13> */
.L_x_137:


//--------------------- .text._Z10kern16to32PfPK6__halfl --------------------------
	.section	.text._Z10kern16to32PfPK6__halfl,"ax",@progbits
	.align	128
.text._Z10kern16to32PfPK6__halfl:
        .type           _Z10kern16to32PfPK6__halfl,@function
        .size           _Z10kern16to32PfPK6__halfl,(.L_x_138 - _Z10kern16to32PfPK6__halfl)
        .other          _Z10kern16to32PfPK6__halfl,@"STO_CUDA_ENTRY STV_DEFAULT"
_Z10kern16to32PfPK6__halfl:
        /* <DEDUP_REMOVED lines=23> */
[----:B------:R-:W-:Y:S01]  /*0170*/  MOV R11, UR6 ;  /* 0x00000006000b7c02 */ /* 0x000fe20008000f00 */
[----:B------:R-:W-:-:S02]  /*0180*/  IMAD.U32 R10, RZ, RZ, UR4 ;  /* 0x00000004ff0a7e24 */ /* 0x000fc4000f8e00ff */
[----:B------:R-:W-:Y:S02]  /*0190*/  IMAD.U32 R14, RZ, RZ, UR7 ;  /* 0x00000007ff0e7e24 */ /* 0x000fe4000f8e00ff */
[----:B------:R-:W-:-:S07]  /*01a0*/  IMAD.U32 R13, RZ, RZ, UR5 ;  /* 0x00000005ff0d7e24 */ /* 0x000fce000f8e00ff */
.L_x_113:
[----:B------:R-:W-:Y:S01]  /*01b0*/  MOV R4, R11 ;  /* 0x0000000b00047202 */ /* 0x000fe20000000f00 */
[----:B------:R-:W-:-:S05]  /*01c0*/  IMAD.MOV.U32 R5, RZ, RZ, R14 ;  /* 0x000000ffff057224 */ /* 0x000fca00078e000e */
[----:B0-2---:R-:W2:Y:S01]  /*01d0*/  LDG.E.U16 R6, desc[UR8][R4.64+-0x10] ;  /* 0xfffff00804067981 */ /* 0x005ea2000c1e1500 */
[----:B------:R-:W-:Y:S02]  /*01e0*/  IMAD.MOV.U32 R7, RZ, RZ, R13 ;  /* 0x000000ffff077224 */ /* 0x000fe400078e000d */
[----:B--2---:R-:W-:Y:S02]  /*01f0*/  HADD2.F32 R11, -RZ, R6.H0_H0 ;  /* 0x20000006ff0b7230 */ /* 0x004fe40000004100 */
[----:B------:R-:W-:-:S05]  /*0200*/  IMAD.MOV.U32 R6, RZ, RZ, R10 ;  /* 0x000000ffff067224 */ /* 0x000fca00078e000a */
[----:B------:R0:W-:Y:S04]  /*0210*/  STG.E desc[UR8][R6.64+-0x20], R11 ;  /* 0xffffe00b06007986 */ /* 0x0001e8000c101908 */
[----:B------:R-:W2:Y:S02]  /*0220*/  LDG.E.U16 R10, desc[UR8][R4.64+-0xe] ;  /* 0xfffff208040a7981 */ /* 0x000ea4000c1e1500 */
[----:B--2---:R-:W-:-:S05]  /*0230*/  HADD2.F32 R13, -RZ, R10.H0_H0 ;  /* 0x2000000aff0d7230 */ /* 0x004fca0000004100 */
[----:B------:R1:W-:Y:S04]  /*0240*/  STG.E desc[UR8][R6.64+-0x1c], R13 ;  /* 0xffffe40d06007986 */ /* 0x0003e8000c101908 */
[----:B------:R-:W2:Y:S02]  /*0250*/  LDG.E.U16 R10, desc[UR8][R4.64+-0xc] ;  /* 0xfffff408040a7981 */ /* 0x000ea4000c1e1500 */
[----:B--2---:R-:W-:-:S05]  /*0260*/  HADD2.F32 R15, -RZ, R10.H0_H0 ;  /* 0x2000000aff0f7230 */ /* 0x004fca0000004100 */
[----:B------:R2:W-:Y:S04]  /*0270*/  STG.E desc[UR8][R6.64+-0x18], R15 ;  /* 0xffffe80f06007986 */ /* 0x0005e8000c101908 */
[----:B------:R-:W3:Y:S02]  /*0280*/  LDG.E.U16 R10, desc[UR8][R4.64+-0xa] ;  /* 0xfffff608040a7981 */ /* 0x000ee4000c1e1500 */
[----:B---3--:R-:W-:-:S05]  /*0290*/  HADD2.F32 R17, -RZ, R10.H0_H0 ;  /* 0x2000000aff117230 */ /* 0x008fca0000004100 */
[----:B------:R3:W-:Y:S04]  /*02a0*/  STG.E desc[UR8][R6.64+-0x14], R17 ;  /* 0xffffec1106007986 */ /* 0x0007e8000c101908 */
[----:B------:R-:W0:Y:S02]  /*02b0*/  LDG.E.U16 R10, desc[UR8][R4.64+-0x8] ;  /* 0xfffff808040a7981 */ /* 0x000e24000c1e1500 */
[----:B0-----:R-:W-:-:S05]  /*02c0*/  HADD2.F32 R11, -RZ, R10.H0_H0 ;  /* 0x2000000aff0b7230 */ /* 0x001fca0000004100 */
[----:B------:R0:W-:Y:S04]  /*02d0*/  STG.E desc[UR8][R6.64+-0x10], R11 ;  /* 0xfffff00b06007986 */ /* 0x0001e8000c101908 */
[----:B------:R-:W1:Y:S02]  /*02e0*/  LDG.E.U16 R10, desc[UR8][R4.64+-0x6] ;  /* 0xfffffa08040a7981 */ /* 0x000e64000c1e1500 */
[----:B-1----:R-:W-:-:S05]  /*02f0*/  HADD2.F32 R13, -RZ, R10.H0_H0 ;  /* 0x2000000aff0d7230 */ /* 0x002fca0000004100 */
        /* <DEDUP_REMOVED lines=18> */
[----:B------:R-:W-:Y:S04]  /*0420*/  STG.E desc[UR8][R6.64+0xc], R17 ;  /* 0x00000c1106007986 */ /* 0x000fe8000c101908 */
[----:B------:R-:W0:Y:S02]  /*0430*/  LDG.E.U16 R10, desc[UR8][R4.64+0x8] ;  /* 0x00000808040a7981 */ /* 0x000e24000c1e1500 */
[----:B0-----:R-:W-:-:S05]  /*0440*/  HADD2.F32 R11, -RZ, R10.H0_H0 ;  /* 0x2000000aff0b7230 */ /* 0x001fca0000004100 */
[----:B------:R0:W-:Y:S04]  /*0450*/  STG.E desc[UR8][R6.64+0x10], R11 ;  /* 0x0000100b06007986 */ /* 0x0001e8000c101908 */
[----:B------:R-:W1:Y:S02]  /*0460*/  LDG.E.U16 R10, desc[UR8][R4.64+0xa] ;  /* 0x00000a08040a7981 */ /* 0x000e64000c1e1500 */
[----:B-1----:R-:W-:-:S05]  /*0470*/  HADD2.F32 R13, -RZ, R10.H0_H0 ;  /* 0x2000000aff0d7230 */ /* 0x002fca0000004100 */
[----:B------:R1:W-:Y:S04]  /*0480*/  STG.E desc[UR8][R6.64+0x14], R13 ;  /* 0x0000140d06007986 */ /* 0x0003e8000c101908 */
[----:B------:R-:W2:Y:S01]  /*0490*/  LDG.E.U16 R10, desc[UR8][R4.64+0xc] ;  /* 0x00000c08040a7981 */ /* 0x000ea2000c1e1500 */
[----:B------:R-:W-:-:S04]  /*04a0*/  IADD3 R9, P1, PT, R9, -0x10, RZ ;  /* 0xfffffff009097810 */ /* 0x000fc80007f3e0ff */
[----:B------:R-:W-:Y:S01]  /*04b0*/  IADD3.X R3, PT, PT, R3, -0x1, RZ, P1, !PT ;  /* 0xffffffff03037810 */ /* 0x000fe20000ffe4ff */
[----:B--2---:R-:W-:-:S05]  /*04c0*/  HADD2.F32 R15, -RZ, R10.H0_H0 ;  /* 0x2000000aff0f7230 */ /* 0x004fca0000004100 */
[----:B------:R2:W-:Y:S04]  /*04d0*/  STG.E desc[UR8][R6.64+0x18], R15 ;  /* 0x0000180f06007986 */ /* 0x0005e8000c101908 */
[----:B------:R-:W3:Y:S01]  /*04e0*/  LDG.E.U16 R10, desc[UR8][R4.64+0xe] ;  /* 0x00000e08040a7981 */ /* 0x000ee2000c1e1500 */
[----:B------:R-:W-:Y:S02]  /*04f0*/  ISETP.NE.U32.AND P1, PT, R9, RZ, PT ;  /* 0x000000ff0900720c */ /* 0x000fe40003f25070 */
[----:B0-----:R-:W-:Y:S02]  /*0500*/  IADD3 R11, P2, PT, R4, 0x20, RZ ;  /* 0x00000020040b7810 */ /* 0x001fe40007f5e0ff */
[----:B------:R-:W-:Y:S02]  /*0510*/  ISETP.NE.AND.EX P1, PT, R3, RZ, PT, P1 ;  /* 0x000000ff0300720c */ /* 0x000fe40003f25310 */
[----:B------:R-:W-:Y:S01]  /*0520*/  IADD3.X R14, PT, PT, RZ, R5, RZ, P2, !PT ;  /* 0x00000005ff0e7210 */ /* 0x000fe200017fe4ff */
[----:B---3--:R-:W-:Y:S01]  /*0530*/  HADD2.F32 R17, -RZ, R10.H0_H0 ;  /* 0x2000000aff117230 */ /* 0x008fe20000004100 */
[----:B------:R-:W-:-:S04]  /*0540*/  IADD3 R10, P3, PT, R6, 0x40, RZ ;  /* 0x00000040060a7810 */ /* 0x000fc80007f7e0ff */
[----:B------:R2:W-:Y:S01]  /*0550*/  STG.E desc[UR8][R6.64+0x1c], R17 ;  /* 0x00001c1106007986 */ /* 0x0005e2000c101908 */
[----:B-1----:R-:W-:-:S04]  /*0560*/  IMAD.X R13, RZ, RZ, R7, P3 ;  /* 0x000000ffff0d7224 */ /* 0x002fc800018e0607 */
[----:B------:R-:W-:Y:S05]  /*0570*/  @P1 BRA `(.L_x_113) ;  /* 0xfffffffc000c1947 */ /* 0x000fea000383ffff */
.L_x_112:
        /* <DEDUP_REMOVED lines=11> */
[----:B------:R-:W2:Y:S01]  /*0630*/  LDG.E.U16 R3, desc[UR8][R6.64] ;  /* 0x0000000806037981 */ /* 0x000ea2000c1e1500 */
[----:B-1----:R-:W-:-:S04]  /*0640*/  LEA R4, P1, R0, R4, 0x2 ;  /* 0x0000000400047211 */ /* 0x002fc800078210ff */
[----:B------:R-:W-:Y:S01]  /*0650*/  LEA.HI.X R5, R0, R5, R8, 0x2, P1 ;  /* 0x0000000500057211 */ /* 0x000fe200008f1408 */
[----:B--2---:R-:W-:-:S05]  /*0660*/  HADD2.F32 R3, -RZ, R3.H0_H0 ;  /* 0x20000003ff037230 */ /* 0x004fca0000004100 */
        /* <DEDUP_REMOVED lines=19> */
[----:B------:R-:W3:Y:S01]  /*07a0*/  LDG.E.U16 R10, desc[UR8][R6.64+0xe] ;  /* 0x00000e08060a7981 */ /* 0x000ee2000c1e1500 */
[----:B------:R-:W-:-:S05]  /*07b0*/  IADD3 R0, P1, PT, R0, 0x8, RZ ;  /* 0x0000000800007810 */ /* 0x000fca0007f3e0ff */
[----:B------:R-:W-:Y:S02]  /*07c0*/  IMAD.X R8, RZ, RZ, R8, P1 ;  /* 0x000000ffff087224 */ /* 0x000fe400008e0608 */
[----:B---3--:R-:W-:-:S05]  /*07d0*/  HADD2.F32 R13, -RZ, R10.H0_H0 ;  /* 0x2000000aff0d7230 */ /* 0x008fca0000004100 */
[----:B------:R0:W-:Y:S02]  /*07e0*/  STG.E desc[UR8][R4.64+0x1c], R13 ;  /* 0x00001c0d04007986 */ /* 0x0001e4000c101908 */
.L_x_114:
[----:B------:R-:W-:Y:S05]  /*07f0*/  @!P0 EXIT ;  /* 0x000000000000894d */ /* 0x000fea0003800000 */
[----:B------:R-:W-:Y:S01]  /*0800*/  ISETP.GE.U32.AND P1, PT, R14, 0x4, PT ;  /* 0x000000040e00780c */ /* 0x000fe20003f26070 */
[----:B0-----:R-:W-:Y:S01]  /*0810*/  IMAD.MOV.U32 R3, RZ, RZ, RZ ;  /* 0x000000ffff037224 */ /* 0x001fe200078e00ff */
[----:B------:R-:W-:Y:S02]  /*0820*/  LOP3.LUT R2, R2, 0x3, RZ, 0xc0, !PT ;  /* 0x0000000302027812 */ /* 0x000fe400078ec0ff */
[----:B------:R-:W-:Y:S02]  /*0830*/  ISETP.GE.U32.AND.EX P1, PT, RZ, RZ, PT, P1 ;  /* 0x000000ffff00720c */ /* 0x000fe40003f26110 */
[----:B------:R-:W-:-:S04]  /*0840*/  ISETP.NE.U32.AND P0, PT, R2, RZ, PT ;  /* 0x000000ff0200720c */ /* 0x000fc80003f05070 */
[----:B------:R-:W-:-:S07]  /*0850*/  ISETP.NE.AND.EX P0, PT, R3, RZ, PT, P0 ;  /* 0x000000ff0300720c */ /* 0x000fce0003f05300 */
        /* <DEDUP_REMOVED lines=16> */
[----:B------:R-:W2:Y:S01]  /*0960*/  LDG.E.U16 R10, desc[UR8][R6.64+0x6] ;  /* 0x00000608060a7981 */ /* 0x000ea2000c1e1500 */
[----:B------:R-:W-:-:S04]  /*0970*/  IADD3 R0, P1, PT, R0, 0x4, RZ ;  /* 0x0000000400007810 */ /* 0x000fc80007f3e0ff */
[----:B------:R-:W-:Y:S01]  /*0980*/  IADD3.X R8, PT, PT, RZ, R8, RZ, P1, !PT ;  /* 0x00000008ff087210 */ /* 0x000fe20000ffe4ff */
[----:B--2---:R-:W-:-:S05]  /*0990*/  HADD2.F32 R15, -RZ, R10.H0_H0 ;  /* 0x2000000aff0f7230 */ /* 0x004fca0000004100 */
[----:B------:R0:W-:Y:S03]  /*09a0*/  STG.E desc[UR8][R4.64+0xc], R15 ;  /* 0x00000c0f04007986 */ /* 0x0001e6000c101908 */
.L_x_115:
[----:B------:R-:W-:Y:S05]  /*09b0*/  @!P0 EXIT ;  /* 0x000000000000894d */ /* 0x000fea0003800000 */
[----:B0-----:R-:W0:Y:S08]  /*09c0*/  LDC.64 R10, c[0x0][0x380] ;  /* 0x0000e000ff0a7b82 */ /* 0x001e300000000a00 */
[----:B--2---:R-:W1:Y:S01]  /*09d0*/  LDC.64 R6, c[0x0][0x388] ;  /* 0x0000e200ff067b82 */ /* 0x004e620000000a00 */
[----:B0-----:R-:W-:-:S04]  /*09e0*/  LEA R10, P0, R0, R10, 0x2 ;  /* 0x0000000a000a7211 */ /* 0x001fc800078010ff */
[C---:B------:R-:W-:Y:S02]  /*09f0*/  LEA.HI.X R11, R0.reuse, R11, R8, 0x2, P0 ;  /* 0x0000000b000b7211 */ /* 0x040fe400000f1408 */
[----:B-1----:R-:W-:-:S04]  /*0a00*/  LEA R6, P1, R0, R6, 0x1 ;  /* 0x0000000600067211 */ /* 0x002fc800078208ff */
[----:B------:R-:W-:-:S09]  /*0a10*/  LEA.HI.X R9, R0, R7, R8, 0x1, P1 ;  /* 0x0000000700097211 */ /* 0x000fd200008f0c08 */
.L_x_116:
[----:B0-----:R-:W-:Y:S02]  /*0a20*/  IMAD.MOV.U32 R4, RZ, RZ, R6 ;  /* 0x000000ffff047224 */ /* 0x001fe400078e0006 */
[----:B------:R-:W-:-:S05]  /*0a30*/  IMAD.MOV.U32 R5, RZ, RZ, R9 ;  /* 0x000000ffff057224 */ /* 0x000fca00078e0009 */
[----:B------:R0:W2:Y:S01]  /*0a40*/  LDG.E.U16 R0, desc[UR8][R4.64] ;  /* 0x0000000804007981 */ /* 0x0000a2000c1e1500 */
[----:B------:R-:W-:Y:S02]  /*0a50*/  IADD3 R2, P0, PT, R2, -0x1, RZ ;  /* 0xffffffff02027810 */ /* 0x000fe40007f1e0ff */
[----:B------:R-:W-:Y:S02]  /*0a60*/  IADD3 R6, P2, PT, R6, 0x2, RZ ;  /* 0x0000000206067810 */ /* 0x000fe40007f5e0ff */
[----:B------:R-:W-:Y:S02]  /*0a70*/  IADD3.X R3, PT, PT, R3, -0x1, RZ, P0, !PT ;  /* 0xffffffff03037810 */ /* 0x000fe400007fe4ff */
[----:B------:R-:W-:Y:S01]  /*0a80*/  ISETP.NE.U32.AND P0, PT, R2, RZ, PT ;  /* 0x000000ff0200720c */ /* 0x000fe20003f05070 */
[----:B------:R-:W-:Y:S02]  /*0a90*/  IMAD.X R9, RZ, RZ, R9, P2 ;  /* 0x000000ffff097224 */ /* 0x000fe400010e0609 */
[----:B0-----:R-:W-:Y:S01]  /*0aa0*/  IMAD.MOV.U32 R4, RZ, RZ, R10 ;  /* 0x000000ffff047224 */ /* 0x001fe200078e000a */
[----:B------:R-:W-:-:S02]  /*0ab0*/  ISETP.NE.AND.EX P0, PT, R3, RZ, PT, P0 ;  /* 0x000000ff0300720c */ /* 0x000fc40003f05300 */
[----:B------:R-:W-:Y:S02]  /*0ac0*/  MOV R5, R11 ;  /* 0x0000000b00057202 */ /* 0x000fe40000000f00 */
[----:B------:R-:W-:-:S05]  /*0ad0*/  IADD3 R10, P1, PT, R10, 0x4, RZ ;  /* 0x000000040a0a7810 */ /* 0x000fca0007f3e0ff */
[----:B------:R-:W-:Y:S02]  /*0ae0*/  IMAD.X R11, RZ, RZ, R11, P1 ;  /* 0x000000ffff0b7224 */ /* 0x000fe400008e060b */
[----:B--2---:R-:W-:-:S05]  /*0af0*/  HADD2.F32 R7, -RZ, R0.H0_H0 ;  /* 0x20000000ff077230 */ /* 0x004fca0000004100 */
[----:B------:R0:W-:Y:S01]  /*0b00*/  STG.E desc[UR8][R4.64], R7 ;  /* 0x0000000704007986 */ /* 0x0001e2000c101908 */
[----:B------:R-:W-:Y:S05]  /*0b10*/  @P0 BRA `(.L_x_116) ;  /* 0xfffffffc00c00947 */ /* 0x000fea000383ffff */
[----:B------:R-:W-:Y:S05]  /*0b20*/  EXIT ;  /* 0x000000000000794d */ /* 0x000fea0003800000 */
.L_x_117:
        /* <DEDUP_REMOVED lines=13> */
.L_x_138:


//--------------------- .nv.shared.reserved.0     --------------------------
	.section	.nv.shared.reserved.0,"aw",@nobits
	.weak		__nv_reservedSMEM_offset_0_alias
	.size		__nv_reservedSMEM_offset_0_alias, 0, 64
	.other		__nv_reservedSMEM_offset_0_alias,@"STO_CUDA_RESERVED_SHARED STV_DEFAULT"
__nv_reservedSMEM_offset_0_alias:
	.zero		0
	.zero		64


//--------------------- .nv.global                --------------------------
	.section	.nv.global,"aw",@nobits
	.align	8
.nv.global:
	.type		d_froNorm,@object
	.size		d_froNorm,(.L_0 - d_froNorm)
d_froNorm:
	.zero		8
.L_0:


//--------------------- .nv.constant0._Z9kernHgeamfP6__halffS0_S0_l --------------------------
	.section	.nv.constant0._Z9kernHgeamfP6__halffS0_S0_l,"a",@progbits
	.sectionflags	@""
	.align	4
.nv.constant0._Z9kernHgeamfP6__halffS0_S0_l:
	.zero		944


//--------------------- .nv.constant0._Z18kern64NormSubFromIPdi --------------------------
	.section	.nv.constant0._Z18kern64NormSubFromIPdi,"a",@progbits
	.sectionflags	@""
	.align	4
.nv.constant0._Z18kern64NormSubFromIPdi:
	.zero		908


//--------------------- .nv.constant0._Z18kern32NormSubFromIPfi --------------------------
	.section	.nv.constant0._Z18kern32NormSubFromIPfi,"a",@progbits
	.sectionflags	@""
	.align	4
.nv.constant0._Z18kern32NormSubFromIPfi:
	.zero		908


//--------------------- .nv.constant0._Z18kern16NormSubFromIP6__halfi --------------------------
	.section	.nv.constant0._Z18kern16NormSubFromIP6__halfi,"a",@progbits
	.sectionflags	@""
	.align	4
.nv.constant0._Z18kern16NormSubFromIP6__halfi:
	.zero		908


//--------------------- .nv.constant0._Z10kern64NormPKdl --------------------------
	.section	.nv.constant0._Z10kern64NormPKdl,"a",@progbits
	.sectionflags	@""
	.align	4
.nv.constant0._Z10kern64NormPKdl:
	.zero		912


//--------------------- .nv.constant0._Z10kern32NormPKfl --------------------------
	.section	.nv.constant0._Z10kern32NormPKfl,"a",@progbits
	.sectionflags	@""
	.align	4
.nv.constant0._Z10kern32NormPKfl:
	.zero		912


//--------------------- .nv.constant0._Z10kern16NormPK6__halfl --------------------------
	.section	.nv.constant0._Z10kern16NormPK6__halfl,"a",@progbits
	.sectionflags	@""
	.align	4
.nv.constant0._Z10kern16NormPK6__halfl:
	.zero		912


//--------------------- .nv.constant0._Z13kern64AddDiagPddi --------------------------
	.section	.nv.constant0._Z13kern64AddDiagPddi,"a",@progbits
	.sectionflags	@""
	.align	4
.nv.constant0._Z13kern64AddDiagPddi:
	.zero		916


//--------------------- .nv.constant0._Z13kern32AddDiagPffi --------------------------
	.section	.nv.constant0._Z13kern32AddDiagPffi,"a",@progbits
	.sectionflags	@""
	.align	4
.nv.constant0._Z13kern32AddDiagPffi:
	.zero		912


//--------------------- .nv.constant0._Z13kern16AddDiagP6__halffi --------------------------
	.section	.nv.constant0._Z13kern16AddDiagP6__halffi,"a",@progbits
	.sectionflags	@""
	.align	4
.nv.constant0._Z13kern16AddDiagP6__halffi:
	.zero		912


//--------------------- .nv.constant0._Z13kern64SetDiagPddi --------------------------
	.section	.nv.constant0._Z13kern64SetDiagPddi,"a",@progbits
	.sectionflags	@""
	.align	4
.nv.constant0._Z13kern64SetDiagPddi:
	.zero		916


//--------------------- .nv.constant0._Z13kern32SetDiagPffi --------------------------
	.section	.nv.constant0._Z13kern32SetDiagPffi,"a",@progbits
	.sectionflags	@""
	.align	4
.nv.constant0._Z13kern32SetDiagPffi:
	.zero		912


//--------------------- .nv.constant0._Z13kern16SetDiagP6__halffi --------------------------
	.section	.nv.constant0._Z13kern16SetDiagP6__halffi,"a",@progbits
	.sectionflags	@""
	.align	4
.nv.constant0._Z13kern16SetDiagP6__halffi:
	.zero		912


//--------------------- .nv.constant0._Z10kern32to64PdPKfl --------------------------
	.section	.nv.constant0._Z10kern32to64PdPKfl,"a",@progbits
	.sectionflags	@""
	.align	4
.nv.constant0._Z10kern32to64PdPKfl:
	.zero		920


//--------------------- .nv.constant0._Z10kern16to32PfPK6__halfl --------------------------
	.section	.nv.constant0._Z10kern16to32PfPK6__halfl,"a",@progbits
	.sectionflags	@""
	.align	4
.nv.constant0._Z10kern16to32PfPK6__halfl:
	.zero		920


//--------------------- SYMBOLS --------------------------

	.type		.nv.reservedSmem.offset0,@object
	.size		.nv.reservedSmem.offset0,0x4
